	.headerflags	@"EF_CUDA_TEXMODE_UNIFIED EF_CUDA_64BIT_ADDRESS EF_CUDA_SM86 EF_CUDA_VIRTUAL_SM(EF_CUDA_SM86)"
	.elftype	@"ET_EXEC"


//--------------------- .nv.info                  --------------------------
	.section	.nv.info,"",@"SHT_CUDA_INFO"
	.align	4


	//----- nvinfo : EIATTR_REGCOUNT
	.align		4
        /*0000*/ 	.byte	0x04, 0x2f
        /*0002*/ 	.short	(.L_1 - .L_0)
	.align		4
.L_0:
        /*0004*/ 	.word	index@(tvmgen_default_fused_nn_softmax_kernel_1)
        /*0008*/ 	.word	0x0000000d


	//----- nvinfo : EIATTR_FRAME_SIZE
	.align		4
.L_1:
        /*000c*/ 	.byte	0x04, 0x11
        /*000e*/ 	.short	(.L_3 - .L_2)
	.align		4
.L_2:
        /*0010*/ 	.word	index@(tvmgen_default_fused_nn_softmax_kernel_1)
        /*0014*/ 	.word	0x00000000


	//----- nvinfo : EIATTR_REGCOUNT
	.align		4
.L_3:
        /*0018*/ 	.byte	0x04, 0x2f
        /*001a*/ 	.short	(.L_5 - .L_4)
	.align		4
.L_4:
        /*001c*/ 	.word	index@(tvmgen_default_fused_nn_dense_1_kernel)
        /*0020*/ 	.word	0x00000024


	//----- nvinfo : EIATTR_FRAME_SIZE
	.align		4
.L_5:
        /*0024*/ 	.byte	0x04, 0x11
        /*0026*/ 	.short	(.L_7 - .L_6)
	.align		4
.L_6:
        /*0028*/ 	.word	index@(tvmgen_default_fused_nn_dense_1_kernel)
        /*002c*/ 	.word	0x00000000


	//----- nvinfo : EIATTR_REGCOUNT
	.align		4
.L_7:
        /*0030*/ 	.byte	0x04, 0x2f
        /*0032*/ 	.short	(.L_9 - .L_8)
	.align		4
.L_8:
        /*0034*/ 	.word	index@(tvmgen_default_fused_nn_dense_add_kernel)
        /*0038*/ 	.word	0x00000024


	//----- nvinfo : EIATTR_FRAME_SIZE
	.align		4
.L_9:
        /*003c*/ 	.byte	0x04, 0x11
        /*003e*/ 	.short	(.L_11 - .L_10)
	.align		4
.L_10:
        /*0040*/ 	.word	index@(tvmgen_default_fused_nn_dense_add_kernel)
        /*0044*/ 	.word	0x00000000


	//----- nvinfo : EIATTR_REGCOUNT
	.align		4
.L_11:
        /*0048*/ 	.byte	0x04, 0x2f
        /*004a*/ 	.short	(.L_13 - .L_12)
	.align		4
.L_12:
        /*004c*/ 	.word	index@(tvmgen_default_fused_subtract_add_rsqrt_multiply_multiply_add_take_kernel)
        /*0050*/ 	.word	0x0000000e


	//----- nvinfo : EIATTR_FRAME_SIZE
	.align		4
.L_13:
        /*0054*/ 	.byte	0x04, 0x11
        /*0056*/ 	.short	(.L_15 - .L_14)
	.align		4
.L_14:
        /*0058*/ 	.word	index@($__internal_6_$__cuda_sm20_sqrt_rn_f32_slowpath)
        /*005c*/ 	.word	0x00000000


	//----- nvinfo : EIATTR_FRAME_SIZE
	.align		4
.L_15:
        /*0060*/ 	.byte	0x04, 0x11
        /*0062*/ 	.short	(.L_17 - .L_16)
	.align		4
.L_16:
        /*0064*/ 	.word	index@($__internal_5_$__cuda_sm20_rcp_rn_f32_slowpath)
        /*0068*/ 	.word	0x00000000


	//----- nvinfo : EIATTR_FRAME_SIZE
	.align		4
.L_17:
        /*006c*/ 	.byte	0x04, 0x11
        /*006e*/ 	.short	(.L_19 - .L_18)
	.align		4
.L_18:
        /*0070*/ 	.word	index@(tvmgen_default_fused_subtract_add_rsqrt_multiply_multiply_add_take_kernel)
        /*0074*/ 	.word	0x00000000


	//----- nvinfo : EIATTR_REGCOUNT
	.align		4
.L_19:
        /*0078*/ 	.byte	0x04, 0x2f
        /*007a*/ 	.short	(.L_21 - .L_20)
	.align		4
.L_20:
        /*007c*/ 	.word	index@(tvmgen_default_fused_reshape_add_divide_erf_add_multiply_multiply_reshape_kernel)
        /*0080*/ 	.word	0x00000012


	//----- nvinfo : EIATTR_FRAME_SIZE
	.align		4
.L_21:
        /*0084*/ 	.byte	0x04, 0x11
        /*0086*/ 	.short	(.L_23 - .L_22)
	.align		4
.L_22:
        /*0088*/ 	.word	index@(tvmgen_default_fused_reshape_add_divide_erf_add_multiply_multiply_reshape_kernel)
        /*008c*/ 	.word	0x00000000


	//----- nvinfo : EIATTR_REGCOUNT
	.align		4
.L_23:
        /*0090*/ 	.byte	0x04, 0x2f
        /*0092*/ 	.short	(.L_25 - .L_24)
	.align		4
.L_24:
        /*0094*/ 	.word	index@(tvmgen_default_fused_nn_dense_add_1_kernel)
        /*0098*/ 	.word	0x00000023


	//----- nvinfo : EIATTR_FRAME_SIZE
	.align		4
.L_25:
        /*009c*/ 	.byte	0x04, 0x11
        /*009e*/ 	.short	(.L_27 - .L_26)
	.align		4
.L_26:
        /*00a0*/ 	.word	index@(tvmgen_default_fused_nn_dense_add_1_kernel)
        /*00a4*/ 	.word	0x00000000


	//----- nvinfo : EIATTR_REGCOUNT
	.align		4
.L_27:
        /*00a8*/ 	.byte	0x04, 0x2f
        /*00aa*/ 	.short	(.L_29 - .L_28)
	.align		4
.L_28:
        /*00ac*/ 	.word	index@(tvmgen_default_fused_nn_softmax_kernel_2)
        /*00b0*/ 	.word	0x0000000e


	//----- nvinfo : EIATTR_FRAME_SIZE
	.align		4
.L_29:
        /*00b4*/ 	.byte	0x04, 0x11
        /*00b6*/ 	.short	(.L_31 - .L_30)
	.align		4
.L_30:
        /*00b8*/ 	.word	index@(tvmgen_default_fused_nn_softmax_kernel_2)
        /*00bc*/ 	.word	0x00000000


	//----- nvinfo : EIATTR_REGCOUNT
	.align		4
.L_31:
        /*00c0*/ 	.byte	0x04, 0x2f
        /*00c2*/ 	.short	(.L_33 - .L_32)
	.align		4
.L_32:
        /*00c4*/ 	.word	index@(tvmgen_default_fused_nn_batch_matmul_1_kernel)
        /*00c8*/ 	.word	0x0000002a


	//----- nvinfo : EIATTR_FRAME_SIZE
	.align		4
.L_33:
        /*00cc*/ 	.byte	0x04, 0x11
        /*00ce*/ 	.short	(.L_35 - .L_34)
	.align		4
.L_34:
        /*00d0*/ 	.word	index@(tvmgen_default_fused_nn_batch_matmul_1_kernel)
        /*00d4*/ 	.word	0x00000000


	//----- nvinfo : EIATTR_REGCOUNT
	.align		4
.L_35:
        /*00d8*/ 	.byte	0x04, 0x2f
        /*00da*/ 	.short	(.L_37 - .L_36)
	.align		4
.L_36:
        /*00dc*/ 	.word	index@(tvmgen_default_fused_take_reshape_transpose_reshape_multiply_reshape_kernel)
        /*00e0*/ 	.word	0x00000010


	//----- nvinfo : EIATTR_FRAME_SIZE
	.align		4
.L_37:
        /*00e4*/ 	.byte	0x04, 0x11
        /*00e6*/ 	.short	(.L_39 - .L_38)
	.align		4
.L_38:
        /*00e8*/ 	.word	index@(tvmgen_default_fused_take_reshape_transpose_reshape_multiply_reshape_kernel)
        /*00ec*/ 	.word	0x00000000


	//----- nvinfo : EIATTR_REGCOUNT
	.align		4
.L_39:
        /*00f0*/ 	.byte	0x04, 0x2f
        /*00f2*/ 	.short	(.L_41 - .L_40)
	.align		4
.L_40:
        /*00f4*/ 	.word	index@(tvmgen_default_fused_reshape_transpose_add_kernel)
        /*00f8*/ 	.word	0x0000000c


	//----- nvinfo : EIATTR_FRAME_SIZE
	.align		4
.L_41:
        /*00fc*/ 	.byte	0x04, 0x11
        /*00fe*/ 	.short	(.L_43 - .L_42)
	.align		4
.L_42:
        /*0100*/ 	.word	index@(tvmgen_default_fused_reshape_transpose_add_kernel)
        /*0104*/ 	.word	0x00000000


	//----- nvinfo : EIATTR_REGCOUNT
	.align		4
.L_43:
        /*0108*/ 	.byte	0x04, 0x2f
        /*010a*/ 	.short	(.L_45 - .L_44)
	.align		4
.L_44:
        /*010c*/ 	.word	index@(tvmgen_default_fused_reshape_add_reshape_expand_dims_transpose_squeeze_kernel)
        /*0110*/ 	.word	0x00000010


	//----- nvinfo : EIATTR_FRAME_SIZE
	.align		4
.L_45:
        /*0114*/ 	.byte	0x04, 0x11
        /*0116*/ 	.short	(.L_47 - .L_46)
	.align		4
.L_46:
        /*0118*/ 	.word	index@(tvmgen_default_fused_reshape_add_reshape_expand_dims_transpose_squeeze_kernel)
        /*011c*/ 	.word	0x00000000


	//----- nvinfo : EIATTR_REGCOUNT
	.align		4
.L_47:
        /*0120*/ 	.byte	0x04, 0x2f
        /*0122*/ 	.short	(.L_49 - .L_48)
	.align		4
.L_48:
        /*0124*/ 	.word	index@(tvmgen_default_fused_subtract_add_rsqrt_multiply_multiply_add_reshape_kernel)
        /*0128*/ 	.word	0x00000010


	//----- nvinfo : EIATTR_FRAME_SIZE
	.align		4
.L_49:
        /*012c*/ 	.byte	0x04, 0x11
        /*012e*/ 	.short	(.L_51 - .L_50)
	.align		4
.L_50:
        /*0130*/ 	.word	index@($__internal_4_$__cuda_sm20_sqrt_rn_f32_slowpath)
        /*0134*/ 	.word	0x00000000


	//----- nvinfo : EIATTR_FRAME_SIZE
	.align		4
.L_51:
        /*0138*/ 	.byte	0x04, 0x11
        /*013a*/ 	.short	(.L_53 - .L_52)
	.align		4
.L_52:
        /*013c*/ 	.word	index@($__internal_3_$__cuda_sm20_rcp_rn_f32_slowpath)
        /*0140*/ 	.word	0x00000000


	//----- nvinfo : EIATTR_FRAME_SIZE
	.align		4
.L_53:
        /*0144*/ 	.byte	0x04, 0x11
        /*0146*/ 	.short	(.L_55 - .L_54)
	.align		4
.L_54:
        /*0148*/ 	.word	index@(tvmgen_default_fused_subtract_add_rsqrt_multiply_multiply_add_reshape_kernel)
        /*014c*/ 	.word	0x00000000


	//----- nvinfo : EIATTR_REGCOUNT
	.align		4
.L_55:
        /*0150*/ 	.byte	0x04, 0x2f
        /*0152*/ 	.short	(.L_57 - .L_56)
	.align		4
.L_56:
        /*0154*/ 	.word	index@(tvmgen_default_fused_nn_batch_matmul_kernel)
        /*0158*/ 	.word	0x00000030


	//----- nvinfo : EIATTR_FRAME_SIZE
	.align		4
.L_57:
        /*015c*/ 	.byte	0x04, 0x11
        /*015e*/ 	.short	(.L_59 - .L_58)
	.align		4
.L_58:
        /*0160*/ 	.word	index@(tvmgen_default_fused_nn_batch_matmul_kernel)
        /*0164*/ 	.word	0x00000000


	//----- nvinfo : EIATTR_REGCOUNT
	.align		4
.L_59:
        /*0168*/ 	.byte	0x04, 0x2f
        /*016a*/ 	.short	(.L_61 - .L_60)
	.align		4
.L_60:
        /*016c*/ 	.word	index@(tvmgen_default_fused_reshape_transpose_concatenate_add_kernel)
        /*0170*/ 	.word	0x00000010


	//----- nvinfo : EIATTR_FRAME_SIZE
	.align		4
.L_61:
        /*0174*/ 	.byte	0x04, 0x11
        /*0176*/ 	.short	(.L_63 - .L_62)
	.align		4
.L_62:
        /*0178*/ 	.word	index@(tvmgen_default_fused_reshape_transpose_concatenate_add_kernel)
        /*017c*/ 	.word	0x00000000


	//----- nvinfo : EIATTR_REGCOUNT
	.align		4
.L_63:
        /*0180*/ 	.byte	0x04, 0x2f
        /*0182*/ 	.short	(.L_65 - .L_64)
	.align		4
.L_64:
        /*0184*/ 	.word	index@(tvmgen_default_fused_take_reshape_transpose_reshape_transpose_kernel)
        /*0188*/ 	.word	0x00000018


	//----- nvinfo : EIATTR_FRAME_SIZE
	.align		4
.L_65:
        /*018c*/ 	.byte	0x04, 0x11
        /*018e*/ 	.short	(.L_67 - .L_66)
	.align		4
.L_66:
        /*0190*/ 	.word	index@(tvmgen_default_fused_take_reshape_transpose_reshape_transpose_kernel)
        /*0194*/ 	.word	0x00000000


	//----- nvinfo : EIATTR_REGCOUNT
	.align		4
.L_67:
        /*0198*/ 	.byte	0x04, 0x2f
        /*019a*/ 	.short	(.L_69 - .L_68)
	.align		4
.L_68:
        /*019c*/ 	.word	index@(tvmgen_default_fused_variance_kernel)
        /*01a0*/ 	.word	0x00000010


	//----- nvinfo : EIATTR_FRAME_SIZE
	.align		4
.L_69:
        /*01a4*/ 	.byte	0x04, 0x11
        /*01a6*/ 	.short	(.L_71 - .L_70)
	.align		4
.L_70:
        /*01a8*/ 	.word	index@(tvmgen_default_fused_variance_kernel)
        /*01ac*/ 	.word	0x00000000


	//----- nvinfo : EIATTR_REGCOUNT
	.align		4
.L_71:
        /*01b0*/ 	.byte	0x04, 0x2f
        /*01b2*/ 	.short	(.L_73 - .L_72)
	.align		4
.L_72:
        /*01b4*/ 	.word	index@(tvmgen_default_fused_reshape_1_kernel)
        /*01b8*/ 	.word	0x0000000a


	//----- nvinfo : EIATTR_FRAME_SIZE
	.align		4
.L_73:
        /*01bc*/ 	.byte	0x04, 0x11
        /*01be*/ 	.short	(.L_75 - .L_74)
	.align		4
.L_74:
        /*01c0*/ 	.word	index@(tvmgen_default_fused_reshape_1_kernel)
        /*01c4*/ 	.word	0x00000000


	//----- nvinfo : EIATTR_REGCOUNT
	.align		4
.L_75:
        /*01c8*/ 	.byte	0x04, 0x2f
        /*01ca*/ 	.short	(.L_77 - .L_76)
	.align		4
.L_76:
        /*01cc*/ 	.word	index@(tvmgen_default_fused_reshape_transpose_reshape_kernel)
        /*01d0*/ 	.word	0x0000000c


	//----- nvinfo : EIATTR_FRAME_SIZE
	.align		4
.L_77:
        /*01d4*/ 	.byte	0x04, 0x11
        /*01d6*/ 	.short	(.L_79 - .L_78)
	.align		4
.L_78:
        /*01d8*/ 	.word	index@(tvmgen_default_fused_reshape_transpose_reshape_kernel)
        /*01dc*/ 	.word	0x00000000


	//----- nvinfo : EIATTR_REGCOUNT
	.align		4
.L_79:
        /*01e0*/ 	.byte	0x04, 0x2f
        /*01e2*/ 	.short	(.L_81 - .L_80)
	.align		4
.L_80:
        /*01e4*/ 	.word	index@(tvmgen_default_fused_variance_kernel_1)
        /*01e8*/ 	.word	0x0000000a


	//----- nvinfo : EIATTR_FRAME_SIZE
	.align		4
.L_81:
        /*01ec*/ 	.byte	0x04, 0x11
        /*01ee*/ 	.short	(.L_83 - .L_82)
	.align		4
.L_82:
        /*01f0*/ 	.word	index@(tvmgen_default_fused_variance_kernel_1)
        /*01f4*/ 	.word	0x00000000


	//----- nvinfo : EIATTR_REGCOUNT
	.align		4
.L_83:
        /*01f8*/ 	.byte	0x04, 0x2f
        /*01fa*/ 	.short	(.L_85 - .L_84)
	.align		4
.L_84:
        /*01fc*/ 	.word	index@(tvmgen_default_fused_nn_softmax_kernel)
        /*0200*/ 	.word	0x0000000e


	//----- nvinfo : EIATTR_FRAME_SIZE
	.align		4
.L_85:
        /*0204*/ 	.byte	0x04, 0x11
        /*0206*/ 	.short	(.L_87 - .L_86)
	.align		4
.L_86:
        /*0208*/ 	.word	index@(tvmgen_default_fused_nn_softmax_kernel)
        /*020c*/ 	.word	0x00000000


	//----- nvinfo : EIATTR_REGCOUNT
	.align		4
.L_87:
        /*0210*/ 	.byte	0x04, 0x2f
        /*0212*/ 	.short	(.L_89 - .L_88)
	.align		4
.L_88:
        /*0214*/ 	.word	index@(tvmgen_default_fused_nn_conv2d_add_kernel)
        /*0218*/ 	.word	0x000000a4


	//----- nvinfo : EIATTR_FRAME_SIZE
	.align		4
.L_89:
        /*021c*/ 	.byte	0x04, 0x11
        /*021e*/ 	.short	(.L_91 - .L_90)
	.align		4
.L_90:
        /*0220*/ 	.word	index@(tvmgen_default_fused_nn_conv2d_add_kernel)
        /*0224*/ 	.word	0x00000000


	//----- nvinfo : EIATTR_REGCOUNT
	.align		4
.L_91:
        /*0228*/ 	.byte	0x04, 0x2f
        /*022a*/ 	.short	(.L_93 - .L_92)
	.align		4
.L_92:
        /*022c*/ 	.word	index@(tvmgen_default_fused_take_reshape_transpose_reshape_transpose_multiply_reshape_transpose_kernel)
        /*0230*/ 	.word	0x00000010


	//----- nvinfo : EIATTR_FRAME_SIZE
	.align		4
.L_93:
        /*0234*/ 	.byte	0x04, 0x11
        /*0236*/ 	.short	(.L_95 - .L_94)
	.align		4
.L_94:
        /*0238*/ 	.word	index@(tvmgen_default_fused_take_reshape_transpose_reshape_transpose_multiply_reshape_transpose_kernel)
        /*023c*/ 	.word	0x00000000


	//----- nvinfo : EIATTR_REGCOUNT
	.align		4
.L_95:
        /*0240*/ 	.byte	0x04, 0x2f
        /*0242*/ 	.short	(.L_97 - .L_96)
	.align		4
.L_96:
        /*0244*/ 	.word	index@(tvmgen_default_fused_mean_kernel)
        /*0248*/ 	.word	0x0000000f


	//----- nvinfo : EIATTR_FRAME_SIZE
	.align		4
.L_97:
        /*024c*/ 	.byte	0x04, 0x11
        /*024e*/ 	.short	(.L_99 - .L_98)
	.align		4
.L_98:
        /*0250*/ 	.word	index@(tvmgen_default_fused_mean_kernel)
        /*0254*/ 	.word	0x00000000


	//----- nvinfo : EIATTR_REGCOUNT
	.align		4
.L_99:
        /*0258*/ 	.byte	0x04, 0x2f
        /*025a*/ 	.short	(.L_101 - .L_100)
	.align		4
.L_100:
        /*025c*/ 	.word	index@(tvmgen_default_fused_nn_dense_2_kernel)
        /*0260*/ 	.word	0x0000003f


	//----- nvinfo : EIATTR_FRAME_SIZE
	.align		4
.L_101:
        /*0264*/ 	.byte	0x04, 0x11
        /*0266*/ 	.short	(.L_103 - .L_102)
	.align		4
.L_102:
        /*0268*/ 	.word	index@(tvmgen_default_fused_nn_dense_2_kernel)
        /*026c*/ 	.word	0x00000000


	//----- nvinfo : EIATTR_REGCOUNT
	.align		4
.L_103:
        /*0270*/ 	.byte	0x04, 0x2f
        /*0272*/ 	.short	(.L_105 - .L_104)
	.align		4
.L_104:
        /*0274*/ 	.word	index@(tvmgen_default_fused_nn_softmax_kernel_3)
        /*0278*/ 	.word	0x00000015


	//----- nvinfo : EIATTR_FRAME_SIZE
	.align		4
.L_105:
        /*027c*/ 	.byte	0x04, 0x11
        /*027e*/ 	.short	(.L_107 - .L_106)
	.align		4
.L_106:
        /*0280*/ 	.word	index@($__internal_2_$__cuda_sm3x_div_rn_noftz_f32_slowpath)
        /*0284*/ 	.word	0x00000000


	//----- nvinfo : EIATTR_FRAME_SIZE
	.align		4
.L_107:
        /*0288*/ 	.byte	0x04, 0x11
        /*028a*/ 	.short	(.L_109 - .L_108)
	.align		4
.L_108:
        /*028c*/ 	.word	index@(tvmgen_default_fused_nn_softmax_kernel_3)
        /*0290*/ 	.word	0x00000000


	//----- nvinfo : EIATTR_REGCOUNT
	.align		4
.L_109:
        /*0294*/ 	.byte	0x04, 0x2f
        /*0296*/ 	.short	(.L_111 - .L_110)
	.align		4
.L_110:
        /*0298*/ 	.word	index@(tvmgen_default_fused_subtract_add_rsqrt_multiply_multiply_add_transpose_reshape_kernel)
        /*029c*/ 	.word	0x00000010


	//----- nvinfo : EIATTR_FRAME_SIZE
	.align		4
.L_111:
        /*02a0*/ 	.byte	0x04, 0x11
        /*02a2*/ 	.short	(.L_113 - .L_112)
	.align		4
.L_112:
        /*02a4*/ 	.word	index@($__internal_1_$__cuda_sm20_sqrt_rn_f32_slowpath)
        /*02a8*/ 	.word	0x00000000


	//----- nvinfo : EIATTR_FRAME_SIZE
	.align		4
.L_113:
        /*02ac*/ 	.byte	0x04, 0x11
        /*02ae*/ 	.short	(.L_115 - .L_114)
	.align		4
.L_114:
        /*02b0*/ 	.word	index@($__internal_0_$__cuda_sm20_rcp_rn_f32_slowpath)
        /*02b4*/ 	.word	0x00000000


	//----- nvinfo : EIATTR_FRAME_SIZE
	.align		4
.L_115:
        /*02b8*/ 	.byte	0x04, 0x11
        /*02ba*/ 	.short	(.L_117 - .L_116)
	.align		4
.L_116:
        /*02bc*/ 	.word	index@(tvmgen_default_fused_subtract_add_rsqrt_multiply_multiply_add_transpose_reshape_kernel)
        /*02c0*/ 	.word	0x00000000


	//----- nvinfo : EIATTR_REGCOUNT
	.align		4
.L_117:
        /*02c4*/ 	.byte	0x04, 0x2f
        /*02c6*/ 	.short	(.L_119 - .L_118)
	.align		4
.L_118:
        /*02c8*/ 	.word	index@(tvmgen_default_fused_reshape_add_add_kernel)
        /*02cc*/ 	.word	0x0000000e


	//----- nvinfo : EIATTR_FRAME_SIZE
	.align		4
.L_119:
        /*02d0*/ 	.byte	0x04, 0x11
        /*02d2*/ 	.short	(.L_121 - .L_120)
	.align		4
.L_120:
        /*02d4*/ 	.word	index@(tvmgen_default_fused_reshape_add_add_kernel)
        /*02d8*/ 	.word	0x00000000


	//----- nvinfo : EIATTR_REGCOUNT
	.align		4
.L_121:
        /*02dc*/ 	.byte	0x04, 0x2f
        /*02de*/ 	.short	(.L_123 - .L_122)
	.align		4
.L_122:
        /*02e0*/ 	.word	index@(tvmgen_default_fused_reshape_kernel)
        /*02e4*/ 	.word	0x0000000a


	//----- nvinfo : EIATTR_FRAME_SIZE
	.align		4
.L_123:
        /*02e8*/ 	.byte	0x04, 0x11
        /*02ea*/ 	.short	(.L_125 - .L_124)
	.align		4
.L_124:
        /*02ec*/ 	.word	index@(tvmgen_default_fused_reshape_kernel)
        /*02f0*/ 	.word	0x00000000


	//----- nvinfo : EIATTR_REGCOUNT
	.align		4
.L_125:
        /*02f4*/ 	.byte	0x04, 0x2f
        /*02f6*/ 	.short	(.L_127 - .L_126)
	.align		4
.L_126:
        /*02f8*/ 	.word	index@(tvmgen_default_fused_nn_dense_kernel)
        /*02fc*/ 	.word	0x00000024


	//----- nvinfo : EIATTR_FRAME_SIZE
	.align		4
.L_127:
        /*0300*/ 	.byte	0x04, 0x11
        /*0302*/ 	.short	(.L_129 - .L_128)
	.align		4
.L_128:
        /*0304*/ 	.word	index@(tvmgen_default_fused_nn_dense_kernel)
        /*0308*/ 	.word	0x00000000


	//----- nvinfo : EIATTR_REGCOUNT
	.align		4
.L_129:
        /*030c*/ 	.byte	0x04, 0x2f
        /*030e*/ 	.short	(.L_131 - .L_130)
	.align		4
.L_130:
        /*0310*/ 	.word	index@(tvmgen_default_fused_mean_kernel_1)
        /*0314*/ 	.word	0x0000000a


	//----- nvinfo : EIATTR_FRAME_SIZE
	.align		4
.L_131:
        /*0318*/ 	.byte	0x04, 0x11
        /*031a*/ 	.short	(.L_133 - .L_132)
	.align		4
.L_132:
        /*031c*/ 	.word	index@(tvmgen_default_fused_mean_kernel_1)
        /*0320*/ 	.word	0x00000000


	//----- nvinfo : EIATTR_MIN_STACK_SIZE
	.align		4
.L_133:
        /*0324*/ 	.byte	0x04, 0x12
        /*0326*/ 	.short	(.L_135 - .L_134)
	.align		4
.L_134:
        /*0328*/ 	.word	index@(tvmgen_default_fused_mean_kernel_1)
        /*032c*/ 	.word	0x00000000


	//----- nvinfo : EIATTR_MIN_STACK_SIZE
	.align		4
.L_135:
        /*0330*/ 	.byte	0x04, 0x12
        /*0332*/ 	.short	(.L_137 - .L_136)
	.align		4
.L_136:
        /*0334*/ 	.word	index@(tvmgen_default_fused_nn_dense_kernel)
        /*0338*/ 	.word	0x00000000


	//----- nvinfo : EIATTR_MIN_STACK_SIZE
	.align		4
.L_137:
        /*033c*/ 	.byte	0x04, 0x12
        /*033e*/ 	.short	(.L_139 - .L_138)
	.align		4
.L_138:
        /*0340*/ 	.word	index@(tvmgen_default_fused_reshape_kernel)
        /*0344*/ 	.word	0x00000000


	//----- nvinfo : EIATTR_MIN_STACK_SIZE
	.align		4
.L_139:
        /*0348*/ 	.byte	0x04, 0x12
        /*034a*/ 	.short	(.L_141 - .L_140)
	.align		4
.L_140:
        /*034c*/ 	.word	index@(tvmgen_default_fused_reshape_add_add_kernel)
        /*0350*/ 	.word	0x00000000


	//----- nvinfo : EIATTR_MIN_STACK_SIZE
	.align		4
.L_141:
        /*0354*/ 	.byte	0x04, 0x12
        /*0356*/ 	.short	(.L_143 - .L_142)
	.align		4
.L_142:
        /*0358*/ 	.word	index@(tvmgen_default_fused_subtract_add_rsqrt_multiply_multiply_add_transpose_reshape_kernel)
        /*035c*/ 	.word	0x00000000


	//----- nvinfo : EIATTR_MIN_STACK_SIZE
	.align		4
.L_143:
        /*0360*/ 	.byte	0x04, 0x12
        /*0362*/ 	.short	(.L_145 - .L_144)
	.align		4
.L_144:
        /*0364*/ 	.word	index@(tvmgen_default_fused_nn_softmax_kernel_3)
        /*0368*/ 	.word	0x00000000


	//----- nvinfo : EIATTR_MIN_STACK_SIZE
	.align		4
.L_145:
        /*036c*/ 	.byte	0x04, 0x12
        /*036e*/ 	.short	(.L_147 - .L_146)
	.align		4
.L_146:
        /*0370*/ 	.word	index@(tvmgen_default_fused_nn_dense_2_kernel)
        /*0374*/ 	.word	0x00000000


	//----- nvinfo : EIATTR_MIN_STACK_SIZE
	.align		4
.L_147:
        /*0378*/ 	.byte	0x04, 0x12
        /*037a*/ 	.short	(.L_149 - .L_148)
	.align		4
.L_148:
        /*037c*/ 	.word	index@(tvmgen_default_fused_mean_kernel)
        /*0380*/ 	.word	0x00000000


	//----- nvinfo : EIATTR_MIN_STACK_SIZE
	.align		4
.L_149:
        /*0384*/ 	.byte	0x04, 0x12
        /*0386*/ 	.short	(.L_151 - .L_150)
	.align		4
.L_150:
        /*0388*/ 	.word	index@(tvmgen_default_fused_take_reshape_transpose_reshape_transpose_multiply_reshape_transpose_kernel)
        /*038c*/ 	.word	0x00000000


	//----- nvinfo : EIATTR_MIN_STACK_SIZE
	.align		4
.L_151:
        /*0390*/ 	.byte	0x04, 0x12
        /*0392*/ 	.short	(.L_153 - .L_152)
	.align		4
.L_152:
        /*0394*/ 	.word	index@(tvmgen_default_fused_nn_conv2d_add_kernel)
        /*0398*/ 	.word	0x00000000


	//----- nvinfo : EIATTR_MIN_STACK_SIZE
	.align		4
.L_153:
        /*039c*/ 	.byte	0x04, 0x12
        /*039e*/ 	.short	(.L_155 - .L_154)
	.align		4
.L_154:
        /*03a0*/ 	.word	index@(tvmgen_default_fused_nn_softmax_kernel)
        /*03a4*/ 	.word	0x00000000


	//----- nvinfo : EIATTR_MIN_STACK_SIZE
	.align		4
.L_155:
        /*03a8*/ 	.byte	0x04, 0x12
        /*03aa*/ 	.short	(.L_157 - .L_156)
	.align		4
.L_156:
        /*03ac*/ 	.word	index@(tvmgen_default_fused_variance_kernel_1)
        /*03b0*/ 	.word	0x00000000


	//----- nvinfo : EIATTR_MIN_STACK_SIZE
	.align		4
.L_157:
        /*03b4*/ 	.byte	0x04, 0x12
        /*03b6*/ 	.short	(.L_159 - .L_158)
	.align		4
.L_158:
        /*03b8*/ 	.word	index@(tvmgen_default_fused_reshape_transpose_reshape_kernel)
        /*03bc*/ 	.word	0x00000000


	//----- nvinfo : EIATTR_MIN_STACK_SIZE
	.align		4
.L_159:
        /*03c0*/ 	.byte	0x04, 0x12
        /*03c2*/ 	.short	(.L_161 - .L_160)
	.align		4
.L_160:
        /*03c4*/ 	.word	index@(tvmgen_default_fused_reshape_1_kernel)
        /*03c8*/ 	.word	0x00000000


	//----- nvinfo : EIATTR_MIN_STACK_SIZE
	.align		4
.L_161:
        /*03cc*/ 	.byte	0x04, 0x12
        /*03ce*/ 	.short	(.L_163 - .L_162)
	.align		4
.L_162:
        /*03d0*/ 	.word	index@(tvmgen_default_fused_variance_kernel)
        /*03d4*/ 	.word	0x00000000


	//----- nvinfo : EIATTR_MIN_STACK_SIZE
	.align		4
.L_163:
        /*03d8*/ 	.byte	0x04, 0x12
        /*03da*/ 	.short	(.L_165 - .L_164)
	.align		4
.L_164:
        /*03dc*/ 	.word	index@(tvmgen_default_fused_take_reshape_transpose_reshape_transpose_kernel)
        /*03e0*/ 	.word	0x00000000


	//----- nvinfo : EIATTR_MIN_STACK_SIZE
	.align		4
.L_165:
        /*03e4*/ 	.byte	0x04, 0x12
        /*03e6*/ 	.short	(.L_167 - .L_166)
	.align		4
.L_166:
        /*03e8*/ 	.word	index@(tvmgen_default_fused_reshape_transpose_concatenate_add_kernel)
        /*03ec*/ 	.word	0x00000000


	//----- nvinfo : EIATTR_MIN_STACK_SIZE
	.align		4
.L_167:
        /*03f0*/ 	.byte	0x04, 0x12
        /*03f2*/ 	.short	(.L_169 - .L_168)
	.align		4
.L_168:
        /*03f4*/ 	.word	index@(tvmgen_default_fused_nn_batch_matmul_kernel)
        /*03f8*/ 	.word	0x00000000


	//----- nvinfo : EIATTR_MIN_STACK_SIZE
	.align		4
.L_169:
        /*03fc*/ 	.byte	0x04, 0x12
        /*03fe*/ 	.short	(.L_171 - .L_170)
	.align		4
.L_170:
        /*0400*/ 	.word	index@(tvmgen_default_fused_subtract_add_rsqrt_multiply_multiply_add_reshape_kernel)
        /*0404*/ 	.word	0x00000000


	//----- nvinfo : EIATTR_MIN_STACK_SIZE
	.align		4
.L_171:
        /*0408*/ 	.byte	0x04, 0x12
        /*040a*/ 	.short	(.L_173 - .L_172)
	.align		4
.L_172:
        /*040c*/ 	.word	index@(tvmgen_default_fused_reshape_add_reshape_expand_dims_transpose_squeeze_kernel)
        /*0410*/ 	.word	0x00000000


	//----- nvinfo : EIATTR_MIN_STACK_SIZE
	.align		4
.L_173:
        /*0414*/ 	.byte	0x04, 0x12
        /*0416*/ 	.short	(.L_175 - .L_174)
	.align		4
.L_174:
        /*0418*/ 	.word	index@(tvmgen_default_fused_reshape_transpose_add_kernel)
        /*041c*/ 	.word	0x00000000


	//----- nvinfo : EIATTR_MIN_STACK_SIZE
	.align		4
.L_175:
        /*0420*/ 	.byte	0x04, 0x12
        /*0422*/ 	.short	(.L_177 - .L_176)
	.align		4
.L_176:
        /*0424*/ 	.word	index@(tvmgen_default_fused_take_reshape_transpose_reshape_multiply_reshape_kernel)
        /*0428*/ 	.word	0x00000000


	//----- nvinfo : EIATTR_MIN_STACK_SIZE
	.align		4
.L_177:
        /*042c*/ 	.byte	0x04, 0x12
        /*042e*/ 	.short	(.L_179 - .L_178)
	.align		4
.L_178:
        /*0430*/ 	.word	index@(tvmgen_default_fused_nn_batch_matmul_1_kernel)
        /*0434*/ 	.word	0x00000000


	//----- nvinfo : EIATTR_MIN_STACK_SIZE
	.align		4
.L_179:
        /*0438*/ 	.byte	0x04, 0x12
        /*043a*/ 	.short	(.L_181 - .L_180)
	.align		4
.L_180:
        /*043c*/ 	.word	index@(tvmgen_default_fused_nn_softmax_kernel_2)
        /*0440*/ 	.word	0x00000000


	//----- nvinfo : EIATTR_MIN_STACK_SIZE
	.align		4
.L_181:
        /*0444*/ 	.byte	0x04, 0x12
        /*0446*/ 	.short	(.L_183 - .L_182)
	.align		4
.L_182:
        /*0448*/ 	.word	index@(tvmgen_default_fused_nn_dense_add_1_kernel)
        /*044c*/ 	.word	0x00000000


	//----- nvinfo : EIATTR_MIN_STACK_SIZE
	.align		4
.L_183:
        /*0450*/ 	.byte	0x04, 0x12
        /*0452*/ 	.short	(.L_185 - .L_184)
	.align		4
.L_184:
        /*0454*/ 	.word	index@(tvmgen_default_fused_reshape_add_divide_erf_add_multiply_multiply_reshape_kernel)
        /*0458*/ 	.word	0x00000000


	//----- nvinfo : EIATTR_MIN_STACK_SIZE
	.align		4
.L_185:
        /*045c*/ 	.byte	0x04, 0x12
        /*045e*/ 	.short	(.L_187 - .L_186)
	.align		4
.L_186:
        /*0460*/ 	.word	index@(tvmgen_default_fused_subtract_add_rsqrt_multiply_multiply_add_take_kernel)
        /*0464*/ 	.word	0x00000000


	//----- nvinfo : EIATTR_MIN_STACK_SIZE
	.align		4
.L_187:
        /*0468*/ 	.byte	0x04, 0x12
        /*046a*/ 	.short	(.L_189 - .L_188)
	.align		4
.L_188:
        /*046c*/ 	.word	index@(tvmgen_default_fused_nn_dense_add_kernel)
        /*0470*/ 	.word	0x00000000


	//----- nvinfo : EIATTR_MIN_STACK_SIZE
	.align		4
.L_189:
        /*0474*/ 	.byte	0x04, 0x12
        /*0476*/ 	.short	(.L_191 - .L_190)
	.align		4
.L_190:
        /*0478*/ 	.word	index@(tvmgen_default_fused_nn_dense_1_kernel)
        /*047c*/ 	.word	0x00000000


	//----- nvinfo : EIATTR_MIN_STACK_SIZE
	.align		4
.L_191:
        /*0480*/ 	.byte	0x04, 0x12
        /*0482*/ 	.short	(.L_193 - .L_192)
	.align		4
.L_192:
        /*0484*/ 	.word	index@(tvmgen_default_fused_nn_softmax_kernel_1)
        /*0488*/ 	.word	0x00000000
.L_193:


//--------------------- .nv.info.tvmgen_default_fused_mean_kernel_1 --------------------------
	.section	.nv.info.tvmgen_default_fused_mean_kernel_1,"",@"SHT_CUDA_INFO"
	.sectionflags	@""
	.align	4


	//----- nvinfo : EIATTR_CUDA_API_VERSION
	.align		4
        /*0000*/ 	.byte	0x04, 0x37
        /*0002*/ 	.short	(.L_195 - .L_194)
.L_194:
        /*0004*/ 	.word	0x0000007e


	//----- nvinfo : EIATTR_SW2861232_WAR
	.align		4
.L_195:
        /*0008*/ 	.byte	0x01, 0x35
	.zero		2


	//----- nvinfo : EIATTR_PARAM_CBANK
	.align		4
        /*000c*/ 	.byte	0x04, 0x0a
        /*000e*/ 	.short	(.L_197 - .L_196)
	.align		4
.L_196:
        /*0010*/ 	.word	index@(.nv.constant0.tvmgen_default_fused_mean_kernel_1)
        /*0014*/ 	.short	0x0160
        /*0016*/ 	.short	0x0010


	//----- nvinfo : EIATTR_CBANK_PARAM_SIZE
	.align		4
.L_197:
        /*0018*/ 	.byte	0x03, 0x19
        /*001a*/ 	.short	0x0010


	//----- nvinfo : EIATTR_KPARAM_INFO
	.align		4
        /*001c*/ 	.byte	0x04, 0x17
        /*001e*/ 	.short	(.L_199 - .L_198)
.L_198:
        /*0020*/ 	.word	0x00000000
        /*0024*/ 	.short	0x0001
        /*0026*/ 	.short	0x0008
        /*0028*/ 	.byte	0x00, 0xf0, 0x21, 0x00


	//----- nvinfo : EIATTR_KPARAM_INFO
	.align		4
.L_199:
        /*002c*/ 	.byte	0x04, 0x17
        /*002e*/ 	.short	(.L_201 - .L_200)
.L_200:
        /*0030*/ 	.word	0x00000000
        /*0034*/ 	.short	0x0000
        /*0036*/ 	.short	0x0000
        /*0038*/ 	.byte	0x00, 0xf0, 0x21, 0x00


	//----- nvinfo : EIATTR_MAXREG_COUNT
	.align		4
.L_201:
        /*003c*/ 	.byte	0x03, 0x1b
        /*003e*/ 	.short	0x00ff


	//----- nvinfo : EIATTR_EXIT_INSTR_OFFSETS
	.align		4
        /*0040*/ 	.byte	0x04, 0x1c
        /*0042*/ 	.short	(.L_203 - .L_202)


	//   ....[0]....
.L_202:
        /*0044*/ 	.word	0x00000090


	//----- nvinfo : EIATTR_MAX_THREADS
	.align		4
.L_203:
        /*0048*/ 	.byte	0x04, 0x05
        /*004a*/ 	.short	(.L_205 - .L_204)
.L_204:
        /*004c*/ 	.word	0x000000c5
        /*0050*/ 	.word	0x00000001
        /*0054*/ 	.word	0x00000001
.L_205:


//--------------------- .nv.info.tvmgen_default_fused_nn_dense_kernel --------------------------
	.section	.nv.info.tvmgen_default_fused_nn_dense_kernel,"",@"SHT_CUDA_INFO"
	.sectionflags	@""
	.align	4


	//----- nvinfo : EIATTR_CUDA_API_VERSION
	.align		4
        /*0000*/ 	.byte	0x04, 0x37
        /*0002*/ 	.short	(.L_207 - .L_206)
.L_206:
        /*0004*/ 	.word	0x0000007e


	//----- nvinfo : EIATTR_SW2861232_WAR
	.align		4
.L_207:
        /*0008*/ 	.byte	0x01, 0x35
	.zero		2


	//----- nvinfo : EIATTR_PARAM_CBANK
	.align		4
        /*000c*/ 	.byte	0x04, 0x0a
        /*000e*/ 	.short	(.L_209 - .L_208)
	.align		4
.L_208:
        /*0010*/ 	.word	index@(.nv.constant0.tvmgen_default_fused_nn_dense_kernel)
        /*0014*/ 	.short	0x0160
        /*0016*/ 	.short	0x0018


	//----- nvinfo : EIATTR_CBANK_PARAM_SIZE
	.align		4
.L_209:
        /*0018*/ 	.byte	0x03, 0x19
        /*001a*/ 	.short	0x0018


	//----- nvinfo : EIATTR_KPARAM_INFO
	.align		4
        /*001c*/ 	.byte	0x04, 0x17
        /*001e*/ 	.short	(.L_211 - .L_210)
.L_210:
        /*0020*/ 	.word	0x00000000
        /*0024*/ 	.short	0x0002
        /*0026*/ 	.short	0x0010
        /*0028*/ 	.byte	0x00, 0xf0, 0x21, 0x00


	//----- nvinfo : EIATTR_KPARAM_INFO
	.align		4
.L_211:
        /*002c*/ 	.byte	0x04, 0x17
        /*002e*/ 	.short	(.L_213 - .L_212)
.L_212:
        /*0030*/ 	.word	0x00000000
        /*0034*/ 	.short	0x0001
        /*0036*/ 	.short	0x0008
        /*0038*/ 	.byte	0x00, 0xf0, 0x21, 0x00


	//----- nvinfo : EIATTR_KPARAM_INFO
	.align		4
.L_213:
        /*003c*/ 	.byte	0x04, 0x17
        /*003e*/ 	.short	(.L_215 - .L_214)
.L_214:
        /*0040*/ 	.word	0x00000000
        /*0044*/ 	.short	0x0000
        /*0046*/ 	.short	0x0000
        /*0048*/ 	.byte	0x00, 0xf0, 0x21, 0x00


	//----- nvinfo : EIATTR_MAXREG_COUNT
	.align		4
.L_215:
        /*004c*/ 	.byte	0x03, 0x1b
        /*004e*/ 	.short	0x00ff


	//----- nvinfo : EIATTR_COOP_GROUP_MASK_REGIDS
	.align		4
        /*0050*/ 	.byte	0x04, 0x29
        /*0052*/ 	.short	(.L_217 - .L_216)


	//   ....[0]....
.L_216:
        /*0054*/ 	.word	0x05000005


	//   ....[1]....
        /*0058*/ 	.word	0x05000005


	//   ....[2]....
        /*005c*/ 	.word	0x05000005


	//   ....[3]....
        /*0060*/ 	.word	0x05000005


	//   ....[4]....
        /*0064*/ 	.word	0x05000005


	//   ....[5]....
        /*0068*/ 	.word	0x05000009


	//----- nvinfo : EIATTR_COOP_GROUP_INSTR_OFFSETS
	.align		4
.L_217:
        /*006c*/ 	.byte	0x04, 0x28
        /*006e*/ 	.short	(.L_219 - .L_218)


	//   ....[0]....
.L_218:
        /*0070*/ 	.word	0x00000320


	//   ....[1]....
        /*0074*/ 	.word	0x00000350


	//   ....[2]....
        /*0078*/ 	.word	0x00000370


	//   ....[3]....
        /*007c*/ 	.word	0x00000390


	//   ....[4]....
        /*0080*/ 	.word	0x000003b0


	//   ....[5]....
        /*0084*/ 	.word	0x00000410


	//----- nvinfo : EIATTR_EXIT_INSTR_OFFSETS
	.align		4
.L_219:
        /*0088*/ 	.byte	0x04, 0x1c
        /*008a*/ 	.short	(.L_221 - .L_220)


	//   ....[0]....
.L_220:
        /*008c*/ 	.word	0x00000450


	//   ....[1]....
        /*0090*/ 	.word	0x000004a0


	//----- nvinfo : EIATTR_MAX_THREADS
	.align		4
.L_221:
        /*0094*/ 	.byte	0x04, 0x05
        /*0096*/ 	.short	(.L_223 - .L_222)
.L_222:
        /*0098*/ 	.word	0x00000040
        /*009c*/ 	.word	0x00000001
        /*00a0*/ 	.word	0x00000001
.L_223:


//--------------------- .nv.info.tvmgen_default_fused_reshape_kernel --------------------------
	.section	.nv.info.tvmgen_default_fused_reshape_kernel,"",@"SHT_CUDA_INFO"
	.sectionflags	@""
	.align	4


	//----- nvinfo : EIATTR_CUDA_API_VERSION
	.align		4
        /*0000*/ 	.byte	0x04, 0x37
        /*0002*/ 	.short	(.L_225 - .L_224)
.L_224:
        /*0004*/ 	.word	0x0000007e


	//----- nvinfo : EIATTR_SW2861232_WAR
	.align		4
.L_225:
        /*0008*/ 	.byte	0x01, 0x35
	.zero		2


	//----- nvinfo : EIATTR_PARAM_CBANK
	.align		4
        /*000c*/ 	.byte	0x04, 0x0a
        /*000e*/ 	.short	(.L_227 - .L_226)
	.align		4
.L_226:
        /*0010*/ 	.word	index@(.nv.constant0.tvmgen_default_fused_reshape_kernel)
        /*0014*/ 	.short	0x0160
        /*0016*/ 	.short	0x0010


	//----- nvinfo : EIATTR_CBANK_PARAM_SIZE
	.align		4
.L_227:
        /*0018*/ 	.byte	0x03, 0x19
        /*001a*/ 	.short	0x0010


	//----- nvinfo : EIATTR_KPARAM_INFO
	.align		4
        /*001c*/ 	.byte	0x04, 0x17
        /*001e*/ 	.short	(.L_229 - .L_228)
.L_228:
        /*0020*/ 	.word	0x00000000
        /*0024*/ 	.short	0x0001
        /*0026*/ 	.short	0x0008
        /*0028*/ 	.byte	0x00, 0xf0, 0x21, 0x00


	//----- nvinfo : EIATTR_KPARAM_INFO
	.align		4
.L_229:
        /*002c*/ 	.byte	0x04, 0x17
        /*002e*/ 	.short	(.L_231 - .L_230)
.L_230:
        /*0030*/ 	.word	0x00000000
        /*0034*/ 	.short	0x0000
        /*0036*/ 	.short	0x0000
        /*0038*/ 	.byte	0x00, 0xf0, 0x21, 0x00


	//----- nvinfo : EIATTR_MAXREG_COUNT
	.align		4
.L_231:
        /*003c*/ 	.byte	0x03, 0x1b
        /*003e*/ 	.short	0x0040


	//----- nvinfo : EIATTR_EXIT_INSTR_OFFSETS
	.align		4
        /*0040*/ 	.byte	0x04, 0x1c
        /*0042*/ 	.short	(.L_233 - .L_232)


	//   ....[0]....
.L_232:
        /*0044*/ 	.word	0x00000120


	//   ....[1]....
        /*0048*/ 	.word	0x00000150


	//----- nvinfo : EIATTR_MAX_THREADS
	.align		4
.L_233:
        /*004c*/ 	.byte	0x04, 0x05
        /*004e*/ 	.short	(.L_235 - .L_234)
.L_234:
        /*0050*/ 	.word	0x00000400
        /*0054*/ 	.word	0x00000001
        /*0058*/ 	.word	0x00000001


	//----- nvinfo : EIATTR_CRS_STACK_SIZE
	.align		4
.L_235:
        /*005c*/ 	.byte	0x04, 0x1e
        /*005e*/ 	.short	(.L_237 - .L_236)
.L_236:
        /*0060*/ 	.word	0x00000000
.L_237:


//--------------------- .nv.info.tvmgen_default_fused_reshape_add_add_kernel --------------------------
	.section	.nv.info.tvmgen_default_fused_reshape_add_add_kernel,"",@"SHT_CUDA_INFO"
	.sectionflags	@""
	.align	4


	//----- nvinfo : EIATTR_CUDA_API_VERSION
	.align		4
        /*0000*/ 	.byte	0x04, 0x37
        /*0002*/ 	.short	(.L_239 - .L_238)
.L_238:
        /*0004*/ 	.word	0x0000007e


	//----- nvinfo : EIATTR_SW2861232_WAR
	.align		4
.L_239:
        /*0008*/ 	.byte	0x01, 0x35
	.zero		2


	//----- nvinfo : EIATTR_PARAM_CBANK
	.align		4
        /*000c*/ 	.byte	0x04, 0x0a
        /*000e*/ 	.short	(.L_241 - .L_240)
	.align		4
.L_240:
        /*0010*/ 	.word	index@(.nv.constant0.tvmgen_default_fused_reshape_add_add_kernel)
        /*0014*/ 	.short	0x0160
        /*0016*/ 	.short	0x0020


	//----- nvinfo : EIATTR_CBANK_PARAM_SIZE
	.align		4
.L_241:
        /*0018*/ 	.byte	0x03, 0x19
        /*001a*/ 	.short	0x0020


	//----- nvinfo : EIATTR_KPARAM_INFO
	.align		4
        /*001c*/ 	.byte	0x04, 0x17
        /*001e*/ 	.short	(.L_243 - .L_242)
.L_242:
        /*0020*/ 	.word	0x00000000
        /*0024*/ 	.short	0x0003
        /*0026*/ 	.short	0x0018
        /*0028*/ 	.byte	0x00, 0xf0, 0x21, 0x00


	//----- nvinfo : EIATTR_KPARAM_INFO
	.align		4
.L_243:
        /*002c*/ 	.byte	0x04, 0x17
        /*002e*/ 	.short	(.L_245 - .L_244)
.L_244:
        /*0030*/ 	.word	0x00000000
        /*0034*/ 	.short	0x0002
        /*0036*/ 	.short	0x0010
        /*0038*/ 	.byte	0x00, 0xf0, 0x21, 0x00


	//----- nvinfo : EIATTR_KPARAM_INFO
	.align		4
.L_245:
        /*003c*/ 	.byte	0x04, 0x17
        /*003e*/ 	.short	(.L_247 - .L_246)
.L_246:
        /*0040*/ 	.word	0x00000000
        /*0044*/ 	.short	0x0001
        /*0046*/ 	.short	0x0008
        /*0048*/ 	.byte	0x00, 0xf0, 0x21, 0x00


	//----- nvinfo : EIATTR_KPARAM_INFO
	.align		4
.L_247:
        /*004c*/ 	.byte	0x04, 0x17
        /*004e*/ 	.short	(.L_249 - .L_248)
.L_248:
        /*0050*/ 	.word	0x00000000
        /*0054*/ 	.short	0x0000
        /*0056*/ 	.short	0x0000
        /*0058*/ 	.byte	0x00, 0xf0, 0x21, 0x00


	//----- nvinfo : EIATTR_MAXREG_COUNT
	.align		4
.L_249:
        /*005c*/ 	.byte	0x03, 0x1b
        /*005e*/ 	.short	0x0040


	//----- nvinfo : EIATTR_EXIT_INSTR_OFFSETS
	.align		4
        /*0060*/ 	.byte	0x04, 0x1c
        /*0062*/ 	.short	(.L_251 - .L_250)


	//   ....[0]....
.L_250:
        /*0064*/ 	.word	0x00000060


	//   ....[1]....
        /*0068*/ 	.word	0x000001c0


	//----- nvinfo : EIATTR_MAX_THREADS
	.align		4
.L_251:
        /*006c*/ 	.byte	0x04, 0x05
        /*006e*/ 	.short	(.L_253 - .L_252)
.L_252:
        /*0070*/ 	.word	0x00000400
        /*0074*/ 	.word	0x00000001
        /*0078*/ 	.word	0x00000001
.L_253:


//--------------------- .nv.info.tvmgen_default_fused_subtract_add_rsqrt_multiply_multiply_add_transpose_reshape_kernel --------------------------
	.section	.nv.info.tvmgen_default_fused_subtract_add_rsqrt_multiply_multiply_add_transpose_reshape_kernel,"",@"SHT_CUDA_INFO"
	.sectionflags	@""
	.align	4


	//----- nvinfo : EIATTR_CUDA_API_VERSION
	.align		4
        /*0000*/ 	.byte	0x04, 0x37
        /*0002*/ 	.short	(.L_255 - .L_254)
.L_254:
        /*0004*/ 	.word	0x0000007e


	//----- nvinfo : EIATTR_SW2861232_WAR
	.align		4
.L_255:
        /*0008*/ 	.byte	0x01, 0x35
	.zero		2


	//----- nvinfo : EIATTR_PARAM_CBANK
	.align		4
        /*000c*/ 	.byte	0x04, 0x0a
        /*000e*/ 	.short	(.L_257 - .L_256)
	.align		4
.L_256:
        /*0010*/ 	.word	index@(.nv.constant0.tvmgen_default_fused_subtract_add_rsqrt_multiply_multiply_add_transpose_reshape_kernel)
        /*0014*/ 	.short	0x0160
        /*0016*/ 	.short	0x0030


	//----- nvinfo : EIATTR_CBANK_PARAM_SIZE
	.align		4
.L_257:
        /*0018*/ 	.byte	0x03, 0x19
        /*001a*/ 	.short	0x0030


	//----- nvinfo : EIATTR_KPARAM_INFO
	.align		4
        /*001c*/ 	.byte	0x04, 0x17
        /*001e*/ 	.short	(.L_259 - .L_258)
.L_258:
        /*0020*/ 	.word	0x00000000
        /*0024*/ 	.short	0x0005
        /*0026*/ 	.short	0x0028
        /*0028*/ 	.byte	0x00, 0xf0, 0x21, 0x00


	//----- nvinfo : EIATTR_KPARAM_INFO
	.align		4
.L_259:
        /*002c*/ 	.byte	0x04, 0x17
        /*002e*/ 	.short	(.L_261 - .L_260)
.L_260:
        /*0030*/ 	.word	0x00000000
        /*0034*/ 	.short	0x0004
        /*0036*/ 	.short	0x0020
        /*0038*/ 	.byte	0x00, 0xf0, 0x21, 0x00


	//----- nvinfo : EIATTR_KPARAM_INFO
	.align		4
.L_261:
        /*003c*/ 	.byte	0x04, 0x17
        /*003e*/ 	.short	(.L_263 - .L_262)
.L_262:
        /*0040*/ 	.word	0x00000000
        /*0044*/ 	.short	0x0003
        /*0046*/ 	.short	0x0018
        /*0048*/ 	.byte	0x00, 0xf0, 0x21, 0x00


	//----- nvinfo : EIATTR_KPARAM_INFO
	.align		4
.L_263:
        /*004c*/ 	.byte	0x04, 0x17
        /*004e*/ 	.short	(.L_265 - .L_264)
.L_264:
        /*0050*/ 	.word	0x00000000
        /*0054*/ 	.short	0x0002
        /*0056*/ 	.short	0x0010
        /*0058*/ 	.byte	0x00, 0xf0, 0x21, 0x00


	//----- nvinfo : EIATTR_KPARAM_INFO
	.align		4
.L_265:
        /*005c*/ 	.byte	0x04, 0x17
        /*005e*/ 	.short	(.L_267 - .L_266)
.L_266:
        /*0060*/ 	.word	0x00000000
        /*0064*/ 	.short	0x0001
        /*0066*/ 	.short	0x0008
        /*0068*/ 	.byte	0x00, 0xf0, 0x21, 0x00


	//----- nvinfo : EIATTR_KPARAM_INFO
	.align		4
.L_267:
        /*006c*/ 	.byte	0x04, 0x17
        /*006e*/ 	.short	(.L_269 - .L_268)
.L_268:
        /*0070*/ 	.word	0x00000000
        /*0074*/ 	.short	0x0000
        /*0076*/ 	.short	0x0000
        /*0078*/ 	.byte	0x00, 0xf0, 0x21, 0x00


	//----- nvinfo : EIATTR_MAXREG_COUNT
	.align		4
.L_269:
        /*007c*/ 	.byte	0x03, 0x1b
        /*007e*/ 	.short	0x0040


	//----- nvinfo : EIATTR_EXIT_INSTR_OFFSETS
	.align		4
        /*0080*/ 	.byte	0x04, 0x1c
        /*0082*/ 	.short	(.L_271 - .L_270)


	//   ....[0]....
.L_270:
        /*0084*/ 	.word	0x00000060


	//   ....[1]....
        /*0088*/ 	.word	0x000003d0


	//----- nvinfo : EIATTR_MAX_THREADS
	.align		4
.L_271:
        /*008c*/ 	.byte	0x04, 0x05
        /*008e*/ 	.short	(.L_273 - .L_272)
.L_272:
        /*0090*/ 	.word	0x00000400
        /*0094*/ 	.word	0x00000001
        /*0098*/ 	.word	0x00000001


	//----- nvinfo : EIATTR_CRS_STACK_SIZE
	.align		4
.L_273:
        /*009c*/ 	.byte	0x04, 0x1e
        /*009e*/ 	.short	(.L_275 - .L_274)
.L_274:
        /*00a0*/ 	.word	0x00000000
.L_275:


//--------------------- .nv.info.tvmgen_default_fused_nn_softmax_kernel_3 --------------------------
	.section	.nv.info.tvmgen_default_fused_nn_softmax_kernel_3,"",@"SHT_CUDA_INFO"
	.sectionflags	@""
	.align	4


	//----- nvinfo : EIATTR_CUDA_API_VERSION
	.align		4
        /*0000*/ 	.byte	0x04, 0x37
        /*0002*/ 	.short	(.L_277 - .L_276)
.L_276:
        /*0004*/ 	.word	0x0000007e


	//----- nvinfo : EIATTR_SW2861232_WAR
	.align		4
.L_277:
        /*0008*/ 	.byte	0x01, 0x35
	.zero		2


	//----- nvinfo : EIATTR_PARAM_CBANK
	.align		4
        /*000c*/ 	.byte	0x04, 0x0a
        /*000e*/ 	.short	(.L_279 - .L_278)
	.align		4
.L_278:
        /*0010*/ 	.word	index@(.nv.constant0.tvmgen_default_fused_nn_softmax_kernel_3)
        /*0014*/ 	.short	0x0160
        /*0016*/ 	.short	0x0018


	//----- nvinfo : EIATTR_CBANK_PARAM_SIZE
	.align		4
.L_279:
        /*0018*/ 	.byte	0x03, 0x19
        /*001a*/ 	.short	0x0018


	//----- nvinfo : EIATTR_KPARAM_INFO
	.align		4
        /*001c*/ 	.byte	0x04, 0x17
        /*001e*/ 	.short	(.L_281 - .L_280)
.L_280:
        /*0020*/ 	.word	0x00000000
        /*0024*/ 	.short	0x0002
        /*0026*/ 	.short	0x0010
        /*0028*/ 	.byte	0x00, 0xf0, 0x21, 0x00


	//----- nvinfo : EIATTR_KPARAM_INFO
	.align		4
.L_281:
        /*002c*/ 	.byte	0x04, 0x17
        /*002e*/ 	.short	(.L_283 - .L_282)
.L_282:
        /*0030*/ 	.word	0x00000000
        /*0034*/ 	.short	0x0001
        /*0036*/ 	.short	0x0008
        /*0038*/ 	.byte	0x00, 0xf0, 0x21, 0x00


	//----- nvinfo : EIATTR_KPARAM_INFO
	.align		4
.L_283:
        /*003c*/ 	.byte	0x04, 0x17
        /*003e*/ 	.short	(.L_285 - .L_284)
.L_284:
        /*0040*/ 	.word	0x00000000
        /*0044*/ 	.short	0x0000
        /*0046*/ 	.short	0x0000
        /*0048*/ 	.byte	0x00, 0xf0, 0x21, 0x00


	//----- nvinfo : EIATTR_MAXREG_COUNT
	.align		4
.L_285:
        /*004c*/ 	.byte	0x03, 0x1b
        /*004e*/ 	.short	0x0040


	//----- nvinfo : EIATTR_EXIT_INSTR_OFFSETS
	.align		4
        /*0050*/ 	.byte	0x04, 0x1c
        /*0052*/ 	.short	(.L_287 - .L_286)


	//   ....[0]....
.L_286:
        /*0054*/ 	.word	0x00000230


	//   ....[1]....
        /*0058*/ 	.word	0x00000390


	//----- nvinfo : EIATTR_MAX_THREADS
	.align		4
.L_287:
        /*005c*/ 	.byte	0x04, 0x05
        /*005e*/ 	.short	(.L_289 - .L_288)
.L_288:
        /*0060*/ 	.word	0x00000400
        /*0064*/ 	.word	0x00000001
        /*0068*/ 	.word	0x00000001


	//----- nvinfo : EIATTR_CRS_STACK_SIZE
	.align		4
.L_289:
        /*006c*/ 	.byte	0x04, 0x1e
        /*006e*/ 	.short	(.L_291 - .L_290)
.L_290:
        /*0070*/ 	.word	0x00000000
.L_291:


//--------------------- .nv.info.tvmgen_default_fused_nn_dense_2_kernel --------------------------
	.section	.nv.info.tvmgen_default_fused_nn_dense_2_kernel,"",@"SHT_CUDA_INFO"
	.sectionflags	@""
	.align	4


	//----- nvinfo : EIATTR_CUDA_API_VERSION
	.align		4
        /*0000*/ 	.byte	0x04, 0x37
        /*0002*/ 	.short	(.L_293 - .L_292)
.L_292:
        /*0004*/ 	.word	0x0000007e


	//----- nvinfo : EIATTR_SW2861232_WAR
	.align		4
.L_293:
        /*0008*/ 	.byte	0x01, 0x35
	.zero		2


	//----- nvinfo : EIATTR_PARAM_CBANK
	.align		4
        /*000c*/ 	.byte	0x04, 0x0a
        /*000e*/ 	.short	(.L_295 - .L_294)
	.align		4
.L_294:
        /*0010*/ 	.word	index@(.nv.constant0.tvmgen_default_fused_nn_dense_2_kernel)
        /*0014*/ 	.short	0x0160
        /*0016*/ 	.short	0x0018


	//----- nvinfo : EIATTR_CBANK_PARAM_SIZE
	.align		4
.L_295:
        /*0018*/ 	.byte	0x03, 0x19
        /*001a*/ 	.short	0x0018


	//----- nvinfo : EIATTR_KPARAM_INFO
	.align		4
        /*001c*/ 	.byte	0x04, 0x17
        /*001e*/ 	.short	(.L_297 - .L_296)
.L_296:
        /*0020*/ 	.word	0x00000000
        /*0024*/ 	.short	0x0002
        /*0026*/ 	.short	0x0010
        /*0028*/ 	.byte	0x00, 0xf0, 0x21, 0x00


	//----- nvinfo : EIATTR_KPARAM_INFO
	.align		4
.L_297:
        /*002c*/ 	.byte	0x04, 0x17
        /*002e*/ 	.short	(.L_299 - .L_298)
.L_298:
        /*0030*/ 	.word	0x00000000
        /*0034*/ 	.short	0x0001
        /*0036*/ 	.short	0x0008
        /*0038*/ 	.byte	0x00, 0xf0, 0x21, 0x00


	//----- nvinfo : EIATTR_KPARAM_INFO
	.align		4
.L_299:
        /*003c*/ 	.byte	0x04, 0x17
        /*003e*/ 	.short	(.L_301 - .L_300)
.L_300:
        /*0040*/ 	.word	0x00000000
        /*0044*/ 	.short	0x0000
        /*0046*/ 	.short	0x0000
        /*0048*/ 	.byte	0x00, 0xf0, 0x21, 0x00


	//----- nvinfo : EIATTR_MAXREG_COUNT
	.align		4
.L_301:
        /*004c*/ 	.byte	0x03, 0x1b
        /*004e*/ 	.short	0x00ff


	//----- nvinfo : EIATTR_COOP_GROUP_MASK_REGIDS
	.align		4
        /*0050*/ 	.byte	0x04, 0x29
        /*0052*/ 	.short	(.L_303 - .L_302)


	//   ....[0]....
.L_302:
        /*0054*/ 	.word	0x05000000


	//   ....[1]....
        /*0058*/ 	.word	0x05000000


	//   ....[2]....
        /*005c*/ 	.word	0x05000000


	//   ....[3]....
        /*0060*/ 	.word	0x05000000


	//   ....[4]....
        /*0064*/ 	.word	0x05000000


	//   ....[5]....
        /*0068*/ 	.word	0x05000002


	//----- nvinfo : EIATTR_COOP_GROUP_INSTR_OFFSETS
	.align		4
.L_303:
        /*006c*/ 	.byte	0x04, 0x28
        /*006e*/ 	.short	(.L_305 - .L_304)


	//   ....[0]....
.L_304:
        /*0070*/ 	.word	0x000009b0


	//   ....[1]....
        /*0074*/ 	.word	0x000009d0


	//   ....[2]....
        /*0078*/ 	.word	0x000009f0


	//   ....[3]....
        /*007c*/ 	.word	0x00000a10


	//   ....[4]....
        /*0080*/ 	.word	0x00000a40


	//   ....[5]....
        /*0084*/ 	.word	0x00000ad0


	//----- nvinfo : EIATTR_EXIT_INSTR_OFFSETS
	.align		4
.L_305:
        /*0088*/ 	.byte	0x04, 0x1c
        /*008a*/ 	.short	(.L_307 - .L_306)


	//   ....[0]....
.L_306:
        /*008c*/ 	.word	0x00000b10


	//   ....[1]....
        /*0090*/ 	.word	0x00000b60


	//----- nvinfo : EIATTR_MAX_THREADS
	.align		4
.L_307:
        /*0094*/ 	.byte	0x04, 0x05
        /*0096*/ 	.short	(.L_309 - .L_308)
.L_308:
        /*0098*/ 	.word	0x00000040
        /*009c*/ 	.word	0x00000001
        /*00a0*/ 	.word	0x00000001
.L_309:


//--------------------- .nv.info.tvmgen_default_fused_mean_kernel --------------------------
	.section	.nv.info.tvmgen_default_fused_mean_kernel,"",@"SHT_CUDA_INFO"
	.sectionflags	@""
	.align	4


	//----- nvinfo : EIATTR_CUDA_API_VERSION
	.align		4
        /*0000*/ 	.byte	0x04, 0x37
        /*0002*/ 	.short	(.L_311 - .L_310)
.L_310:
        /*0004*/ 	.word	0x0000007e


	//----- nvinfo : EIATTR_SW2861232_WAR
	.align		4
.L_311:
        /*0008*/ 	.byte	0x01, 0x35
	.zero		2


	//----- nvinfo : EIATTR_PARAM_CBANK
	.align		4
        /*000c*/ 	.byte	0x04, 0x0a
        /*000e*/ 	.short	(.L_313 - .L_312)
	.align		4
.L_312:
        /*0010*/ 	.word	index@(.nv.constant0.tvmgen_default_fused_mean_kernel)
        /*0014*/ 	.short	0x0160
        /*0016*/ 	.short	0x0010


	//----- nvinfo : EIATTR_CBANK_PARAM_SIZE
	.align		4
.L_313:
        /*0018*/ 	.byte	0x03, 0x19
        /*001a*/ 	.short	0x0010


	//----- nvinfo : EIATTR_KPARAM_INFO
	.align		4
        /*001c*/ 	.byte	0x04, 0x17
        /*001e*/ 	.short	(.L_315 - .L_314)
.L_314:
        /*0020*/ 	.word	0x00000000
        /*0024*/ 	.short	0x0001
        /*0026*/ 	.short	0x0008
        /*0028*/ 	.byte	0x00, 0xf0, 0x21, 0x00


	//----- nvinfo : EIATTR_KPARAM_INFO
	.align		4
.L_315:
        /*002c*/ 	.byte	0x04, 0x17
        /*002e*/ 	.short	(.L_317 - .L_316)
.L_316:
        /*0030*/ 	.word	0x00000000
        /*0034*/ 	.short	0x0000
        /*0036*/ 	.short	0x0000
        /*0038*/ 	.byte	0x00, 0xf0, 0x21, 0x00


	//----- nvinfo : EIATTR_MAXREG_COUNT
	.align		4
.L_317:
        /*003c*/ 	.byte	0x03, 0x1b
        /*003e*/ 	.short	0x0040


	//----- nvinfo : EIATTR_COOP_GROUP_MASK_REGIDS
	.align		4
        /*0040*/ 	.byte	0x04, 0x29
        /*0042*/ 	.short	(.L_319 - .L_318)


	//   ....[0]....
.L_318:
        /*0044*/ 	.word	0x05000003


	//   ....[1]....
        /*0048*/ 	.word	0x05000003


	//   ....[2]....
        /*004c*/ 	.word	0x05000003


	//   ....[3]....
        /*0050*/ 	.word	0x05000003


	//   ....[4]....
        /*0054*/ 	.word	0x05000003


	//   ....[5]....
        /*0058*/ 	.word	0x05000003


	//----- nvinfo : EIATTR_COOP_GROUP_INSTR_OFFSETS
	.align		4
.L_319:
        /*005c*/ 	.byte	0x04, 0x28
        /*005e*/ 	.short	(.L_321 - .L_320)


	//   ....[0]....
.L_320:
        /*0060*/ 	.word	0x00000d20


	//   ....[1]....
        /*0064*/ 	.word	0x00000d50


	//   ....[2]....
        /*0068*/ 	.word	0x00000d70


	//   ....[3]....
        /*006c*/ 	.word	0x00000d90


	//   ....[4]....
        /*0070*/ 	.word	0x00000db0


	//   ....[5]....
        /*0074*/ 	.word	0x00000dd0


	//----- nvinfo : EIATTR_EXIT_INSTR_OFFSETS
	.align		4
.L_321:
        /*0078*/ 	.byte	0x04, 0x1c
        /*007a*/ 	.short	(.L_323 - .L_322)


	//   ....[0]....
.L_322:
        /*007c*/ 	.word	0x00000de0


	//   ....[1]....
        /*0080*/ 	.word	0x00000e20


	//----- nvinfo : EIATTR_MAX_THREADS
	.align		4
.L_323:
        /*0084*/ 	.byte	0x04, 0x05
        /*0086*/ 	.short	(.L_325 - .L_324)
.L_324:
        /*0088*/ 	.word	0x00000400
        /*008c*/ 	.word	0x00000001
        /*0090*/ 	.word	0x00000001


	//----- nvinfo : EIATTR_CRS_STACK_SIZE
	.align		4
.L_325:
        /*0094*/ 	.byte	0x04, 0x1e
        /*0096*/ 	.short	(.L_327 - .L_326)
.L_326:
        /*0098*/ 	.word	0x00000000
.L_327:


//--------------------- .nv.info.tvmgen_default_fused_take_reshape_transpose_reshape_transpose_multiply_reshape_transpose_kernel --------------------------
	.section	.nv.info.tvmgen_default_fused_take_reshape_transpose_reshape_transpose_multiply_reshape_transpose_kernel,"",@"SHT_CUDA_INFO"
	.sectionflags	@""
	.align	4


	//----- nvinfo : EIATTR_CUDA_API_VERSION
	.align		4
        /*0000*/ 	.byte	0x04, 0x37
        /*0002*/ 	.short	(.L_329 - .L_328)
.L_328:
        /*0004*/ 	.word	0x0000007e


	//----- nvinfo : EIATTR_SW2861232_WAR
	.align		4
.L_329:
        /*0008*/ 	.byte	0x01, 0x35
	.zero		2


	//----- nvinfo : EIATTR_PARAM_CBANK
	.align		4
        /*000c*/ 	.byte	0x04, 0x0a
        /*000e*/ 	.short	(.L_331 - .L_330)
	.align		4
.L_330:
        /*0010*/ 	.word	index@(.nv.constant0.tvmgen_default_fused_take_reshape_transpose_reshape_transpose_multiply_reshape_transpose_kernel)
        /*0014*/ 	.short	0x0160
        /*0016*/ 	.short	0x0020


	//----- nvinfo : EIATTR_CBANK_PARAM_SIZE
	.align		4
.L_331:
        /*0018*/ 	.byte	0x03, 0x19
        /*001a*/ 	.short	0x0020


	//----- nvinfo : EIATTR_KPARAM_INFO
	.align		4
        /*001c*/ 	.byte	0x04, 0x17
        /*001e*/ 	.short	(.L_333 - .L_332)
.L_332:
        /*0020*/ 	.word	0x00000000
        /*0024*/ 	.short	0x0003
        /*0026*/ 	.short	0x0018
        /*0028*/ 	.byte	0x00, 0xf0, 0x21, 0x00


	//----- nvinfo : EIATTR_KPARAM_INFO
	.align		4
.L_333:
        /*002c*/ 	.byte	0x04, 0x17
        /*002e*/ 	.short	(.L_335 - .L_334)
.L_334:
        /*0030*/ 	.word	0x00000000
        /*0034*/ 	.short	0x0002
        /*0036*/ 	.short	0x0010
        /*0038*/ 	.byte	0x00, 0xf0, 0x21, 0x00


	//----- nvinfo : EIATTR_KPARAM_INFO
	.align		4
.L_335:
        /*003c*/ 	.byte	0x04, 0x17
        /*003e*/ 	.short	(.L_337 - .L_336)
.L_336:
        /*0040*/ 	.word	0x00000000
        /*0044*/ 	.short	0x0001
        /*0046*/ 	.short	0x0008
        /*0048*/ 	.byte	0x00, 0xf0, 0x21, 0x00


	//----- nvinfo : EIATTR_KPARAM_INFO
	.align		4
.L_337:
        /*004c*/ 	.byte	0x04, 0x17
        /*004e*/ 	.short	(.L_339 - .L_338)
.L_338:
        /*0050*/ 	.word	0x00000000
        /*0054*/ 	.short	0x0000
        /*0056*/ 	.short	0x0000
        /*0058*/ 	.byte	0x00, 0xf0, 0x21, 0x00


	//----- nvinfo : EIATTR_MAXREG_COUNT
	.align		4
.L_339:
        /*005c*/ 	.byte	0x03, 0x1b
        /*005e*/ 	.short	0x0040


	//----- nvinfo : EIATTR_EXIT_INSTR_OFFSETS
	.align		4
        /*0060*/ 	.byte	0x04, 0x1c
        /*0062*/ 	.short	(.L_341 - .L_340)


	//   ....[0]....
.L_340:
        /*0064*/ 	.word	0x00000060


	//   ....[1]....
        /*0068*/ 	.word	0x000003c0


	//----- nvinfo : EIATTR_MAX_THREADS
	.align		4
.L_341:
        /*006c*/ 	.byte	0x04, 0x05
        /*006e*/ 	.short	(.L_343 - .L_342)
.L_342:
        /*0070*/ 	.word	0x00000400
        /*0074*/ 	.word	0x00000001
        /*0078*/ 	.word	0x00000001
.L_343:


//--------------------- .nv.info.tvmgen_default_fused_nn_conv2d_add_kernel --------------------------
	.section	.nv.info.tvmgen_default_fused_nn_conv2d_add_kernel,"",@"SHT_CUDA_INFO"
	.sectionflags	@""
	.align	4


	//----- nvinfo : EIATTR_CUDA_API_VERSION
	.align		4
        /*0000*/ 	.byte	0x04, 0x37
        /*0002*/ 	.short	(.L_345 - .L_344)
.L_344:
        /*0004*/ 	.word	0x0000007e


	//----- nvinfo : EIATTR_SW2861232_WAR
	.align		4
.L_345:
        /*0008*/ 	.byte	0x01, 0x35
	.zero		2


	//----- nvinfo : EIATTR_PARAM_CBANK
	.align		4
        /*000c*/ 	.byte	0x04, 0x0a
        /*000e*/ 	.short	(.L_347 - .L_346)
	.align		4
.L_346:
        /*0010*/ 	.word	index@(.nv.constant0.tvmgen_default_fused_nn_conv2d_add_kernel)
        /*0014*/ 	.short	0x0160
        /*0016*/ 	.short	0x0020


	//----- nvinfo : EIATTR_CBANK_PARAM_SIZE
	.align		4
.L_347:
        /*0018*/ 	.byte	0x03, 0x19
        /*001a*/ 	.short	0x0020


	//----- nvinfo : EIATTR_KPARAM_INFO
	.align		4
        /*001c*/ 	.byte	0x04, 0x17
        /*001e*/ 	.short	(.L_349 - .L_348)
.L_348:
        /*0020*/ 	.word	0x00000000
        /*0024*/ 	.short	0x0003
        /*0026*/ 	.short	0x0018
        /*0028*/ 	.byte	0x00, 0xf0, 0x21, 0x00


	//----- nvinfo : EIATTR_KPARAM_INFO
	.align		4
.L_349:
        /*002c*/ 	.byte	0x04, 0x17
        /*002e*/ 	.short	(.L_351 - .L_350)
.L_350:
        /*0030*/ 	.word	0x00000000
        /*0034*/ 	.short	0x0002
        /*0036*/ 	.short	0x0010
        /*0038*/ 	.byte	0x00, 0xf0, 0x21, 0x00


	//----- nvinfo : EIATTR_KPARAM_INFO
	.align		4
.L_351:
        /*003c*/ 	.byte	0x04, 0x17
        /*003e*/ 	.short	(.L_353 - .L_352)
.L_352:
        /*0040*/ 	.word	0x00000000
        /*0044*/ 	.short	0x0001
        /*0046*/ 	.short	0x0008
        /*0048*/ 	.byte	0x00, 0xf0, 0x21, 0x00


	//----- nvinfo : EIATTR_KPARAM_INFO
	.align		4
.L_353:
        /*004c*/ 	.byte	0x04, 0x17
        /*004e*/ 	.short	(.L_355 - .L_354)
.L_354:
        /*0050*/ 	.word	0x00000000
        /*0054*/ 	.short	0x0000
        /*0056*/ 	.short	0x0000
        /*0058*/ 	.byte	0x00, 0xf0, 0x21, 0x00


	//----- nvinfo : EIATTR_MAXREG_COUNT
	.align		4
.L_355:
        /*005c*/ 	.byte	0x03, 0x1b
        /*005e*/ 	.short	0x00ff


	//----- nvinfo : EIATTR_EXIT_INSTR_OFFSETS
	.align		4
        /*0060*/ 	.byte	0x04, 0x1c
        /*0062*/ 	.short	(.L_357 - .L_356)


	//   ....[0]....
.L_356:
        /*0064*/ 	.word	0x0000c330


	//----- nvinfo : EIATTR_CTAIDZ_USED
	.align		4
.L_357:
        /*0068*/ 	.byte	0x01, 0x04
	.zero		2


	//----- nvinfo : EIATTR_MAX_THREADS
	.align		4
        /*006c*/ 	.byte	0x04, 0x05
        /*006e*/ 	.short	(.L_359 - .L_358)
.L_358:
        /*0070*/ 	.word	0x00000020
        /*0074*/ 	.word	0x00000001
        /*0078*/ 	.word	0x00000001
.L_359:


//--------------------- .nv.info.tvmgen_default_fused_nn_softmax_kernel --------------------------
	.section	.nv.info.tvmgen_default_fused_nn_softmax_kernel,"",@"SHT_CUDA_INFO"
	.sectionflags	@""
	.align	4


	//----- nvinfo : EIATTR_CUDA_API_VERSION
	.align		4
        /*0000*/ 	.byte	0x04, 0x37
        /*0002*/ 	.short	(.L_361 - .L_360)
.L_360:
        /*0004*/ 	.word	0x0000007e


	//----- nvinfo : EIATTR_SW2861232_WAR
	.align		4
.L_361:
        /*0008*/ 	.byte	0x01, 0x35
	.zero		2


	//----- nvinfo : EIATTR_PARAM_CBANK
	.align		4
        /*000c*/ 	.byte	0x04, 0x0a
        /*000e*/ 	.short	(.L_363 - .L_362)
	.align		4
.L_362:
        /*0010*/ 	.word	index@(.nv.constant0.tvmgen_default_fused_nn_softmax_kernel)
        /*0014*/ 	.short	0x0160
        /*0016*/ 	.short	0x0010


	//----- nvinfo : EIATTR_CBANK_PARAM_SIZE
	.align		4
.L_363:
        /*0018*/ 	.byte	0x03, 0x19
        /*001a*/ 	.short	0x0010


	//----- nvinfo : EIATTR_KPARAM_INFO
	.align		4
        /*001c*/ 	.byte	0x04, 0x17
        /*001e*/ 	.short	(.L_365 - .L_364)
.L_364:
        /*0020*/ 	.word	0x00000000
        /*0024*/ 	.short	0x0001
        /*0026*/ 	.short	0x0008
        /*0028*/ 	.byte	0x00, 0xf0, 0x21, 0x00


	//----- nvinfo : EIATTR_KPARAM_INFO
	.align		4
.L_365:
        /*002c*/ 	.byte	0x04, 0x17
        /*002e*/ 	.short	(.L_367 - .L_366)
.L_366:
        /*0030*/ 	.word	0x00000000
        /*0034*/ 	.short	0x0000
        /*0036*/ 	.short	0x0000
        /*0038*/ 	.byte	0x00, 0xf0, 0x21, 0x00


	//----- nvinfo : EIATTR_MAXREG_COUNT
	.align		4
.L_367:
        /*003c*/ 	.byte	0x03, 0x1b
        /*003e*/ 	.short	0x0040


	//----- nvinfo : EIATTR_EXIT_INSTR_OFFSETS
	.align		4
        /*0040*/ 	.byte	0x04, 0x1c
        /*0042*/ 	.short	(.L_369 - .L_368)


	//   ....[0]....
.L_368:
        /*0044*/ 	.word	0x00000180


	//----- nvinfo : EIATTR_MAX_THREADS
	.align		4
.L_369:
        /*0048*/ 	.byte	0x04, 0x05
        /*004a*/ 	.short	(.L_371 - .L_370)
.L_370:
        /*004c*/ 	.word	0x00000400
        /*0050*/ 	.word	0x00000001
        /*0054*/ 	.word	0x00000001


	//----- nvinfo : EIATTR_CRS_STACK_SIZE
	.align		4
.L_371:
        /*0058*/ 	.byte	0x04, 0x1e
        /*005a*/ 	.short	(.L_373 - .L_372)
.L_372:
        /*005c*/ 	.word	0x00000000
.L_373:


//--------------------- .nv.info.tvmgen_default_fused_variance_kernel_1 --------------------------
	.section	.nv.info.tvmgen_default_fused_variance_kernel_1,"",@"SHT_CUDA_INFO"
	.sectionflags	@""
	.align	4


	//----- nvinfo : EIATTR_CUDA_API_VERSION
	.align		4
        /*0000*/ 	.byte	0x04, 0x37
        /*0002*/ 	.short	(.L_375 - .L_374)
.L_374:
        /*0004*/ 	.word	0x0000007e


	//----- nvinfo : EIATTR_SW2861232_WAR
	.align		4
.L_375:
        /*0008*/ 	.byte	0x01, 0x35
	.zero		2


	//----- nvinfo : EIATTR_PARAM_CBANK
	.align		4
        /*000c*/ 	.byte	0x04, 0x0a
        /*000e*/ 	.short	(.L_377 - .L_376)
	.align		4
.L_376:
        /*0010*/ 	.word	index@(.nv.constant0.tvmgen_default_fused_variance_kernel_1)
        /*0014*/ 	.short	0x0160
        /*0016*/ 	.short	0x0010


	//----- nvinfo : EIATTR_CBANK_PARAM_SIZE
	.align		4
.L_377:
        /*0018*/ 	.byte	0x03, 0x19
        /*001a*/ 	.short	0x0010


	//----- nvinfo : EIATTR_KPARAM_INFO
	.align		4
        /*001c*/ 	.byte	0x04, 0x17
        /*001e*/ 	.short	(.L_379 - .L_378)
.L_378:
        /*0020*/ 	.word	0x00000000
        /*0024*/ 	.short	0x0001
        /*0026*/ 	.short	0x0008
        /*0028*/ 	.byte	0x00, 0xf0, 0x21, 0x00


	//----- nvinfo : EIATTR_KPARAM_INFO
	.align		4
.L_379:
        /*002c*/ 	.byte	0x04, 0x17
        /*002e*/ 	.short	(.L_381 - .L_380)
.L_380:
        /*0030*/ 	.word	0x00000000
        /*0034*/ 	.short	0x0000
        /*0036*/ 	.short	0x0000
        /*0038*/ 	.byte	0x00, 0xf0, 0x21, 0x00


	//----- nvinfo : EIATTR_MAXREG_COUNT
	.align		4
.L_381:
        /*003c*/ 	.byte	0x03, 0x1b
        /*003e*/ 	.short	0x00ff


	//----- nvinfo : EIATTR_EXIT_INSTR_OFFSETS
	.align		4
        /*0040*/ 	.byte	0x04, 0x1c
        /*0042*/ 	.short	(.L_383 - .L_382)


	//   ....[0]....
.L_382:
        /*0044*/ 	.word	0x00000090


	//----- nvinfo : EIATTR_MAX_THREADS
	.align		4
.L_383:
        /*0048*/ 	.byte	0x04, 0x05
        /*004a*/ 	.short	(.L_385 - .L_384)
.L_384:
        /*004c*/ 	.word	0x000000c5
        /*0050*/ 	.word	0x00000001
        /*0054*/ 	.word	0x00000001
.L_385:


//--------------------- .nv.info.tvmgen_default_fused_reshape_transpose_reshape_kernel --------------------------
	.section	.nv.info.tvmgen_default_fused_reshape_transpose_reshape_kernel,"",@"SHT_CUDA_INFO"
	.sectionflags	@""
	.align	4


	//----- nvinfo : EIATTR_CUDA_API_VERSION
	.align		4
        /*0000*/ 	.byte	0x04, 0x37
        /*0002*/ 	.short	(.L_387 - .L_386)
.L_386:
        /*0004*/ 	.word	0x0000007e


	//----- nvinfo : EIATTR_SW2861232_WAR
	.align		4
.L_387:
        /*0008*/ 	.byte	0x01, 0x35
	.zero		2


	//----- nvinfo : EIATTR_PARAM_CBANK
	.align		4
        /*000c*/ 	.byte	0x04, 0x0a
        /*000e*/ 	.short	(.L_389 - .L_388)
	.align		4
.L_388:
        /*0010*/ 	.word	index@(.nv.constant0.tvmgen_default_fused_reshape_transpose_reshape_kernel)
        /*0014*/ 	.short	0x0160
        /*0016*/ 	.short	0x0010


	//----- nvinfo : EIATTR_CBANK_PARAM_SIZE
	.align		4
.L_389:
        /*0018*/ 	.byte	0x03, 0x19
        /*001a*/ 	.short	0x0010


	//----- nvinfo : EIATTR_KPARAM_INFO
	.align		4
        /*001c*/ 	.byte	0x04, 0x17
        /*001e*/ 	.short	(.L_391 - .L_390)
.L_390:
        /*0020*/ 	.word	0x00000000
        /*0024*/ 	.short	0x0001
        /*0026*/ 	.short	0x0008
        /*0028*/ 	.byte	0x00, 0xf0, 0x21, 0x00


	//----- nvinfo : EIATTR_KPARAM_INFO
	.align		4
.L_391:
        /*002c*/ 	.byte	0x04, 0x17
        /*002e*/ 	.short	(.L_393 - .L_392)
.L_392:
        /*0030*/ 	.word	0x00000000
        /*0034*/ 	.short	0x0000
        /*0036*/ 	.short	0x0000
        /*0038*/ 	.byte	0x00, 0xf0, 0x21, 0x00


	//----- nvinfo : EIATTR_MAXREG_COUNT
	.align		4
.L_393:
        /*003c*/ 	.byte	0x03, 0x1b
        /*003e*/ 	.short	0x0040


	//----- nvinfo : EIATTR_EXIT_INSTR_OFFSETS
	.align		4
        /*0040*/ 	.byte	0x04, 0x1c
        /*0042*/ 	.short	(.L_395 - .L_394)


	//   ....[0]....
.L_394:
        /*0044*/ 	.word	0x00000060


	//   ....[1]....
        /*0048*/ 	.word	0x00000180


	//----- nvinfo : EIATTR_MAX_THREADS
	.align		4
.L_395:
        /*004c*/ 	.byte	0x04, 0x05
        /*004e*/ 	.short	(.L_397 - .L_396)
.L_396:
        /*0050*/ 	.word	0x00000400
        /*0054*/ 	.word	0x00000001
        /*0058*/ 	.word	0x00000001
.L_397:


//--------------------- .nv.info.tvmgen_default_fused_reshape_1_kernel --------------------------
	.section	.nv.info.tvmgen_default_fused_reshape_1_kernel,"",@"SHT_CUDA_INFO"
	.sectionflags	@""
	.align	4


	//----- nvinfo : EIATTR_CUDA_API_VERSION
	.align		4
        /*0000*/ 	.byte	0x04, 0x37
        /*0002*/ 	.short	(.L_399 - .L_398)
.L_398:
        /*0004*/ 	.word	0x0000007e


	//----- nvinfo : EIATTR_SW2861232_WAR
	.align		4
.L_399:
        /*0008*/ 	.byte	0x01, 0x35
	.zero		2


	//----- nvinfo : EIATTR_PARAM_CBANK
	.align		4
        /*000c*/ 	.byte	0x04, 0x0a
        /*000e*/ 	.short	(.L_401 - .L_400)
	.align		4
.L_400:
        /*0010*/ 	.word	index@(.nv.constant0.tvmgen_default_fused_reshape_1_kernel)
        /*0014*/ 	.short	0x0160
        /*0016*/ 	.short	0x0010


	//----- nvinfo : EIATTR_CBANK_PARAM_SIZE
	.align		4
.L_401:
        /*0018*/ 	.byte	0x03, 0x19
        /*001a*/ 	.short	0x0010


	//----- nvinfo : EIATTR_KPARAM_INFO
	.align		4
        /*001c*/ 	.byte	0x04, 0x17
        /*001e*/ 	.short	(.L_403 - .L_402)
.L_402:
        /*0020*/ 	.word	0x00000000
        /*0024*/ 	.short	0x0001
        /*0026*/ 	.short	0x0008
        /*0028*/ 	.byte	0x00, 0xf0, 0x21, 0x00


	//----- nvinfo : EIATTR_KPARAM_INFO
	.align		4
.L_403:
        /*002c*/ 	.byte	0x04, 0x17
        /*002e*/ 	.short	(.L_405 - .L_404)
.L_404:
        /*0030*/ 	.word	0x00000000
        /*0034*/ 	.short	0x0000
        /*0036*/ 	.short	0x0000
        /*0038*/ 	.byte	0x00, 0xf0, 0x21, 0x00


	//----- nvinfo : EIATTR_MAXREG_COUNT
	.align		4
.L_405:
        /*003c*/ 	.byte	0x03, 0x1b
        /*003e*/ 	.short	0x0040


	//----- nvinfo : EIATTR_EXIT_INSTR_OFFSETS
	.align		4
        /*0040*/ 	.byte	0x04, 0x1c
        /*0042*/ 	.short	(.L_407 - .L_406)


	//   ....[0]....
.L_406:
        /*0044*/ 	.word	0x00000120


	//   ....[1]....
        /*0048*/ 	.word	0x00000150


	//----- nvinfo : EIATTR_MAX_THREADS
	.align		4
.L_407:
        /*004c*/ 	.byte	0x04, 0x05
        /*004e*/ 	.short	(.L_409 - .L_408)
.L_408:
        /*0050*/ 	.word	0x00000400
        /*0054*/ 	.word	0x00000001
        /*0058*/ 	.word	0x00000001


	//----- nvinfo : EIATTR_CRS_STACK_SIZE
	.align		4
.L_409:
        /*005c*/ 	.byte	0x04, 0x1e
        /*005e*/ 	.short	(.L_411 - .L_410)
.L_410:
        /*0060*/ 	.word	0x00000000
.L_411:


//--------------------- .nv.info.tvmgen_default_fused_variance_kernel --------------------------
	.section	.nv.info.tvmgen_default_fused_variance_kernel,"",@"SHT_CUDA_INFO"
	.sectionflags	@""
	.align	4


	//----- nvinfo : EIATTR_CUDA_API_VERSION
	.align		4
        /*0000*/ 	.byte	0x04, 0x37
        /*0002*/ 	.short	(.L_413 - .L_412)
.L_412:
        /*0004*/ 	.word	0x0000007e


	//----- nvinfo : EIATTR_SW2861232_WAR
	.align		4
.L_413:
        /*0008*/ 	.byte	0x01, 0x35
	.zero		2


	//----- nvinfo : EIATTR_PARAM_CBANK
	.align		4
        /*000c*/ 	.byte	0x04, 0x0a
        /*000e*/ 	.short	(.L_415 - .L_414)
	.align		4
.L_414:
        /*0010*/ 	.word	index@(.nv.constant0.tvmgen_default_fused_variance_kernel)
        /*0014*/ 	.short	0x0160
        /*0016*/ 	.short	0x0018


	//----- nvinfo : EIATTR_CBANK_PARAM_SIZE
	.align		4
.L_415:
        /*0018*/ 	.byte	0x03, 0x19
        /*001a*/ 	.short	0x0018


	//----- nvinfo : EIATTR_KPARAM_INFO
	.align		4
        /*001c*/ 	.byte	0x04, 0x17
        /*001e*/ 	.short	(.L_417 - .L_416)
.L_416:
        /*0020*/ 	.word	0x00000000
        /*0024*/ 	.short	0x0002
        /*0026*/ 	.short	0x0010
        /*0028*/ 	.byte	0x00, 0xf0, 0x21, 0x00


	//----- nvinfo : EIATTR_KPARAM_INFO
	.align		4
.L_417:
        /*002c*/ 	.byte	0x04, 0x17
        /*002e*/ 	.short	(.L_419 - .L_418)
.L_418:
        /*0030*/ 	.word	0x00000000
        /*0034*/ 	.short	0x0001
        /*0036*/ 	.short	0x0008
        /*0038*/ 	.byte	0x00, 0xf0, 0x21, 0x00


	//----- nvinfo : EIATTR_KPARAM_INFO
	.align		4
.L_419:
        /*003c*/ 	.byte	0x04, 0x17
        /*003e*/ 	.short	(.L_421 - .L_420)
.L_420:
        /*0040*/ 	.word	0x00000000
        /*0044*/ 	.short	0x0000
        /*0046*/ 	.short	0x0000
        /*0048*/ 	.byte	0x00, 0xf0, 0x21, 0x00


	//----- nvinfo : EIATTR_MAXREG_COUNT
	.align		4
.L_421:
        /*004c*/ 	.byte	0x03, 0x1b
        /*004e*/ 	.short	0x0040


	//----- nvinfo : EIATTR_COOP_GROUP_MASK_REGIDS
	.align		4
        /*0050*/ 	.byte	0x04, 0x29
        /*0052*/ 	.short	(.L_423 - .L_422)


	//   ....[0]....
.L_422:
        /*0054*/ 	.word	0x05000003


	//   ....[1]....
        /*0058*/ 	.word	0x05000003


	//   ....[2]....
        /*005c*/ 	.word	0x05000003


	//   ....[3]....
        /*0060*/ 	.word	0x05000003


	//   ....[4]....
        /*0064*/ 	.word	0x05000003


	//   ....[5]....
        /*0068*/ 	.word	0x05000003


	//----- nvinfo : EIATTR_COOP_GROUP_INSTR_OFFSETS
	.align		4
.L_423:
        /*006c*/ 	.byte	0x04, 0x28
        /*006e*/ 	.short	(.L_425 - .L_424)


	//   ....[0]....
.L_424:
        /*0070*/ 	.word	0x000011b0


	//   ....[1]....
        /*0074*/ 	.word	0x000011e0


	//   ....[2]....
        /*0078*/ 	.word	0x00001200


	//   ....[3]....
        /*007c*/ 	.word	0x00001220


	//   ....[4]....
        /*0080*/ 	.word	0x00001240


	//   ....[5]....
        /*0084*/ 	.word	0x00001260


	//----- nvinfo : EIATTR_EXIT_INSTR_OFFSETS
	.align		4
.L_425:
        /*0088*/ 	.byte	0x04, 0x1c
        /*008a*/ 	.short	(.L_427 - .L_426)


	//   ....[0]....
.L_426:
        /*008c*/ 	.word	0x00001270


	//   ....[1]....
        /*0090*/ 	.word	0x000012b0


	//----- nvinfo : EIATTR_MAX_THREADS
	.align		4
.L_427:
        /*0094*/ 	.byte	0x04, 0x05
        /*0096*/ 	.short	(.L_429 - .L_428)
.L_428:
        /*0098*/ 	.word	0x00000400
        /*009c*/ 	.word	0x00000001
        /*00a0*/ 	.word	0x00000001


	//----- nvinfo : EIATTR_CRS_STACK_SIZE
	.align		4
.L_429:
        /*00a4*/ 	.byte	0x04, 0x1e
        /*00a6*/ 	.short	(.L_431 - .L_430)
.L_430:
        /*00a8*/ 	.word	0x00000000
.L_431:


//--------------------- .nv.info.tvmgen_default_fused_take_reshape_transpose_reshape_transpose_kernel --------------------------
	.section	.nv.info.tvmgen_default_fused_take_reshape_transpose_reshape_transpose_kernel,"",@"SHT_CUDA_INFO"
	.sectionflags	@""
	.align	4


	//----- nvinfo : EIATTR_CUDA_API_VERSION
	.align		4
        /*0000*/ 	.byte	0x04, 0x37
        /*0002*/ 	.short	(.L_433 - .L_432)
.L_432:
        /*0004*/ 	.word	0x0000007e


	//----- nvinfo : EIATTR_SW2861232_WAR
	.align		4
.L_433:
        /*0008*/ 	.byte	0x01, 0x35
	.zero		2


	//----- nvinfo : EIATTR_PARAM_CBANK
	.align		4
        /*000c*/ 	.byte	0x04, 0x0a
        /*000e*/ 	.short	(.L_435 - .L_434)
	.align		4
.L_434:
        /*0010*/ 	.word	index@(.nv.constant0.tvmgen_default_fused_take_reshape_transpose_reshape_transpose_kernel)
        /*0014*/ 	.short	0x0160
        /*0016*/ 	.short	0x0018


	//----- nvinfo : EIATTR_CBANK_PARAM_SIZE
	.align		4
.L_435:
        /*0018*/ 	.byte	0x03, 0x19
        /*001a*/ 	.short	0x0018


	//----- nvinfo : EIATTR_KPARAM_INFO
	.align		4
        /*001c*/ 	.byte	0x04, 0x17
        /*001e*/ 	.short	(.L_437 - .L_436)
.L_436:
        /*0020*/ 	.word	0x00000000
        /*0024*/ 	.short	0x0002
        /*0026*/ 	.short	0x0010
        /*0028*/ 	.byte	0x00, 0xf0, 0x21, 0x00


	//----- nvinfo : EIATTR_KPARAM_INFO
	.align		4
.L_437:
        /*002c*/ 	.byte	0x04, 0x17
        /*002e*/ 	.short	(.L_439 - .L_438)
.L_438:
        /*0030*/ 	.word	0x00000000
        /*0034*/ 	.short	0x0001
        /*0036*/ 	.short	0x0008
        /*0038*/ 	.byte	0x00, 0xf0, 0x21, 0x00


	//----- nvinfo : EIATTR_KPARAM_INFO
	.align		4
.L_439:
        /*003c*/ 	.byte	0x04, 0x17
        /*003e*/ 	.short	(.L_441 - .L_440)
.L_440:
        /*0040*/ 	.word	0x00000000
        /*0044*/ 	.short	0x0000
        /*0046*/ 	.short	0x0000
        /*0048*/ 	.byte	0x00, 0xf0, 0x21, 0x00


	//----- nvinfo : EIATTR_MAXREG_COUNT
	.align		4
.L_441:
        /*004c*/ 	.byte	0x03, 0x1b
        /*004e*/ 	.short	0x0040


	//----- nvinfo : EIATTR_EXIT_INSTR_OFFSETS
	.align		4
        /*0050*/ 	.byte	0x04, 0x1c
        /*0052*/ 	.short	(.L_443 - .L_442)


	//   ....[0]....
.L_442:
        /*0054*/ 	.word	0x00000060


	//   ....[1]....
        /*0058*/ 	.word	0x00000440


	//----- nvinfo : EIATTR_MAX_THREADS
	.align		4
.L_443:
        /*005c*/ 	.byte	0x04, 0x05
        /*005e*/ 	.short	(.L_445 - .L_444)
.L_444:
        /*0060*/ 	.word	0x00000400
        /*0064*/ 	.word	0x00000001
        /*0068*/ 	.word	0x00000001
.L_445:


//--------------------- .nv.info.tvmgen_default_fused_reshape_transpose_concatenate_add_kernel --------------------------
	.section	.nv.info.tvmgen_default_fused_reshape_transpose_concatenate_add_kernel,"",@"SHT_CUDA_INFO"
	.sectionflags	@""
	.align	4


	//----- nvinfo : EIATTR_CUDA_API_VERSION
	.align		4
        /*0000*/ 	.byte	0x04, 0x37
        /*0002*/ 	.short	(.L_447 - .L_446)
.L_446:
        /*0004*/ 	.word	0x0000007e


	//----- nvinfo : EIATTR_SW2861232_WAR
	.align		4
.L_447:
        /*0008*/ 	.byte	0x01, 0x35
	.zero		2


	//----- nvinfo : EIATTR_PARAM_CBANK
	.align		4
        /*000c*/ 	.byte	0x04, 0x0a
        /*000e*/ 	.short	(.L_449 - .L_448)
	.align		4
.L_448:
        /*0010*/ 	.word	index@(.nv.constant0.tvmgen_default_fused_reshape_transpose_concatenate_add_kernel)
        /*0014*/ 	.short	0x0160
        /*0016*/ 	.short	0x0020


	//----- nvinfo : EIATTR_CBANK_PARAM_SIZE
	.align		4
.L_449:
        /*0018*/ 	.byte	0x03, 0x19
        /*001a*/ 	.short	0x0020


	//----- nvinfo : EIATTR_KPARAM_INFO
	.align		4
        /*001c*/ 	.byte	0x04, 0x17
        /*001e*/ 	.short	(.L_451 - .L_450)
.L_450:
        /*0020*/ 	.word	0x00000000
        /*0024*/ 	.short	0x0003
        /*0026*/ 	.short	0x0018
        /*0028*/ 	.byte	0x00, 0xf0, 0x21, 0x00


	//----- nvinfo : EIATTR_KPARAM_INFO
	.align		4
.L_451:
        /*002c*/ 	.byte	0x04, 0x17
        /*002e*/ 	.short	(.L_453 - .L_452)
.L_452:
        /*0030*/ 	.word	0x00000000
        /*0034*/ 	.short	0x0002
        /*0036*/ 	.short	0x0010
        /*0038*/ 	.byte	0x00, 0xf0, 0x21, 0x00


	//----- nvinfo : EIATTR_KPARAM_INFO
	.align		4
.L_453:
        /*003c*/ 	.byte	0x04, 0x17
        /*003e*/ 	.short	(.L_455 - .L_454)
.L_454:
        /*0040*/ 	.word	0x00000000
        /*0044*/ 	.short	0x0001
        /*0046*/ 	.short	0x0008
        /*0048*/ 	.byte	0x00, 0xf0, 0x21, 0x00


	//----- nvinfo : EIATTR_KPARAM_INFO
	.align		4
.L_455:
        /*004c*/ 	.byte	0x04, 0x17
        /*004e*/ 	.short	(.L_457 - .L_456)
.L_456:
        /*0050*/ 	.word	0x00000000
        /*0054*/ 	.short	0x0000
        /*0056*/ 	.short	0x0000
        /*0058*/ 	.byte	0x00, 0xf0, 0x21, 0x00


	//----- nvinfo : EIATTR_MAXREG_COUNT
	.align		4
.L_457:
        /*005c*/ 	.byte	0x03, 0x1b
        /*005e*/ 	.short	0x0040


	//----- nvinfo : EIATTR_EXIT_INSTR_OFFSETS
	.align		4
        /*0060*/ 	.byte	0x04, 0x1c
        /*0062*/ 	.short	(.L_459 - .L_458)


	//   ....[0]....
.L_458:
        /*0064*/ 	.word	0x00000060


	//   ....[1]....
        /*0068*/ 	.word	0x00000400


	//----- nvinfo : EIATTR_MAX_THREADS
	.align		4
.L_459:
        /*006c*/ 	.byte	0x04, 0x05
        /*006e*/ 	.short	(.L_461 - .L_460)
.L_460:
        /*0070*/ 	.word	0x00000400
        /*0074*/ 	.word	0x00000001
        /*0078*/ 	.word	0x00000001


	//----- nvinfo : EIATTR_CRS_STACK_SIZE
	.align		4
.L_461:
        /*007c*/ 	.byte	0x04, 0x1e
        /*007e*/ 	.short	(.L_463 - .L_462)
.L_462:
        /*0080*/ 	.word	0x00000000
.L_463:


//--------------------- .nv.info.tvmgen_default_fused_nn_batch_matmul_kernel --------------------------
	.section	.nv.info.tvmgen_default_fused_nn_batch_matmul_kernel,"",@"SHT_CUDA_INFO"
	.sectionflags	@""
	.align	4


	//----- nvinfo : EIATTR_CUDA_API_VERSION
	.align		4
        /*0000*/ 	.byte	0x04, 0x37
        /*0002*/ 	.short	(.L_465 - .L_464)
.L_464:
        /*0004*/ 	.word	0x0000007e


	//----- nvinfo : EIATTR_SW2861232_WAR
	.align		4
.L_465:
        /*0008*/ 	.byte	0x01, 0x35
	.zero		2


	//----- nvinfo : EIATTR_PARAM_CBANK
	.align		4
        /*000c*/ 	.byte	0x04, 0x0a
        /*000e*/ 	.short	(.L_467 - .L_466)
	.align		4
.L_466:
        /*0010*/ 	.word	index@(.nv.constant0.tvmgen_default_fused_nn_batch_matmul_kernel)
        /*0014*/ 	.short	0x0160
        /*0016*/ 	.short	0x0018


	//----- nvinfo : EIATTR_CBANK_PARAM_SIZE
	.align		4
.L_467:
        /*0018*/ 	.byte	0x03, 0x19
        /*001a*/ 	.short	0x0018


	//----- nvinfo : EIATTR_KPARAM_INFO
	.align		4
        /*001c*/ 	.byte	0x04, 0x17
        /*001e*/ 	.short	(.L_469 - .L_468)
.L_468:
        /*0020*/ 	.word	0x00000000
        /*0024*/ 	.short	0x0002
        /*0026*/ 	.short	0x0010
        /*0028*/ 	.byte	0x00, 0xf0, 0x21, 0x00


	//----- nvinfo : EIATTR_KPARAM_INFO
	.align		4
.L_469:
        /*002c*/ 	.byte	0x04, 0x17
        /*002e*/ 	.short	(.L_471 - .L_470)
.L_470:
        /*0030*/ 	.word	0x00000000
        /*0034*/ 	.short	0x0001
        /*0036*/ 	.short	0x0008
        /*0038*/ 	.byte	0x00, 0xf0, 0x21, 0x00


	//----- nvinfo : EIATTR_KPARAM_INFO
	.align		4
.L_471:
        /*003c*/ 	.byte	0x04, 0x17
        /*003e*/ 	.short	(.L_473 - .L_472)
.L_472:
        /*0040*/ 	.word	0x00000000
        /*0044*/ 	.short	0x0000
        /*0046*/ 	.short	0x0000
        /*0048*/ 	.byte	0x00, 0xf0, 0x21, 0x00


	//----- nvinfo : EIATTR_MAXREG_COUNT
	.align		4
.L_473:
        /*004c*/ 	.byte	0x03, 0x1b
        /*004e*/ 	.short	0x00ff


	//----- nvinfo : EIATTR_EXIT_INSTR_OFFSETS
	.align		4
        /*0050*/ 	.byte	0x04, 0x1c
        /*0052*/ 	.short	(.L_475 - .L_474)


	//   ....[0]....
.L_474:
        /*0054*/ 	.word	0x00001200


	//----- nvinfo : EIATTR_CTAIDZ_USED
	.align		4
.L_475:
        /*0058*/ 	.byte	0x01, 0x04
	.zero		2


//--------------------- .nv.info.tvmgen_default_fused_subtract_add_rsqrt_multiply_multiply_add_reshape_kernel --------------------------
	.section	.nv.info.tvmgen_default_fused_subtract_add_rsqrt_multiply_multiply_add_reshape_kernel,"",@"SHT_CUDA_INFO"
	.sectionflags	@""
	.align	4


	//----- nvinfo : EIATTR_CUDA_API_VERSION
	.align		4
        /*0000*/ 	.byte	0x04, 0x37
        /*0002*/ 	.short	(.L_477 - .L_476)
.L_476:
        /*0004*/ 	.word	0x0000007e


	//----- nvinfo : EIATTR_SW2861232_WAR
	.align		4
.L_477:
        /*0008*/ 	.byte	0x01, 0x35
	.zero		2


	//----- nvinfo : EIATTR_PARAM_CBANK
	.align		4
        /*000c*/ 	.byte	0x04, 0x0a
        /*000e*/ 	.short	(.L_479 - .L_478)
	.align		4
.L_478:
        /*0010*/ 	.word	index@(.nv.constant0.tvmgen_default_fused_subtract_add_rsqrt_multiply_multiply_add_reshape_kernel)
        /*0014*/ 	.short	0x0160
        /*0016*/ 	.short	0x0030


	//----- nvinfo : EIATTR_CBANK_PARAM_SIZE
	.align		4
.L_479:
        /*0018*/ 	.byte	0x03, 0x19
        /*001a*/ 	.short	0x0030


	//----- nvinfo : EIATTR_KPARAM_INFO
	.align		4
        /*001c*/ 	.byte	0x04, 0x17
        /*001e*/ 	.short	(.L_481 - .L_480)
.L_480:
        /*0020*/ 	.word	0x00000000
        /*0024*/ 	.short	0x0005
        /*0026*/ 	.short	0x0028
        /*0028*/ 	.byte	0x00, 0xf0, 0x21, 0x00


	//----- nvinfo : EIATTR_KPARAM_INFO
	.align		4
.L_481:
        /*002c*/ 	.byte	0x04, 0x17
        /*002e*/ 	.short	(.L_483 - .L_482)
.L_482:
        /*0030*/ 	.word	0x00000000
        /*0034*/ 	.short	0x0004
        /*0036*/ 	.short	0x0020
        /*0038*/ 	.byte	0x00, 0xf0, 0x21, 0x00


	//----- nvinfo : EIATTR_KPARAM_INFO
	.align		4
.L_483:
        /*003c*/ 	.byte	0x04, 0x17
        /*003e*/ 	.short	(.L_485 - .L_484)
.L_484:
        /*0040*/ 	.word	0x00000000
        /*0044*/ 	.short	0x0003
        /*0046*/ 	.short	0x0018
        /*0048*/ 	.byte	0x00, 0xf0, 0x21, 0x00


	//----- nvinfo : EIATTR_KPARAM_INFO
	.align		4
.L_485:
        /*004c*/ 	.byte	0x04, 0x17
        /*004e*/ 	.short	(.L_487 - .L_486)
.L_486:
        /*0050*/ 	.word	0x00000000
        /*0054*/ 	.short	0x0002
        /*0056*/ 	.short	0x0010
        /*0058*/ 	.byte	0x00, 0xf0, 0x21, 0x00


	//----- nvinfo : EIATTR_KPARAM_INFO
	.align		4
.L_487:
        /*005c*/ 	.byte	0x04, 0x17
        /*005e*/ 	.short	(.L_489 - .L_488)
.L_488:
        /*0060*/ 	.word	0x00000000
        /*0064*/ 	.short	0x0001
        /*0066*/ 	.short	0x0008
        /*0068*/ 	.byte	0x00, 0xf0, 0x21, 0x00


	//----- nvinfo : EIATTR_KPARAM_INFO
	.align		4
.L_489:
        /*006c*/ 	.byte	0x04, 0x17
        /*006e*/ 	.short	(.L_491 - .L_490)
.L_490:
        /*0070*/ 	.word	0x00000000
        /*0074*/ 	.short	0x0000
        /*0076*/ 	.short	0x0000
        /*0078*/ 	.byte	0x00, 0xf0, 0x21, 0x00


	//----- nvinfo : EIATTR_MAXREG_COUNT
	.align		4
.L_491:
        /*007c*/ 	.byte	0x03, 0x1b
        /*007e*/ 	.short	0x0040


	//----- nvinfo : EIATTR_EXIT_INSTR_OFFSETS
	.align		4
        /*0080*/ 	.byte	0x04, 0x1c
        /*0082*/ 	.short	(.L_493 - .L_492)


	//   ....[0]....
.L_492:
        /*0084*/ 	.word	0x00000060


	//   ....[1]....
        /*0088*/ 	.word	0x000003d0


	//----- nvinfo : EIATTR_MAX_THREADS
	.align		4
.L_493:
        /*008c*/ 	.byte	0x04, 0x05
        /*008e*/ 	.short	(.L_495 - .L_494)
.L_494:
        /*0090*/ 	.word	0x00000400
        /*0094*/ 	.word	0x00000001
        /*0098*/ 	.word	0x00000001


	//----- nvinfo : EIATTR_CRS_STACK_SIZE
	.align		4
.L_495:
        /*009c*/ 	.byte	0x04, 0x1e
        /*009e*/ 	.short	(.L_497 - .L_496)
.L_496:
        /*00a0*/ 	.word	0x00000000
.L_497:


//--------------------- .nv.info.tvmgen_default_fused_reshape_add_reshape_expand_dims_transpose_squeeze_kernel --------------------------
	.section	.nv.info.tvmgen_default_fused_reshape_add_reshape_expand_dims_transpose_squeeze_kernel,"",@"SHT_CUDA_INFO"
	.sectionflags	@""
	.align	4


	//----- nvinfo : EIATTR_CUDA_API_VERSION
	.align		4
        /*0000*/ 	.byte	0x04, 0x37
        /*0002*/ 	.short	(.L_499 - .L_498)
.L_498:
        /*0004*/ 	.word	0x0000007e


	//----- nvinfo : EIATTR_SW2861232_WAR
	.align		4
.L_499:
        /*0008*/ 	.byte	0x01, 0x35
	.zero		2


	//----- nvinfo : EIATTR_PARAM_CBANK
	.align		4
        /*000c*/ 	.byte	0x04, 0x0a
        /*000e*/ 	.short	(.L_501 - .L_500)
	.align		4
.L_500:
        /*0010*/ 	.word	index@(.nv.constant0.tvmgen_default_fused_reshape_add_reshape_expand_dims_transpose_squeeze_kernel)
        /*0014*/ 	.short	0x0160
        /*0016*/ 	.short	0x0018


	//----- nvinfo : EIATTR_CBANK_PARAM_SIZE
	.align		4
.L_501:
        /*0018*/ 	.byte	0x03, 0x19
        /*001a*/ 	.short	0x0018


	//----- nvinfo : EIATTR_KPARAM_INFO
	.align		4
        /*001c*/ 	.byte	0x04, 0x17
        /*001e*/ 	.short	(.L_503 - .L_502)
.L_502:
        /*0020*/ 	.word	0x00000000
        /*0024*/ 	.short	0x0002
        /*0026*/ 	.short	0x0010
        /*0028*/ 	.byte	0x00, 0xf0, 0x21, 0x00


	//----- nvinfo : EIATTR_KPARAM_INFO
	.align		4
.L_503:
        /*002c*/ 	.byte	0x04, 0x17
        /*002e*/ 	.short	(.L_505 - .L_504)
.L_504:
        /*0030*/ 	.word	0x00000000
        /*0034*/ 	.short	0x0001
        /*0036*/ 	.short	0x0008
        /*0038*/ 	.byte	0x00, 0xf0, 0x21, 0x00


	//----- nvinfo : EIATTR_KPARAM_INFO
	.align		4
.L_505:
        /*003c*/ 	.byte	0x04, 0x17
        /*003e*/ 	.short	(.L_507 - .L_506)
.L_506:
        /*0040*/ 	.word	0x00000000
        /*0044*/ 	.short	0x0000
        /*0046*/ 	.short	0x0000
        /*0048*/ 	.byte	0x00, 0xf0, 0x21, 0x00


	//----- nvinfo : EIATTR_MAXREG_COUNT
	.align		4
.L_507:
        /*004c*/ 	.byte	0x03, 0x1b
        /*004e*/ 	.short	0x0040


	//----- nvinfo : EIATTR_EXIT_INSTR_OFFSETS
	.align		4
        /*0050*/ 	.byte	0x04, 0x1c
        /*0052*/ 	.short	(.L_509 - .L_508)


	//   ....[0]....
.L_508:
        /*0054*/ 	.word	0x00000220


	//   ....[1]....
        /*0058*/ 	.word	0x00000370


	//----- nvinfo : EIATTR_MAX_THREADS
	.align		4
.L_509:
        /*005c*/ 	.byte	0x04, 0x05
        /*005e*/ 	.short	(.L_511 - .L_510)
.L_510:
        /*0060*/ 	.word	0x00000400
        /*0064*/ 	.word	0x00000001
        /*0068*/ 	.word	0x00000001


	//----- nvinfo : EIATTR_CRS_STACK_SIZE
	.align		4
.L_511:
        /*006c*/ 	.byte	0x04, 0x1e
        /*006e*/ 	.short	(.L_513 - .L_512)
.L_512:
        /*0070*/ 	.word	0x00000000
.L_513:


//--------------------- .nv.info.tvmgen_default_fused_reshape_transpose_add_kernel --------------------------
	.section	.nv.info.tvmgen_default_fused_reshape_transpose_add_kernel,"",@"SHT_CUDA_INFO"
	.sectionflags	@""
	.align	4


	//----- nvinfo : EIATTR_CUDA_API_VERSION
	.align		4
        /*0000*/ 	.byte	0x04, 0x37
        /*0002*/ 	.short	(.L_515 - .L_514)
.L_514:
        /*0004*/ 	.word	0x0000007e


	//----- nvinfo : EIATTR_SW2861232_WAR
	.align		4
.L_515:
        /*0008*/ 	.byte	0x01, 0x35
	.zero		2


	//----- nvinfo : EIATTR_PARAM_CBANK
	.align		4
        /*000c*/ 	.byte	0x04, 0x0a
        /*000e*/ 	.short	(.L_517 - .L_516)
	.align		4
.L_516:
        /*0010*/ 	.word	index@(.nv.constant0.tvmgen_default_fused_reshape_transpose_add_kernel)
        /*0014*/ 	.short	0x0160
        /*0016*/ 	.short	0x0018


	//----- nvinfo : EIATTR_CBANK_PARAM_SIZE
	.align		4
.L_517:
        /*0018*/ 	.byte	0x03, 0x19
        /*001a*/ 	.short	0x0018


	//----- nvinfo : EIATTR_KPARAM_INFO
	.align		4
        /*001c*/ 	.byte	0x04, 0x17
        /*001e*/ 	.short	(.L_519 - .L_518)
.L_518:
        /*0020*/ 	.word	0x00000000
        /*0024*/ 	.short	0x0002
        /*0026*/ 	.short	0x0010
        /*0028*/ 	.byte	0x00, 0xf0, 0x21, 0x00


	//----- nvinfo : EIATTR_KPARAM_INFO
	.align		4
.L_519:
        /*002c*/ 	.byte	0x04, 0x17
        /*002e*/ 	.short	(.L_521 - .L_520)
.L_520:
        /*0030*/ 	.word	0x00000000
        /*0034*/ 	.short	0x0001
        /*0036*/ 	.short	0x0008
        /*0038*/ 	.byte	0x00, 0xf0, 0x21, 0x00


	//----- nvinfo : EIATTR_KPARAM_INFO
	.align		4
.L_521:
        /*003c*/ 	.byte	0x04, 0x17
        /*003e*/ 	.short	(.L_523 - .L_522)
.L_522:
        /*0040*/ 	.word	0x00000000
        /*0044*/ 	.short	0x0000
        /*0046*/ 	.short	0x0000
        /*0048*/ 	.byte	0x00, 0xf0, 0x21, 0x00


	//----- nvinfo : EIATTR_MAXREG_COUNT
	.align		4
.L_523:
        /*004c*/ 	.byte	0x03, 0x1b
        /*004e*/ 	.short	0x0040


	//----- nvinfo : EIATTR_EXIT_INSTR_OFFSETS
	.align		4
        /*0050*/ 	.byte	0x04, 0x1c
        /*0052*/ 	.short	(.L_525 - .L_524)


	//   ....[0]....
.L_524:
        /*0054*/ 	.word	0x00000060


	//   ....[1]....
        /*0058*/ 	.word	0x00000190


	//----- nvinfo : EIATTR_MAX_THREADS
	.align		4
.L_525:
        /*005c*/ 	.byte	0x04, 0x05
        /*005e*/ 	.short	(.L_527 - .L_526)
.L_526:
        /*0060*/ 	.word	0x00000400
        /*0064*/ 	.word	0x00000001
        /*0068*/ 	.word	0x00000001
.L_527:


//--------------------- .nv.info.tvmgen_default_fused_take_reshape_transpose_reshape_multiply_reshape_kernel --------------------------
	.section	.nv.info.tvmgen_default_fused_take_reshape_transpose_reshape_multiply_reshape_kernel,"",@"SHT_CUDA_INFO"
	.sectionflags	@""
	.align	4


	//----- nvinfo : EIATTR_CUDA_API_VERSION
	.align		4
        /*0000*/ 	.byte	0x04, 0x37
        /*0002*/ 	.short	(.L_529 - .L_528)
.L_528:
        /*0004*/ 	.word	0x0000007e


	//----- nvinfo : EIATTR_SW2861232_WAR
	.align		4
.L_529:
        /*0008*/ 	.byte	0x01, 0x35
	.zero		2


	//----- nvinfo : EIATTR_PARAM_CBANK
	.align		4
        /*000c*/ 	.byte	0x04, 0x0a
        /*000e*/ 	.short	(.L_531 - .L_530)
	.align		4
.L_530:
        /*0010*/ 	.word	index@(.nv.constant0.tvmgen_default_fused_take_reshape_transpose_reshape_multiply_reshape_kernel)
        /*0014*/ 	.short	0x0160
        /*0016*/ 	.short	0x0020


	//----- nvinfo : EIATTR_CBANK_PARAM_SIZE
	.align		4
.L_531:
        /*0018*/ 	.byte	0x03, 0x19
        /*001a*/ 	.short	0x0020


	//----- nvinfo : EIATTR_KPARAM_INFO
	.align		4
        /*001c*/ 	.byte	0x04, 0x17
        /*001e*/ 	.short	(.L_533 - .L_532)
.L_532:
        /*0020*/ 	.word	0x00000000
        /*0024*/ 	.short	0x0003
        /*0026*/ 	.short	0x0018
        /*0028*/ 	.byte	0x00, 0xf0, 0x21, 0x00


	//----- nvinfo : EIATTR_KPARAM_INFO
	.align		4
.L_533:
        /*002c*/ 	.byte	0x04, 0x17
        /*002e*/ 	.short	(.L_535 - .L_534)
.L_534:
        /*0030*/ 	.word	0x00000000
        /*0034*/ 	.short	0x0002
        /*0036*/ 	.short	0x0010
        /*0038*/ 	.byte	0x00, 0xf0, 0x21, 0x00


	//----- nvinfo : EIATTR_KPARAM_INFO
	.align		4
.L_535:
        /*003c*/ 	.byte	0x04, 0x17
        /*003e*/ 	.short	(.L_537 - .L_536)
.L_536:
        /*0040*/ 	.word	0x00000000
        /*0044*/ 	.short	0x0001
        /*0046*/ 	.short	0x0008
        /*0048*/ 	.byte	0x00, 0xf0, 0x21, 0x00


	//----- nvinfo : EIATTR_KPARAM_INFO
	.align		4
.L_537:
        /*004c*/ 	.byte	0x04, 0x17
        /*004e*/ 	.short	(.L_539 - .L_538)
.L_538:
        /*0050*/ 	.word	0x00000000
        /*0054*/ 	.short	0x0000
        /*0056*/ 	.short	0x0000
        /*0058*/ 	.byte	0x00, 0xf0, 0x21, 0x00


	//----- nvinfo : EIATTR_MAXREG_COUNT
	.align		4
.L_539:
        /*005c*/ 	.byte	0x03, 0x1b
        /*005e*/ 	.short	0x0040


	//----- nvinfo : EIATTR_EXIT_INSTR_OFFSETS
	.align		4
        /*0060*/ 	.byte	0x04, 0x1c
        /*0062*/ 	.short	(.L_541 - .L_540)


	//   ....[0]....
.L_540:
        /*0064*/ 	.word	0x00000060


	//   ....[1]....
        /*0068*/ 	.word	0x000003c0


	//----- nvinfo : EIATTR_MAX_THREADS
	.align		4
.L_541:
        /*006c*/ 	.byte	0x04, 0x05
        /*006e*/ 	.short	(.L_543 - .L_542)
.L_542:
        /*0070*/ 	.word	0x00000400
        /*0074*/ 	.word	0x00000001
        /*0078*/ 	.word	0x00000001
.L_543:


//--------------------- .nv.info.tvmgen_default_fused_nn_batch_matmul_1_kernel --------------------------
	.section	.nv.info.tvmgen_default_fused_nn_batch_matmul_1_kernel,"",@"SHT_CUDA_INFO"
	.sectionflags	@""
	.align	4


	//----- nvinfo : EIATTR_CUDA_API_VERSION
	.align		4
        /*0000*/ 	.byte	0x04, 0x37
        /*0002*/ 	.short	(.L_545 - .L_544)
.L_544:
        /*0004*/ 	.word	0x0000007e


	//----- nvinfo : EIATTR_SW2861232_WAR
	.align		4
.L_545:
        /*0008*/ 	.byte	0x01, 0x35
	.zero		2


	//----- nvinfo : EIATTR_PARAM_CBANK
	.align		4
        /*000c*/ 	.byte	0x04, 0x0a
        /*000e*/ 	.short	(.L_547 - .L_546)
	.align		4
.L_546:
        /*0010*/ 	.word	index@(.nv.constant0.tvmgen_default_fused_nn_batch_matmul_1_kernel)
        /*0014*/ 	.short	0x0160
        /*0016*/ 	.short	0x0018


	//----- nvinfo : EIATTR_CBANK_PARAM_SIZE
	.align		4
.L_547:
        /*0018*/ 	.byte	0x03, 0x19
        /*001a*/ 	.short	0x0018


	//----- nvinfo : EIATTR_KPARAM_INFO
	.align		4
        /*001c*/ 	.byte	0x04, 0x17
        /*001e*/ 	.short	(.L_549 - .L_548)
.L_548:
        /*0020*/ 	.word	0x00000000
        /*0024*/ 	.short	0x0002
        /*0026*/ 	.short	0x0010
        /*0028*/ 	.byte	0x00, 0xf0, 0x21, 0x00


	//----- nvinfo : EIATTR_KPARAM_INFO
	.align		4
.L_549:
        /*002c*/ 	.byte	0x04, 0x17
        /*002e*/ 	.short	(.L_551 - .L_550)
.L_550:
        /*0030*/ 	.word	0x00000000
        /*0034*/ 	.short	0x0001
        /*0036*/ 	.short	0x0008
        /*0038*/ 	.byte	0x00, 0xf0, 0x21, 0x00


	//----- nvinfo : EIATTR_KPARAM_INFO
	.align		4
.L_551:
        /*003c*/ 	.byte	0x04, 0x17
        /*003e*/ 	.short	(.L_553 - .L_552)
.L_552:
        /*0040*/ 	.word	0x00000000
        /*0044*/ 	.short	0x0000
        /*0046*/ 	.short	0x0000
        /*0048*/ 	.byte	0x00, 0xf0, 0x21, 0x00


	//----- nvinfo : EIATTR_MAXREG_COUNT
	.align		4
.L_553:
        /*004c*/ 	.byte	0x03, 0x1b
        /*004e*/ 	.short	0x00ff


	//----- nvinfo : EIATTR_EXIT_INSTR_OFFSETS
	.align		4
        /*0050*/ 	.byte	0x04, 0x1c
        /*0052*/ 	.short	(.L_555 - .L_554)


	//   ....[0]....
.L_554:
        /*0054*/ 	.word	0x00000f80


	//----- nvinfo : EIATTR_CTAIDZ_USED
	.align		4
.L_555:
        /*0058*/ 	.byte	0x01, 0x04
	.zero		2


	//----- nvinfo : EIATTR_MAX_THREADS
	.align		4
        /*005c*/ 	.byte	0x04, 0x05
        /*005e*/ 	.short	(.L_557 - .L_556)
.L_556:
        /*0060*/ 	.word	0x00000008
        /*0064*/ 	.word	0x00000001
        /*0068*/ 	.word	0x00000001
.L_557:


//--------------------- .nv.info.tvmgen_default_fused_nn_softmax_kernel_2 --------------------------
	.section	.nv.info.tvmgen_default_fused_nn_softmax_kernel_2,"",@"SHT_CUDA_INFO"
	.sectionflags	@""
	.align	4


	//----- nvinfo : EIATTR_CUDA_API_VERSION
	.align		4
        /*0000*/ 	.byte	0x04, 0x37
        /*0002*/ 	.short	(.L_559 - .L_558)
.L_558:
        /*0004*/ 	.word	0x0000007e


	//----- nvinfo : EIATTR_SW2861232_WAR
	.align		4
.L_559:
        /*0008*/ 	.byte	0x01, 0x35
	.zero		2


	//----- nvinfo : EIATTR_PARAM_CBANK
	.align		4
        /*000c*/ 	.byte	0x04, 0x0a
        /*000e*/ 	.short	(.L_561 - .L_560)
	.align		4
.L_560:
        /*0010*/ 	.word	index@(.nv.constant0.tvmgen_default_fused_nn_softmax_kernel_2)
        /*0014*/ 	.short	0x0160
        /*0016*/ 	.short	0x0010


	//----- nvinfo : EIATTR_CBANK_PARAM_SIZE
	.align		4
.L_561:
        /*0018*/ 	.byte	0x03, 0x19
        /*001a*/ 	.short	0x0010


	//----- nvinfo : EIATTR_KPARAM_INFO
	.align		4
        /*001c*/ 	.byte	0x04, 0x17
        /*001e*/ 	.short	(.L_563 - .L_562)
.L_562:
        /*0020*/ 	.word	0x00000000
        /*0024*/ 	.short	0x0001
        /*0026*/ 	.short	0x0008
        /*0028*/ 	.byte	0x00, 0xf0, 0x21, 0x00


	//----- nvinfo : EIATTR_KPARAM_INFO
	.align		4
.L_563:
        /*002c*/ 	.byte	0x04, 0x17
        /*002e*/ 	.short	(.L_565 - .L_564)
.L_564:
        /*0030*/ 	.word	0x00000000
        /*0034*/ 	.short	0x0000
        /*0036*/ 	.short	0x0000
        /*0038*/ 	.byte	0x00, 0xf0, 0x21, 0x00


	//----- nvinfo : EIATTR_MAXREG_COUNT
	.align		4
.L_565:
        /*003c*/ 	.byte	0x03, 0x1b
        /*003e*/ 	.short	0x0040


	//----- nvinfo : EIATTR_EXIT_INSTR_OFFSETS
	.align		4
        /*0040*/ 	.byte	0x04, 0x1c
        /*0042*/ 	.short	(.L_567 - .L_566)


	//   ....[0]....
.L_566:
        /*0044*/ 	.word	0x00000170


	//----- nvinfo : EIATTR_MAX_THREADS
	.align		4
.L_567:
        /*0048*/ 	.byte	0x04, 0x05
        /*004a*/ 	.short	(.L_569 - .L_568)
.L_568:
        /*004c*/ 	.word	0x00000400
        /*0050*/ 	.word	0x00000001
        /*0054*/ 	.word	0x00000001


	//----- nvinfo : EIATTR_CRS_STACK_SIZE
	.align		4
.L_569:
        /*0058*/ 	.byte	0x04, 0x1e
        /*005a*/ 	.short	(.L_571 - .L_570)
.L_570:
        /*005c*/ 	.word	0x00000000
.L_571:


//--------------------- .nv.info.tvmgen_default_fused_nn_dense_add_1_kernel --------------------------
	.section	.nv.info.tvmgen_default_fused_nn_dense_add_1_kernel,"",@"SHT_CUDA_INFO"
	.sectionflags	@""
	.align	4


	//----- nvinfo : EIATTR_CUDA_API_VERSION
	.align		4
        /*0000*/ 	.byte	0x04, 0x37
        /*0002*/ 	.short	(.L_573 - .L_572)
.L_572:
        /*0004*/ 	.word	0x0000007e


	//----- nvinfo : EIATTR_SW2861232_WAR
	.align		4
.L_573:
        /*0008*/ 	.byte	0x01, 0x35
	.zero		2


	//----- nvinfo : EIATTR_PARAM_CBANK
	.align		4
        /*000c*/ 	.byte	0x04, 0x0a
        /*000e*/ 	.short	(.L_575 - .L_574)
	.align		4
.L_574:
        /*0010*/ 	.word	index@(.nv.constant0.tvmgen_default_fused_nn_dense_add_1_kernel)
        /*0014*/ 	.short	0x0160
        /*0016*/ 	.short	0x0020


	//----- nvinfo : EIATTR_CBANK_PARAM_SIZE
	.align		4
.L_575:
        /*0018*/ 	.byte	0x03, 0x19
        /*001a*/ 	.short	0x0020


	//----- nvinfo : EIATTR_KPARAM_INFO
	.align		4
        /*001c*/ 	.byte	0x04, 0x17
        /*001e*/ 	.short	(.L_577 - .L_576)
.L_576:
        /*0020*/ 	.word	0x00000000
        /*0024*/ 	.short	0x0003
        /*0026*/ 	.short	0x0018
        /*0028*/ 	.byte	0x00, 0xf0, 0x21, 0x00


	//----- nvinfo : EIATTR_KPARAM_INFO
	.align		4
.L_577:
        /*002c*/ 	.byte	0x04, 0x17
        /*002e*/ 	.short	(.L_579 - .L_578)
.L_578:
        /*0030*/ 	.word	0x00000000
        /*0034*/ 	.short	0x0002
        /*0036*/ 	.short	0x0010
        /*0038*/ 	.byte	0x00, 0xf0, 0x21, 0x00


	//----- nvinfo : EIATTR_KPARAM_INFO
	.align		4
.L_579:
        /*003c*/ 	.byte	0x04, 0x17
        /*003e*/ 	.short	(.L_581 - .L_580)
.L_580:
        /*0040*/ 	.word	0x00000000
        /*0044*/ 	.short	0x0001
        /*0046*/ 	.short	0x0008
        /*0048*/ 	.byte	0x00, 0xf0, 0x21, 0x00


	//----- nvinfo : EIATTR_KPARAM_INFO
	.align		4
.L_581:
        /*004c*/ 	.byte	0x04, 0x17
        /*004e*/ 	.short	(.L_583 - .L_582)
.L_582:
        /*0050*/ 	.word	0x00000000
        /*0054*/ 	.short	0x0000
        /*0056*/ 	.short	0x0000
        /*0058*/ 	.byte	0x00, 0xf0, 0x21, 0x00


	//----- nvinfo : EIATTR_MAXREG_COUNT
	.align		4
.L_583:
        /*005c*/ 	.byte	0x03, 0x1b
        /*005e*/ 	.short	0x00ff


	//----- nvinfo : EIATTR_COOP_GROUP_MASK_REGIDS
	.align		4
        /*0060*/ 	.byte	0x04, 0x29
        /*0062*/ 	.short	(.L_585 - .L_584)


	//   ....[0]....
.L_584:
        /*0064*/ 	.word	0x05000005


	//   ....[1]....
        /*0068*/ 	.word	0x05000005


	//   ....[2]....
        /*006c*/ 	.word	0x05000005


	//   ....[3]....
        /*0070*/ 	.word	0x05000005


	//   ....[4]....
        /*0074*/ 	.word	0x05000005


	//   ....[5]....
        /*0078*/ 	.word	0x05000009


	//----- nvinfo : EIATTR_COOP_GROUP_INSTR_OFFSETS
	.align		4
.L_585:
        /*007c*/ 	.byte	0x04, 0x28
        /*007e*/ 	.short	(.L_587 - .L_586)


	//   ....[0]....
.L_586:
        /*0080*/ 	.word	0x000002f0


	//   ....[1]....
        /*0084*/ 	.word	0x00000310


	//   ....[2]....
        /*0088*/ 	.word	0x00000330


	//   ....[3]....
        /*008c*/ 	.word	0x00000350


	//   ....[4]....
        /*0090*/ 	.word	0x00000370


	//   ....[5]....
        /*0094*/ 	.word	0x000003f0


	//----- nvinfo : EIATTR_EXIT_INSTR_OFFSETS
	.align		4
.L_587:
        /*0098*/ 	.byte	0x04, 0x1c
        /*009a*/ 	.short	(.L_589 - .L_588)


	//   ....[0]....
.L_588:
        /*009c*/ 	.word	0x00000460


	//   ....[1]....
        /*00a0*/ 	.word	0x000004d0


	//----- nvinfo : EIATTR_MAX_THREADS
	.align		4
.L_589:
        /*00a4*/ 	.byte	0x04, 0x05
        /*00a6*/ 	.short	(.L_591 - .L_590)
.L_590:
        /*00a8*/ 	.word	0x00000040
        /*00ac*/ 	.word	0x00000001
        /*00b0*/ 	.word	0x00000001
.L_591:


//--------------------- .nv.info.tvmgen_default_fused_reshape_add_divide_erf_add_multiply_multiply_reshape_kernel --------------------------
	.section	.nv.info.tvmgen_default_fused_reshape_add_divide_erf_add_multiply_multiply_reshape_kernel,"",@"SHT_CUDA_INFO"
	.sectionflags	@""
	.align	4


	//----- nvinfo : EIATTR_CUDA_API_VERSION
	.align		4
        /*0000*/ 	.byte	0x04, 0x37
        /*0002*/ 	.short	(.L_593 - .L_592)
.L_592:
        /*0004*/ 	.word	0x0000007e


	//----- nvinfo : EIATTR_SW2861232_WAR
	.align		4
.L_593:
        /*0008*/ 	.byte	0x01, 0x35
	.zero		2


	//----- nvinfo : EIATTR_PARAM_CBANK
	.align		4
        /*000c*/ 	.byte	0x04, 0x0a
        /*000e*/ 	.short	(.L_595 - .L_594)
	.align		4
.L_594:
        /*0010*/ 	.word	index@(.nv.constant0.tvmgen_default_fused_reshape_add_divide_erf_add_multiply_multiply_reshape_kernel)
        /*0014*/ 	.short	0x0160
        /*0016*/ 	.short	0x0018


	//----- nvinfo : EIATTR_CBANK_PARAM_SIZE
	.align		4
.L_595:
        /*0018*/ 	.byte	0x03, 0x19
        /*001a*/ 	.short	0x0018


	//----- nvinfo : EIATTR_KPARAM_INFO
	.align		4
        /*001c*/ 	.byte	0x04, 0x17
        /*001e*/ 	.short	(.L_597 - .L_596)
.L_596:
        /*0020*/ 	.word	0x00000000
        /*0024*/ 	.short	0x0002
        /*0026*/ 	.short	0x0010
        /*0028*/ 	.byte	0x00, 0xf0, 0x21, 0x00


	//----- nvinfo : EIATTR_KPARAM_INFO
	.align		4
.L_597:
        /*002c*/ 	.byte	0x04, 0x17
        /*002e*/ 	.short	(.L_599 - .L_598)
.L_598:
        /*0030*/ 	.word	0x00000000
        /*0034*/ 	.short	0x0001
        /*0036*/ 	.short	0x0008
        /*0038*/ 	.byte	0x00, 0xf0, 0x21, 0x00


	//----- nvinfo : EIATTR_KPARAM_INFO
	.align		4
.L_599:
        /*003c*/ 	.byte	0x04, 0x17
        /*003e*/ 	.short	(.L_601 - .L_600)
.L_600:
        /*0040*/ 	.word	0x00000000
        /*0044*/ 	.short	0x0000
        /*0046*/ 	.short	0x0000
        /*0048*/ 	.byte	0x00, 0xf0, 0x21, 0x00


	//----- nvinfo : EIATTR_MAXREG_COUNT
	.align		4
.L_601:
        /*004c*/ 	.byte	0x03, 0x1b
        /*004e*/ 	.short	0x0040


	//----- nvinfo : EIATTR_EXIT_INSTR_OFFSETS
	.align		4
        /*0050*/ 	.byte	0x04, 0x1c
        /*0052*/ 	.short	(.L_603 - .L_602)


	//   ....[0]....
.L_602:
        /*0054*/ 	.word	0x00000690


	//   ....[1]....
        /*0058*/ 	.word	0x00000990


	//----- nvinfo : EIATTR_MAX_THREADS
	.align		4
.L_603:
        /*005c*/ 	.byte	0x04, 0x05
        /*005e*/ 	.short	(.L_605 - .L_604)
.L_604:
        /*0060*/ 	.word	0x00000400
        /*0064*/ 	.word	0x00000001
        /*0068*/ 	.word	0x00000001
.L_605:


//--------------------- .nv.info.tvmgen_default_fused_subtract_add_rsqrt_multiply_multiply_add_take_kernel --------------------------
	.section	.nv.info.tvmgen_default_fused_subtract_add_rsqrt_multiply_multiply_add_take_kernel,"",@"SHT_CUDA_INFO"
	.sectionflags	@""
	.align	4


	//----- nvinfo : EIATTR_CUDA_API_VERSION
	.align		4
        /*0000*/ 	.byte	0x04, 0x37
        /*0002*/ 	.short	(.L_607 - .L_606)
.L_606:
        /*0004*/ 	.word	0x0000007e


	//----- nvinfo : EIATTR_SW2861232_WAR
	.align		4
.L_607:
        /*0008*/ 	.byte	0x01, 0x35
	.zero		2


	//----- nvinfo : EIATTR_PARAM_CBANK
	.align		4
        /*000c*/ 	.byte	0x04, 0x0a
        /*000e*/ 	.short	(.L_609 - .L_608)
	.align		4
.L_608:
        /*0010*/ 	.word	index@(.nv.constant0.tvmgen_default_fused_subtract_add_rsqrt_multiply_multiply_add_take_kernel)
        /*0014*/ 	.short	0x0160
        /*0016*/ 	.short	0x0038


	//----- nvinfo : EIATTR_CBANK_PARAM_SIZE
	.align		4
.L_609:
        /*0018*/ 	.byte	0x03, 0x19
        /*001a*/ 	.short	0x0038


	//----- nvinfo : EIATTR_KPARAM_INFO
	.align		4
        /*001c*/ 	.byte	0x04, 0x17
        /*001e*/ 	.short	(.L_611 - .L_610)
.L_610:
        /*0020*/ 	.word	0x00000000
        /*0024*/ 	.short	0x0006
        /*0026*/ 	.short	0x0030
        /*0028*/ 	.byte	0x00, 0xf0, 0x21, 0x00


	//----- nvinfo : EIATTR_KPARAM_INFO
	.align		4
.L_611:
        /*002c*/ 	.byte	0x04, 0x17
        /*002e*/ 	.short	(.L_613 - .L_612)
.L_612:
        /*0030*/ 	.word	0x00000000
        /*0034*/ 	.short	0x0005
        /*0036*/ 	.short	0x0028
        /*0038*/ 	.byte	0x00, 0xf0, 0x21, 0x00


	//----- nvinfo : EIATTR_KPARAM_INFO
	.align		4
.L_613:
        /*003c*/ 	.byte	0x04, 0x17
        /*003e*/ 	.short	(.L_615 - .L_614)
.L_614:
        /*0040*/ 	.word	0x00000000
        /*0044*/ 	.short	0x0004
        /*0046*/ 	.short	0x0020
        /*0048*/ 	.byte	0x00, 0xf0, 0x21, 0x00


	//----- nvinfo : EIATTR_KPARAM_INFO
	.align		4
.L_615:
        /*004c*/ 	.byte	0x04, 0x17
        /*004e*/ 	.short	(.L_617 - .L_616)
.L_616:
        /*0050*/ 	.word	0x00000000
        /*0054*/ 	.short	0x0003
        /*0056*/ 	.short	0x0018
        /*0058*/ 	.byte	0x00, 0xf0, 0x21, 0x00


	//----- nvinfo : EIATTR_KPARAM_INFO
	.align		4
.L_617:
        /*005c*/ 	.byte	0x04, 0x17
        /*005e*/ 	.short	(.L_619 - .L_618)
.L_618:
        /*0060*/ 	.word	0x00000000
        /*0064*/ 	.short	0x0002
        /*0066*/ 	.short	0x0010
        /*0068*/ 	.byte	0x00, 0xf0, 0x21, 0x00


	//----- nvinfo : EIATTR_KPARAM_INFO
	.align		4
.L_619:
        /*006c*/ 	.byte	0x04, 0x17
        /*006e*/ 	.short	(.L_621 - .L_620)
.L_620:
        /*0070*/ 	.word	0x00000000
        /*0074*/ 	.short	0x0001
        /*0076*/ 	.short	0x0008
        /*0078*/ 	.byte	0x00, 0xf0, 0x21, 0x00


	//----- nvinfo : EIATTR_KPARAM_INFO
	.align		4
.L_621:
        /*007c*/ 	.byte	0x04, 0x17
        /*007e*/ 	.short	(.L_623 - .L_622)
.L_622:
        /*0080*/ 	.word	0x00000000
        /*0084*/ 	.short	0x0000
        /*0086*/ 	.short	0x0000
        /*0088*/ 	.byte	0x00, 0xf0, 0x21, 0x00


	//----- nvinfo : EIATTR_MAXREG_COUNT
	.align		4
.L_623:
        /*008c*/ 	.byte	0x03, 0x1b
        /*008e*/ 	.short	0x0050


	//----- nvinfo : EIATTR_EXIT_INSTR_OFFSETS
	.align		4
        /*0090*/ 	.byte	0x04, 0x1c
        /*0092*/ 	.short	(.L_625 - .L_624)


	//   ....[0]....
.L_624:
        /*0094*/ 	.word	0x000003b0


	//----- nvinfo : EIATTR_MAX_THREADS
	.align		4
.L_625:
        /*0098*/ 	.byte	0x04, 0x05
        /*009a*/ 	.short	(.L_627 - .L_626)
.L_626:
        /*009c*/ 	.word	0x00000300
        /*00a0*/ 	.word	0x00000001
        /*00a4*/ 	.word	0x00000001


	//----- nvinfo : EIATTR_CRS_STACK_SIZE
	.align		4
.L_627:
        /*00a8*/ 	.byte	0x04, 0x1e
        /*00aa*/ 	.short	(.L_629 - .L_628)
.L_628:
        /*00ac*/ 	.word	0x00000000
.L_629:


//--------------------- .nv.info.tvmgen_default_fused_nn_dense_add_kernel --------------------------
	.section	.nv.info.tvmgen_default_fused_nn_dense_add_kernel,"",@"SHT_CUDA_INFO"
	.sectionflags	@""
	.align	4


	//----- nvinfo : EIATTR_CUDA_API_VERSION
	.align		4
        /*0000*/ 	.byte	0x04, 0x37
        /*0002*/ 	.short	(.L_631 - .L_630)
.L_630:
        /*0004*/ 	.word	0x0000007e


	//----- nvinfo : EIATTR_SW2861232_WAR
	.align		4
.L_631:
        /*0008*/ 	.byte	0x01, 0x35
	.zero		2


	//----- nvinfo : EIATTR_PARAM_CBANK
	.align		4
        /*000c*/ 	.byte	0x04, 0x0a
        /*000e*/ 	.short	(.L_633 - .L_632)
	.align		4
.L_632:
        /*0010*/ 	.word	index@(.nv.constant0.tvmgen_default_fused_nn_dense_add_kernel)
        /*0014*/ 	.short	0x0160
        /*0016*/ 	.short	0x0020


	//----- nvinfo : EIATTR_CBANK_PARAM_SIZE
	.align		4
.L_633:
        /*0018*/ 	.byte	0x03, 0x19
        /*001a*/ 	.short	0x0020


	//----- nvinfo : EIATTR_KPARAM_INFO
	.align		4
        /*001c*/ 	.byte	0x04, 0x17
        /*001e*/ 	.short	(.L_635 - .L_634)
.L_634:
        /*0020*/ 	.word	0x00000000
        /*0024*/ 	.short	0x0003
        /*0026*/ 	.short	0x0018
        /*0028*/ 	.byte	0x00, 0xf0, 0x21, 0x00


	//----- nvinfo : EIATTR_KPARAM_INFO
	.align		4
.L_635:
        /*002c*/ 	.byte	0x04, 0x17
        /*002e*/ 	.short	(.L_637 - .L_636)
.L_636:
        /*0030*/ 	.word	0x00000000
        /*0034*/ 	.short	0x0002
        /*0036*/ 	.short	0x0010
        /*0038*/ 	.byte	0x00, 0xf0, 0x21, 0x00


	//----- nvinfo : EIATTR_KPARAM_INFO
	.align		4
.L_637:
        /*003c*/ 	.byte	0x04, 0x17
        /*003e*/ 	.short	(.L_639 - .L_638)
.L_638:
        /*0040*/ 	.word	0x00000000
        /*0044*/ 	.short	0x0001
        /*0046*/ 	.short	0x0008
        /*0048*/ 	.byte	0x00, 0xf0, 0x21, 0x00


	//----- nvinfo : EIATTR_KPARAM_INFO
	.align		4
.L_639:
        /*004c*/ 	.byte	0x04, 0x17
        /*004e*/ 	.short	(.L_641 - .L_640)
.L_640:
        /*0050*/ 	.word	0x00000000
        /*0054*/ 	.short	0x0000
        /*0056*/ 	.short	0x0000
        /*0058*/ 	.byte	0x00, 0xf0, 0x21, 0x00


	//----- nvinfo : EIATTR_MAXREG_COUNT
	.align		4
.L_641:
        /*005c*/ 	.byte	0x03, 0x1b
        /*005e*/ 	.short	0x00ff


	//----- nvinfo : EIATTR_COOP_GROUP_MASK_REGIDS
	.align		4
        /*0060*/ 	.byte	0x04, 0x29
        /*0062*/ 	.short	(.L_643 - .L_642)


	//   ....[0]....
.L_642:
        /*0064*/ 	.word	0x05000007


	//   ....[1]....
        /*0068*/ 	.word	0x05000007


	//   ....[2]....
        /*006c*/ 	.word	0x05000007


	//   ....[3]....
        /*0070*/ 	.word	0x05000007


	//   ....[4]....
        /*0074*/ 	.word	0x05000007


	//   ....[5]....
        /*0078*/ 	.word	0x0500000b


	//----- nvinfo : EIATTR_COOP_GROUP_INSTR_OFFSETS
	.align		4
.L_643:
        /*007c*/ 	.byte	0x04, 0x28
        /*007e*/ 	.short	(.L_645 - .L_644)


	//   ....[0]....
.L_644:
        /*0080*/ 	.word	0x00000320


	//   ....[1]....
        /*0084*/ 	.word	0x00000350


	//   ....[2]....
        /*0088*/ 	.word	0x00000370


	//   ....[3]....
        /*008c*/ 	.word	0x00000390


	//   ....[4]....
        /*0090*/ 	.word	0x000003b0


	//   ....[5]....
        /*0094*/ 	.word	0x00000410


	//----- nvinfo : EIATTR_EXIT_INSTR_OFFSETS
	.align		4
.L_645:
        /*0098*/ 	.byte	0x04, 0x1c
        /*009a*/ 	.short	(.L_647 - .L_646)


	//   ....[0]....
.L_646:
        /*009c*/ 	.word	0x00000480


	//   ....[1]....
        /*00a0*/ 	.word	0x00000500


	//----- nvinfo : EIATTR_MAX_THREADS
	.align		4
.L_647:
        /*00a4*/ 	.byte	0x04, 0x05
        /*00a6*/ 	.short	(.L_649 - .L_648)
.L_648:
        /*00a8*/ 	.word	0x00000040
        /*00ac*/ 	.word	0x00000001
        /*00b0*/ 	.word	0x00000001
.L_649:


//--------------------- .nv.info.tvmgen_default_fused_nn_dense_1_kernel --------------------------
	.section	.nv.info.tvmgen_default_fused_nn_dense_1_kernel,"",@"SHT_CUDA_INFO"
	.sectionflags	@""
	.align	4


	//----- nvinfo : EIATTR_CUDA_API_VERSION
	.align		4
        /*0000*/ 	.byte	0x04, 0x37
        /*0002*/ 	.short	(.L_651 - .L_650)
.L_650:
        /*0004*/ 	.word	0x0000007e


	//----- nvinfo : EIATTR_SW2861232_WAR
	.align		4
.L_651:
        /*0008*/ 	.byte	0x01, 0x35
	.zero		2


	//----- nvinfo : EIATTR_PARAM_CBANK
	.align		4
        /*000c*/ 	.byte	0x04, 0x0a
        /*000e*/ 	.short	(.L_653 - .L_652)
	.align		4
.L_652:
        /*0010*/ 	.word	index@(.nv.constant0.tvmgen_default_fused_nn_dense_1_kernel)
        /*0014*/ 	.short	0x0160
        /*0016*/ 	.short	0x0018


	//----- nvinfo : EIATTR_CBANK_PARAM_SIZE
	.align		4
.L_653:
        /*0018*/ 	.byte	0x03, 0x19
        /*001a*/ 	.short	0x0018


	//----- nvinfo : EIATTR_KPARAM_INFO
	.align		4
        /*001c*/ 	.byte	0x04, 0x17
        /*001e*/ 	.short	(.L_655 - .L_654)
.L_654:
        /*0020*/ 	.word	0x00000000
        /*0024*/ 	.short	0x0002
        /*0026*/ 	.short	0x0010
        /*0028*/ 	.byte	0x00, 0xf0, 0x21, 0x00


	//----- nvinfo : EIATTR_KPARAM_INFO
	.align		4
.L_655:
        /*002c*/ 	.byte	0x04, 0x17
        /*002e*/ 	.short	(.L_657 - .L_656)
.L_656:
        /*0030*/ 	.word	0x00000000
        /*0034*/ 	.short	0x0001
        /*0036*/ 	.short	0x0008
        /*0038*/ 	.byte	0x00, 0xf0, 0x21, 0x00


	//----- nvinfo : EIATTR_KPARAM_INFO
	.align		4
.L_657:
        /*003c*/ 	.byte	0x04, 0x17
        /*003e*/ 	.short	(.L_659 - .L_658)
.L_658:
        /*0040*/ 	.word	0x00000000
        /*0044*/ 	.short	0x0000
        /*0046*/ 	.short	0x0000
        /*0048*/ 	.byte	0x00, 0xf0, 0x21, 0x00


	//----- nvinfo : EIATTR_MAXREG_COUNT
	.align		4
.L_659:
        /*004c*/ 	.byte	0x03, 0x1b
        /*004e*/ 	.short	0x00ff


	//----- nvinfo : EIATTR_COOP_GROUP_MASK_REGIDS
	.align		4
        /*0050*/ 	.byte	0x04, 0x29
        /*0052*/ 	.short	(.L_661 - .L_660)


	//   ....[0]....
.L_660:
        /*0054*/ 	.word	0x05000005


	//   ....[1]....
        /*0058*/ 	.word	0x05000005


	//   ....[2]....
        /*005c*/ 	.word	0x05000005


	//   ....[3]....
        /*0060*/ 	.word	0x05000005


	//   ....[4]....
        /*0064*/ 	.word	0x05000005


	//   ....[5]....
        /*0068*/ 	.word	0x05000009


	//----- nvinfo : EIATTR_COOP_GROUP_INSTR_OFFSETS
	.align		4
.L_661:
        /*006c*/ 	.byte	0x04, 0x28
        /*006e*/ 	.short	(.L_663 - .L_662)


	//   ....[0]....
.L_662:
        /*0070*/ 	.word	0x00000320


	//   ....[1]....
        /*0074*/ 	.word	0x00000350


	//   ....[2]....
        /*0078*/ 	.word	0x00000370


	//   ....[3]....
        /*007c*/ 	.word	0x00000390


	//   ....[4]....
        /*0080*/ 	.word	0x000003b0


	//   ....[5]....
        /*0084*/ 	.word	0x00000410


	//----- nvinfo : EIATTR_EXIT_INSTR_OFFSETS
	.align		4
.L_663:
        /*0088*/ 	.byte	0x04, 0x1c
        /*008a*/ 	.short	(.L_665 - .L_664)


	//   ....[0]....
.L_664:
        /*008c*/ 	.word	0x00000450


	//   ....[1]....
        /*0090*/ 	.word	0x000004a0


	//----- nvinfo : EIATTR_MAX_THREADS
	.align		4
.L_665:
        /*0094*/ 	.byte	0x04, 0x05
        /*0096*/ 	.short	(.L_667 - .L_666)
.L_666:
        /*0098*/ 	.word	0x00000040
        /*009c*/ 	.word	0x00000001
        /*00a0*/ 	.word	0x00000001
.L_667:


//--------------------- .nv.info.tvmgen_default_fused_nn_softmax_kernel_1 --------------------------
	.section	.nv.info.tvmgen_default_fused_nn_softmax_kernel_1,"",@"SHT_CUDA_INFO"
	.sectionflags	@""
	.align	4


	//----- nvinfo : EIATTR_CUDA_API_VERSION
	.align		4
        /*0000*/ 	.byte	0x04, 0x37
        /*0002*/ 	.short	(.L_669 - .L_668)
.L_668:
        /*0004*/ 	.word	0x0000007e


	//----- nvinfo : EIATTR_SW2861232_WAR
	.align		4
.L_669:
        /*0008*/ 	.byte	0x01, 0x35
	.zero		2


	//----- nvinfo : EIATTR_PARAM_CBANK
	.align		4
        /*000c*/ 	.byte	0x04, 0x0a
        /*000e*/ 	.short	(.L_671 - .L_670)
	.align		4
.L_670:
        /*0010*/ 	.word	index@(.nv.constant0.tvmgen_default_fused_nn_softmax_kernel_1)
        /*0014*/ 	.short	0x0160
        /*0016*/ 	.short	0x0018


	//----- nvinfo : EIATTR_CBANK_PARAM_SIZE
	.align		4
.L_671:
        /*0018*/ 	.byte	0x03, 0x19
        /*001a*/ 	.short	0x0018


	//----- nvinfo : EIATTR_KPARAM_INFO
	.align		4
        /*001c*/ 	.byte	0x04, 0x17
        /*001e*/ 	.short	(.L_673 - .L_672)
.L_672:
        /*0020*/ 	.word	0x00000000
        /*0024*/ 	.short	0x0002
        /*0026*/ 	.short	0x0010
        /*0028*/ 	.byte	0x00, 0xf0, 0x21, 0x00


	//----- nvinfo : EIATTR_KPARAM_INFO
	.align		4
.L_673:
        /*002c*/ 	.byte	0x04, 0x17
        /*002e*/ 	.short	(.L_675 - .L_674)
.L_674:
        /*0030*/ 	.word	0x00000000
        /*0034*/ 	.short	0x0001
        /*0036*/ 	.short	0x0008
        /*0038*/ 	.byte	0x00, 0xf0, 0x21, 0x00


	//----- nvinfo : EIATTR_KPARAM_INFO
	.align		4
.L_675:
        /*003c*/ 	.byte	0x04, 0x17
        /*003e*/ 	.short	(.L_677 - .L_676)
.L_676:
        /*0040*/ 	.word	0x00000000
        /*0044*/ 	.short	0x0000
        /*0046*/ 	.short	0x0000
        /*0048*/ 	.byte	0x00, 0xf0, 0x21, 0x00


	//----- nvinfo : EIATTR_MAXREG_COUNT
	.align		4
.L_677:
        /*004c*/ 	.byte	0x03, 0x1b
        /*004e*/ 	.short	0x0040


	//----- nvinfo : EIATTR_EXIT_INSTR_OFFSETS
	.align		4
        /*0050*/ 	.byte	0x04, 0x1c
        /*0052*/ 	.short	(.L_679 - .L_678)


	//   ....[0]....
.L_678:
        /*0054*/ 	.word	0x000001d0


	//   ....[1]....
        /*0058*/ 	.word	0x000002c0


	//----- nvinfo : EIATTR_MAX_THREADS
	.align		4
.L_679:
        /*005c*/ 	.byte	0x04, 0x05
        /*005e*/ 	.short	(.L_681 - .L_680)
.L_680:
        /*0060*/ 	.word	0x00000400
        /*0064*/ 	.word	0x00000001
        /*0068*/ 	.word	0x00000001


	//----- nvinfo : EIATTR_CRS_STACK_SIZE
	.align		4
.L_681:
        /*006c*/ 	.byte	0x04, 0x1e
        /*006e*/ 	.short	(.L_683 - .L_682)
.L_682:
        /*0070*/ 	.word	0x00000000
.L_683:


//--------------------- .nv.callgraph             --------------------------
	.section	.nv.callgraph,"",@"SHT_CUDA_CALLGRAPH"
	.align	4
	.sectionentsize	8
	.align		4
        /*0000*/ 	.word	0x00000000
	.align		4
        /*0004*/ 	.word	0xffffffff
	.align		4
        /*0008*/ 	.word	0x00000000
	.align		4
        /*000c*/ 	.word	0xfffffffe
	.align		4
        /*0010*/ 	.word	0x00000000
	.align		4
        /*0014*/ 	.word	0xfffffffd
	.align		4
        /*0018*/ 	.word	0x00000000
	.align		4
        /*001c*/ 	.word	0xfffffffc


//--------------------- .nv.rel.action            --------------------------
	.section	.nv.rel.action,"",@"SHT_CUDA_RELOCINFO"
	.align	8
	.sectionentsize	8
        /*0000*/ 	.byte	0x73, 0x00, 0x00, 0x00, 0x00, 0x00, 0x00, 0x00, 0x00, 0x00, 0x00, 0x11, 0x25, 0x00, 0x05, 0x36


//--------------------- .nv.constant0.tvmgen_default_fused_mean_kernel_1 --------------------------
	.section	.nv.constant0.tvmgen_default_fused_mean_kernel_1,"a",@progbits
	.sectionflags	@""
	.align	4
.nv.constant0.tvmgen_default_fused_mean_kernel_1:
	.zero		368


//--------------------- .nv.constant0.tvmgen_default_fused_nn_dense_kernel --------------------------
	.section	.nv.constant0.tvmgen_default_fused_nn_dense_kernel,"a",@progbits
	.sectionflags	@""
	.align	4
.nv.constant0.tvmgen_default_fused_nn_dense_kernel:
	.zero		376


//--------------------- .nv.constant0.tvmgen_default_fused_reshape_kernel --------------------------
	.section	.nv.constant0.tvmgen_default_fused_reshape_kernel,"a",@progbits
	.sectionflags	@""
	.align	4
.nv.constant0.tvmgen_default_fused_reshape_kernel:
	.zero		368


//--------------------- .nv.constant0.tvmgen_default_fused_reshape_add_add_kernel --------------------------
	.section	.nv.constant0.tvmgen_default_fused_reshape_add_add_kernel,"a",@progbits
	.sectionflags	@""
	.align	4
.nv.constant0.tvmgen_default_fused_reshape_add_add_kernel:
	.zero		384


//--------------------- .nv.constant0.tvmgen_default_fused_subtract_add_rsqrt_multiply_multiply_add_transpose_reshape_kernel --------------------------
	.section	.nv.constant0.tvmgen_default_fused_subtract_add_rsqrt_multiply_multiply_add_transpose_reshape_kernel,"a",@progbits
	.sectionflags	@""
	.align	4
.nv.constant0.tvmgen_default_fused_subtract_add_rsqrt_multiply_multiply_add_transpose_reshape_kernel:
	.zero		400


//--------------------- .nv.constant0.tvmgen_default_fused_nn_softmax_kernel_3 --------------------------
	.section	.nv.constant0.tvmgen_default_fused_nn_softmax_kernel_3,"a",@progbits
	.sectionflags	@""
	.align	4
.nv.constant0.tvmgen_default_fused_nn_softmax_kernel_3:
	.zero		376


//--------------------- .nv.constant0.tvmgen_default_fused_nn_dense_2_kernel --------------------------
	.section	.nv.constant0.tvmgen_default_fused_nn_dense_2_kernel,"a",@progbits
	.sectionflags	@""
	.align	4
.nv.constant0.tvmgen_default_fused_nn_dense_2_kernel:
	.zero		376


//--------------------- .nv.constant0.tvmgen_default_fused_mean_kernel --------------------------
	.section	.nv.constant0.tvmgen_default_fused_mean_kernel,"a",@progbits
	.sectionflags	@""
	.align	4
.nv.constant0.tvmgen_default_fused_mean_kernel:
	.zero		368


//--------------------- .nv.constant0.tvmgen_default_fused_take_reshape_transpose_reshape_transpose_multiply_reshape_transpose_kernel --------------------------
	.section	.nv.constant0.tvmgen_default_fused_take_reshape_transpose_reshape_transpose_multiply_reshape_transpose_kernel,"a",@progbits
	.sectionflags	@""
	.align	4
.nv.constant0.tvmgen_default_fused_take_reshape_transpose_reshape_transpose_multiply_reshape_transpose_kernel:
	.zero		384


//--------------------- .nv.constant0.tvmgen_default_fused_nn_conv2d_add_kernel --------------------------
	.section	.nv.constant0.tvmgen_default_fused_nn_conv2d_add_kernel,"a",@progbits
	.sectionflags	@""
	.align	4
.nv.constant0.tvmgen_default_fused_nn_conv2d_add_kernel:
	.zero		384


//--------------------- .nv.constant0.tvmgen_default_fused_nn_softmax_kernel --------------------------
	.section	.nv.constant0.tvmgen_default_fused_nn_softmax_kernel,"a",@progbits
	.sectionflags	@""
	.align	4
.nv.constant0.tvmgen_default_fused_nn_softmax_kernel:
	.zero		368


//--------------------- .nv.constant0.tvmgen_default_fused_variance_kernel_1 --------------------------
	.section	.nv.constant0.tvmgen_default_fused_variance_kernel_1,"a",@progbits
	.sectionflags	@""
	.align	4
.nv.constant0.tvmgen_default_fused_variance_kernel_1:
	.zero		368


//--------------------- .nv.constant0.tvmgen_default_fused_reshape_transpose_reshape_kernel --------------------------
	.section	.nv.constant0.tvmgen_default_fused_reshape_transpose_reshape_kernel,"a",@progbits
	.sectionflags	@""
	.align	4
.nv.constant0.tvmgen_default_fused_reshape_transpose_reshape_kernel:
	.zero		368


//--------------------- .nv.constant0.tvmgen_default_fused_reshape_1_kernel --------------------------
	.section	.nv.constant0.tvmgen_default_fused_reshape_1_kernel,"a",@progbits
	.sectionflags	@""
	.align	4
.nv.constant0.tvmgen_default_fused_reshape_1_kernel:
	.zero		368


//--------------------- .nv.constant0.tvmgen_default_fused_variance_kernel --------------------------
	.section	.nv.constant0.tvmgen_default_fused_variance_kernel,"a",@progbits
	.sectionflags	@""
	.align	4
.nv.constant0.tvmgen_default_fused_variance_kernel:
	.zero		376


//--------------------- .nv.constant0.tvmgen_default_fused_take_reshape_transpose_reshape_transpose_kernel --------------------------
	.section	.nv.constant0.tvmgen_default_fused_take_reshape_transpose_reshape_transpose_kernel,"a",@progbits
	.sectionflags	@""
	.align	4
.nv.constant0.tvmgen_default_fused_take_reshape_transpose_reshape_transpose_kernel:
	.zero		376


//--------------------- .nv.constant0.tvmgen_default_fused_reshape_transpose_concatenate_add_kernel --------------------------
	.section	.nv.constant0.tvmgen_default_fused_reshape_transpose_concatenate_add_kernel,"a",@progbits
	.sectionflags	@""
	.align	4
.nv.constant0.tvmgen_default_fused_reshape_transpose_concatenate_add_kernel:
	.zero		384


//--------------------- .nv.constant0.tvmgen_default_fused_nn_batch_matmul_kernel --------------------------
	.section	.nv.constant0.tvmgen_default_fused_nn_batch_matmul_kernel,"a",@progbits
	.sectionflags	@""
	.align	4
.nv.constant0.tvmgen_default_fused_nn_batch_matmul_kernel:
	.zero		376


//--------------------- .nv.constant0.tvmgen_default_fused_subtract_add_rsqrt_multiply_multiply_add_reshape_kernel --------------------------
	.section	.nv.constant0.tvmgen_default_fused_subtract_add_rsqrt_multiply_multiply_add_reshape_kernel,"a",@progbits
	.sectionflags	@""
	.align	4
.nv.constant0.tvmgen_default_fused_subtract_add_rsqrt_multiply_multiply_add_reshape_kernel:
	.zero		400


//--------------------- .nv.constant0.tvmgen_default_fused_reshape_add_reshape_expand_dims_transpose_squeeze_kernel --------------------------
	.section	.nv.constant0.tvmgen_default_fused_reshape_add_reshape_expand_dims_transpose_squeeze_kernel,"a",@progbits
	.sectionflags	@""
	.align	4
.nv.constant0.tvmgen_default_fused_reshape_add_reshape_expand_dims_transpose_squeeze_kernel:
	.zero		376


//--------------------- .nv.constant0.tvmgen_default_fused_reshape_transpose_add_kernel --------------------------
	.section	.nv.constant0.tvmgen_default_fused_reshape_transpose_add_kernel,"a",@progbits
	.sectionflags	@""
	.align	4
.nv.constant0.tvmgen_default_fused_reshape_transpose_add_kernel:
	.zero		376


//--------------------- .nv.constant0.tvmgen_default_fused_take_reshape_transpose_reshape_multiply_reshape_kernel --------------------------
	.section	.nv.constant0.tvmgen_default_fused_take_reshape_transpose_reshape_multiply_reshape_kernel,"a",@progbits
	.sectionflags	@""
	.align	4
.nv.constant0.tvmgen_default_fused_take_reshape_transpose_reshape_multiply_reshape_kernel:
	.zero		384


//--------------------- .nv.constant0.tvmgen_default_fused_nn_batch_matmul_1_kernel --------------------------
	.section	.nv.constant0.tvmgen_default_fused_nn_batch_matmul_1_kernel,"a",@progbits
	.sectionflags	@""
	.align	4
.nv.constant0.tvmgen_default_fused_nn_batch_matmul_1_kernel:
	.zero		376


//--------------------- .nv.constant0.tvmgen_default_fused_nn_softmax_kernel_2 --------------------------
	.section	.nv.constant0.tvmgen_default_fused_nn_softmax_kernel_2,"a",@progbits
	.sectionflags	@""
	.align	4
.nv.constant0.tvmgen_default_fused_nn_softmax_kernel_2:
	.zero		368


//--------------------- .nv.constant0.tvmgen_default_fused_nn_dense_add_1_kernel --------------------------
	.section	.nv.constant0.tvmgen_default_fused_nn_dense_add_1_kernel,"a",@progbits
	.sectionflags	@""
	.align	4
.nv.constant0.tvmgen_default_fused_nn_dense_add_1_kernel:
	.zero		384


//--------------------- .nv.constant0.tvmgen_default_fused_reshape_add_divide_erf_add_multiply_multiply_reshape_kernel --------------------------
	.section	.nv.constant0.tvmgen_default_fused_reshape_add_divide_erf_add_multiply_multiply_reshape_kernel,"a",@progbits
	.sectionflags	@""
	.align	4
.nv.constant0.tvmgen_default_fused_reshape_add_divide_erf_add_multiply_multiply_reshape_kernel:
	.zero		376


//--------------------- .nv.constant0.tvmgen_default_fused_subtract_add_rsqrt_multiply_multiply_add_take_kernel --------------------------
	.section	.nv.constant0.tvmgen_default_fused_subtract_add_rsqrt_multiply_multiply_add_take_kernel,"a",@progbits
	.sectionflags	@""
	.align	4
.nv.constant0.tvmgen_default_fused_subtract_add_rsqrt_multiply_multiply_add_take_kernel:
	.zero		408


//--------------------- .nv.constant0.tvmgen_default_fused_nn_dense_add_kernel --------------------------
	.section	.nv.constant0.tvmgen_default_fused_nn_dense_add_kernel,"a",@progbits
	.sectionflags	@""
	.align	4
.nv.constant0.tvmgen_default_fused_nn_dense_add_kernel:
	.zero		384


//--------------------- .nv.constant0.tvmgen_default_fused_nn_dense_1_kernel --------------------------
	.section	.nv.constant0.tvmgen_default_fused_nn_dense_1_kernel,"a",@progbits
	.sectionflags	@""
	.align	4
.nv.constant0.tvmgen_default_fused_nn_dense_1_kernel:
	.zero		376


//--------------------- .nv.constant0.tvmgen_default_fused_nn_softmax_kernel_1 --------------------------
	.section	.nv.constant0.tvmgen_default_fused_nn_softmax_kernel_1,"a",@progbits
	.sectionflags	@""
	.align	4
.nv.constant0.tvmgen_default_fused_nn_softmax_kernel_1:
	.zero		376


//--------------------- .text.tvmgen_default_fused_mean_kernel_1 --------------------------
	.section	.text.tvmgen_default_fused_mean_kernel_1,"ax",@progbits
	.sectioninfo	@"SHI_REGISTERS=10"
	.align	128
        .global         tvmgen_default_fused_mean_kernel_1
        .type           tvmgen_default_fused_mean_kernel_1,@function
        .size           tvmgen_default_fused_mean_kernel_1,(.L_x_168 - tvmgen_default_fused_mean_kernel_1)
        .other          tvmgen_default_fused_mean_kernel_1,@"STO_CUDA_ENTRY STV_DEFAULT"
tvmgen_default_fused_mean_kernel_1:
.text.tvmgen_default_fused_mean_kernel_1:
[----:B------:R-:W-:Y:S02]  /*0000*/  MOV R1, c[0x0][0x28] ;  /* 0x00000a0000017a02 */ /* 0x000fe40000000f00 */
[----:B------:R-:W0:Y:S01]  /*0010*/  S2R R4, SR_TID.X ;  /* 0x0000000000047919 */ /* 0x000e220000002100 */
[----:B------:R-:W-:Y:S01]  /*0020*/  MOV R5, 0x4 ;  /* 0x0000000400057802 */ /* 0x000fe20000000f00 */
[----:B------:R-:W-:-:S04]  /*0030*/  ULDC.64 UR4, c[0x0][0x118] ;  /* 0x0000460000047ab9 */ /* 0x000fc80000000a00 */
[----:B0-----:R-:W-:-:S06]  /*0040*/  IMAD.WIDE R2, R4, R5, c[0x0][0x168] ;  /* 0x00005a0004027625 */ /* 0x001fcc00078e0205 */
[----:B------:R-:W2:Y:S01]  /*0050*/  LDG.E.CONSTANT R2, [R2.64] ;  /* 0x0000000402027981 */ /* 0x000ea2000c1e9900 */
[----:B------:R-:W-:Y:S01]  /*0060*/  IMAD.WIDE R4, R4, R5, c[0x0][0x160] ;  /* 0x0000580004047625 */ /* 0x000fe200078e0205 */
[----:B--2---:R-:W-:-:S05]  /*0070*/  FMUL R7, R2, 0.0013020830228924751282 ;  /* 0x3aaaaaa802077820 */ /* 0x004fca0000400000 */
[----:B------:R-:W-:Y:S01]  /*0080*/  STG.E [R4.64], R7 ;  /* 0x0000000704007986 */ /* 0x000fe2000c101904 */
[----:B------:R-:W-:Y:S05]  /*0090*/  EXIT ;  /* 0x000000000000794d */ /* 0x000fea0003800000 */
.L_x_0:
[----:B------:R-:W-:-:S00]  /*00a0*/  BRA `(.L_x_0) ;  /* 0xfffffff000007947 */ /* 0x000fc0000383ffff */
[----:B------:R-:W-:-:S00]  /*00b0*/  NOP ;  /* 0x0000000000007918 */ /* 0x000fc00000000000 */
        /* <DEDUP_REMOVED lines=12> */
.L_x_168:


//--------------------- .text.tvmgen_default_fused_nn_dense_kernel --------------------------
	.section	.text.tvmgen_default_fused_nn_dense_kernel,"ax",@progbits
	.sectionflags	@"SHF_BARRIERS=1"
	.sectioninfo	@"SHI_REGISTERS=36"
	.align	128
        .global         tvmgen_default_fused_nn_dense_kernel
        .type           tvmgen_default_fused_nn_dense_kernel,@function
        .size           tvmgen_default_fused_nn_dense_kernel,(.L_x_169 - tvmgen_default_fused_nn_dense_kernel)
        .other          tvmgen_default_fused_nn_dense_kernel,@"STO_CUDA_ENTRY STV_DEFAULT"
tvmgen_default_fused_nn_dense_kernel:
.text.tvmgen_default_fused_nn_dense_kernel:
[----:B------:R-:W-:Y:S02]  /*0000*/  MOV R1, c[0x0][0x28] ;  /* 0x00000a0000017a02 */ /* 0x000fe40000000f00 */
[----:B------:R-:W0:Y:S01]  /*0010*/  S2R R33, SR_TID.X ;  /* 0x0000000000217919 */ /* 0x000e220000002100 */
[----:B------:R-:W-:Y:S01]  /*0020*/  MOV R2, 0x4 ;  /* 0x0000000400027802 */ /* 0x000fe20000000f00 */
[----:B------:R-:W-:Y:S02]  /*0030*/  ULDC.64 UR4, c[0x0][0x118] ;  /* 0x0000460000047ab9 */ /* 0x000fe40000000a00 */
[----:B------:R-:W0:Y:S04]  /*0040*/  S2R R4, SR_CTAID.X ;  /* 0x0000000000047919 */ /* 0x000e280000002500 */
[----:B------:R-:W1:Y:S01]  /*0050*/  S2R R3, SR_CTAID.Y ;  /* 0x0000000000037919 */ /* 0x000e620000002600 */
[--C-:B0-----:R-:W-:Y:S02]  /*0060*/  IMAD R9, R4, 0x300, R33.reuse ;  /* 0x0000030004097824 */ /* 0x101fe400078e0221 */
[----:B-1----:R-:W-:-:S02]  /*0070*/  IMAD R7, R3, 0x300, R33 ;  /* 0x0000030003077824 */ /* 0x002fc400078e0221 */
[----:B------:R-:W-:-:S04]  /*0080*/  IMAD.WIDE R8, R9, R2, c[0x0][0x170] ;  /* 0x00005c0009087625 */ /* 0x000fc800078e0202 */
[----:B------:R-:W-:Y:S01]  /*0090*/  IMAD.WIDE R6, R7, R2, c[0x0][0x168] ;  /* 0x00005a0007067625 */ /* 0x000fe200078e0202 */
[----:B------:R0:W2:Y:S04]  /*00a0*/  LDG.E.CONSTANT R0, [R8.64] ;  /* 0x0000000408007981 */ /* 0x0000a8000c1e9900 */
[----:B------:R-:W2:Y:S04]  /*00b0*/  LDG.E.CONSTANT R5, [R6.64] ;  /* 0x0000000406057981 */ /* 0x000ea8000c1e9900 */
[----:B------:R0:W3:Y:S04]  /*00c0*/  LDG.E.CONSTANT R11, [R8.64+0x100] ;  /* 0x00010004080b7981 */ /* 0x0000e8000c1e9900 */
[----:B------:R-:W3:Y:S04]  /*00d0*/  LDG.E.CONSTANT R10, [R6.64+0x100] ;  /* 0x00010004060a7981 */ /* 0x000ee8000c1e9900 */
[----:B------:R0:W4:Y:S04]  /*00e0*/  LDG.E.CONSTANT R13, [R8.64+0x200] ;  /* 0x00020004080d7981 */ /* 0x000128000c1e9900 */
[----:B------:R-:W4:Y:S04]  /*00f0*/  LDG.E.CONSTANT R12, [R6.64+0x200] ;  /* 0x00020004060c7981 */ /* 0x000f28000c1e9900 */
[----:B------:R0:W5:Y:S04]  /*0100*/  LDG.E.CONSTANT R15, [R8.64+0x300] ;  /* 0x00030004080f7981 */ /* 0x000168000c1e9900 */
[----:B------:R-:W5:Y:S04]  /*0110*/  LDG.E.CONSTANT R14, [R6.64+0x300] ;  /* 0x00030004060e7981 */ /* 0x000f68000c1e9900 */
        /* <DEDUP_REMOVED lines=15> */
[----:B------:R-:W5:Y:S01]  /*0210*/  LDG.E.CONSTANT R30, [R6.64+0xb00] ;  /* 0x000b0004061e7981 */ /* 0x000f62000c1e9900 */
[----:B------:R-:W-:-:S02]  /*0220*/  LOP3.LUT P0, RZ, R33, 0x1f, RZ, 0xc0, !PT ;  /* 0x0000001f21ff7812 */ /* 0x000fc4000780c0ff */
[----:B------:R-:W-:Y:S02]  /*0230*/  ISETP.GT.AND P1, PT, R33, 0x1, PT ;  /* 0x000000012100780c */ /* 0x000fe40003f24270 */
[----:B0-----:R-:W-:Y:S01]  /*0240*/  VOTE.ANY R9, PT, PT ;  /* 0x0000000000097806 */ /* 0x001fe200038e0100 */
[----:B--2---:R-:W-:Y:S01]  /*0250*/  FFMA R0, R0, R5, RZ ;  /* 0x0000000500007223 */ /* 0x004fe200000000ff */
[----:B------:R-:W-:-:S03]  /*0260*/  VOTE.ANY R5, PT, PT ;  /* 0x0000000000057806 */ /* 0x000fc600038e0100 */
[----:B---3--:R-:W-:-:S04]  /*0270*/  FFMA R0, R11, R10, R0 ;  /* 0x0000000a0b007223 */ /* 0x008fc80000000000 */
[----:B----4-:R-:W-:-:S04]  /*0280*/  FFMA R0, R13, R12, R0 ;  /* 0x0000000c0d007223 */ /* 0x010fc80000000000 */
[----:B-----5:R-:W-:-:S04]  /*0290*/  FFMA R0, R15, R14, R0 ;  /* 0x0000000e0f007223 */ /* 0x020fc80000000000 */
[----:B------:R-:W-:-:S04]  /*02a0*/  FFMA R0, R17, R16, R0 ;  /* 0x0000001011007223 */ /* 0x000fc80000000000 */
[----:B------:R-:W-:-:S04]  /*02b0*/  FFMA R0, R19, R18, R0 ;  /* 0x0000001213007223 */ /* 0x000fc80000000000 */
[----:B------:R-:W-:-:S04]  /*02c0*/  FFMA R0, R21, R20, R0 ;  /* 0x0000001415007223 */ /* 0x000fc80000000000 */
[----:B------:R-:W-:-:S04]  /*02d0*/  FFMA R0, R23, R22, R0 ;  /* 0x0000001617007223 */ /* 0x000fc80000000000 */
[----:B------:R-:W-:-:S04]  /*02e0*/  FFMA R0, R25, R24, R0 ;  /* 0x0000001819007223 */ /* 0x000fc80000000000 */
[----:B------:R-:W-:-:S04]  /*02f0*/  FFMA R0, R27, R26, R0 ;  /* 0x0000001a1b007223 */ /* 0x000fc80000000000 */
[----:B------:R-:W-:-:S04]  /*0300*/  FFMA R0, R29, R28, R0 ;  /* 0x0000001c1d007223 */ /* 0x000fc80000000000 */
[----:B------:R-:W-:-:S05]  /*0310*/  FFMA R0, R31, R30, R0 ;  /* 0x0000001e1f007223 */ /* 0x000fca0000000000 */
[----:B------:R-:W0:Y:S02]  /*0320*/  SHFL.DOWN PT, R7, R0, 0x10, 0x1f ;  /* 0x0a001f0000077f89 */ /* 0x000e2400000e0000 */
[----:B0-----:R-:W-:Y:S01]  /*0330*/  FADD R6, R0, R7 ;  /* 0x0000000700067221 */ /* 0x001fe20000000000 */
[----:B------:R-:W-:-:S04]  /*0340*/  @!P0 SHF.R.S32.HI R0, RZ, 0x5, R33 ;  /* 0x00000005ff008819 */ /* 0x000fc80000011421 */
[----:B------:R-:W0:Y:S02]  /*0350*/  SHFL.DOWN PT, R7, R6, 0x8, 0x1f ;  /* 0x09001f0006077f89 */ /* 0x000e2400000e0000 */
[----:B0-----:R-:W-:-:S05]  /*0360*/  FADD R8, R6, R7 ;  /* 0x0000000706087221 */ /* 0x001fca0000000000 */
[----:B------:R-:W0:Y:S02]  /*0370*/  SHFL.DOWN PT, R7, R8, 0x4, 0x1f ;  /* 0x08801f0008077f89 */ /* 0x000e2400000e0000 */
[----:B0-----:R-:W-:-:S05]  /*0380*/  FADD R10, R8, R7 ;  /* 0x00000007080a7221 */ /* 0x001fca0000000000 */
[----:B------:R-:W0:Y:S02]  /*0390*/  SHFL.DOWN PT, R7, R10, 0x2, 0x1f ;  /* 0x08401f000a077f89 */ /* 0x000e2400000e0000 */
[----:B0-----:R-:W-:-:S05]  /*03a0*/  FADD R12, R10, R7 ;  /* 0x000000070a0c7221 */ /* 0x001fca0000000000 */
[----:B------:R-:W0:Y:S02]  /*03b0*/  SHFL.DOWN PT, R7, R12, 0x1, 0x1f ;  /* 0x08201f000c077f89 */ /* 0x000e2400000e0000 */
[----:B0-----:R-:W-:-:S05]  /*03c0*/  @!P0 FADD R7, R12, R7 ;  /* 0x000000070c078221 */ /* 0x001fca0000000000 */
[----:B------:R-:W-:Y:S04]  /*03d0*/  @!P0 STS [R0.X4+0x4], R7 ;  /* 0x0000040700008388 */ /* 0x000fe80000004800 */
[----:B------:R-:W-:Y:S01]  /*03e0*/  BAR.SYNC.DEFER_BLOCKING 0x0 ;  /* 0x0000000000007b1d */ /* 0x000fe20000010000 */
[----:B------:R-:W-:-:S05]  /*03f0*/  ISETP.NE.AND P0, PT, R33, RZ, PT ;  /* 0x000000ff2100720c */ /* 0x000fca0003f05270 */
[----:B------:R-:W0:Y:S04]  /*0400*/  @!P1 LDS R32, [R33.X4+0x4] ;  /* 0x0000040021209984 */ /* 0x000e280000004800 */
[----:B0-----:R-:W0:Y:S02]  /*0410*/  SHFL.DOWN PT, R9, R32, 0x1, 0x1f ;  /* 0x08201f0020097f89 */ /* 0x001e2400000e0000 */
[----:B0-----:R-:W-:-:S05]  /*0420*/  FADD R5, R32, R9 ;  /* 0x0000000920057221 */ /* 0x001fca0000000000 */
[----:B------:R0:W-:Y:S04]  /*0430*/  @!P0 STS [RZ], R5 ;  /* 0x00000005ff008388 */ /* 0x0001e80000000800 */
[----:B------:R-:W-:Y:S06]  /*0440*/  BAR.SYNC.DEFER_BLOCKING 0x0 ;  /* 0x0000000000007b1d */ /* 0x000fec0000010000 */
[----:B------:R-:W-:Y:S05]  /*0450*/  @P0 EXIT ;  /* 0x000000000000094d */ /* 0x000fea0003800000 */
[----:B0-----:R-:W0:Y:S01]  /*0460*/  LDS R5, [RZ] ;  /* 0x00000000ff057984 */ /* 0x001e220000000800 */
[----:B------:R-:W-:-:S04]  /*0470*/  IMAD R3, R3, 0x900, R4 ;  /* 0x0000090003037824 */ /* 0x000fc800078e0204 */
[----:B------:R-:W-:-:S05]  /*0480*/  IMAD.WIDE R2, R3, R2, c[0x0][0x160] ;  /* 0x0000580003027625 */ /* 0x000fca00078e0202 */
[----:B0-----:R-:W-:Y:S01]  /*0490*/  STG.E [R2.64], R5 ;  /* 0x0000000502007986 */ /* 0x001fe2000c101904 */
[----:B------:R-:W-:Y:S05]  /*04a0*/  EXIT ;  /* 0x000000000000794d */ /* 0x000fea0003800000 */
.L_x_1:
        /* <DEDUP_REMOVED lines=13> */
.L_x_169:


//--------------------- .text.tvmgen_default_fused_reshape_kernel --------------------------
	.section	.text.tvmgen_default_fused_reshape_kernel,"ax",@progbits
	.sectioninfo	@"SHI_REGISTERS=10"
	.align	128
        .global         tvmgen_default_fused_reshape_kernel
        .type           tvmgen_default_fused_reshape_kernel,@function
        .size           tvmgen_default_fused_reshape_kernel,(.L_x_170 - tvmgen_default_fused_reshape_kernel)
        .other          tvmgen_default_fused_reshape_kernel,@"STO_CUDA_ENTRY STV_DEFAULT"
tvmgen_default_fused_reshape_kernel:
.text.tvmgen_default_fused_reshape_kernel:
[----:B------:R-:W-:Y:S02]  /*0000*/  IMAD.MOV.U32 R1, RZ, RZ, c[0x0][0x28] ;  /* 0x00000a00ff017624 */ /* 0x000fe400078e00ff */
[----:B------:R-:W0:Y:S01]  /*0010*/  S2R R4, SR_CTAID.X ;  /* 0x0000000000047919 */ /* 0x000e220000002500 */
[----:B------:R-:W-:Y:S01]  /*0020*/  IMAD.MOV.U32 R5, RZ, RZ, 0x4 ;  /* 0x00000004ff057424 */ /* 0x000fe200078e00ff */
[----:B------:R-:W-:Y:S01]  /*0030*/  ULDC.64 UR4, c[0x0][0x118] ;  /* 0x0000460000047ab9 */ /* 0x000fe20000000a00 */
[----:B------:R-:W-:Y:S01]  /*0040*/  BSSY B0, `(.L_x_2) ;  /* 0x000000d000007945 */ /* 0x000fe20003800000 */
[----:B------:R-:W1:Y:S01]  /*0050*/  S2R R3, SR_TID.X ;  /* 0x0000000000037919 */ /* 0x000e620000002100 */
[C---:B0-----:R-:W-:Y:S01]  /*0060*/  IMAD.SHL.U32 R0, R4.reuse, 0x100, RZ ;  /* 0x0000010004007824 */ /* 0x041fe200078e00ff */
[----:B-1----:R-:W-:-:S04]  /*0070*/  LEA R4, R4, R3, 0xa ;  /* 0x0000000304047211 */ /* 0x002fc800078e50ff */
[----:B------:R-:W-:-:S04]  /*0080*/  LEA.HI.SX32 R0, R3, R0, 0x1e ;  /* 0x0000000003007211 */ /* 0x000fc800078ff2ff */
[C---:B------:R-:W-:Y:S02]  /*0090*/  ISETP.GT.AND P0, PT, R0.reuse, 0x1c6ca, PT ;  /* 0x0001c6ca0000780c */ /* 0x040fe40003f04270 */
[----:B------:R-:W-:-:S04]  /*00a0*/  IADD3 R2, R0, 0x10000, RZ ;  /* 0x0001000000027810 */ /* 0x000fc80007ffe0ff */
[----:B------:R-:W-:Y:S01]  /*00b0*/  ISETP.GT.AND P1, PT, R2, 0x1c6ca, PT ;  /* 0x0001c6ca0200780c */ /* 0x000fe20003f24270 */
[----:B------:R-:W-:-:S04]  /*00c0*/  IMAD.WIDE R2, R4, R5, c[0x0][0x168] ;  /* 0x00005a0004027625 */ /* 0x000fc800078e0205 */
[----:B------:R-:W-:Y:S02]  /*00d0*/  IMAD.WIDE R4, R4, R5, c[0x0][0x160] ;  /* 0x0000580004047625 */ /* 0x000fe400078e0205 */
[----:B------:R-:W-:Y:S05]  /*00e0*/  @P0 BRA `(.L_x_3) ;  /* 0x0000002000000947 */ /* 0x000fea0003800000 */
[----:B------:R-:W2:Y:S04]  /*00f0*/  LDG.E.CONSTANT R7, [R2.64] ;  /* 0x0000000402077981 */ /* 0x000ea8000c1e9900 */
[----:B--2---:R0:W-:Y:S02]  /*0100*/  STG.E [R4.64], R7 ;  /* 0x0000000704007986 */ /* 0x0041e4000c101904 */
.L_x_3:
[----:B------:R-:W-:Y:S05]  /*0110*/  BSYNC B0 ;  /* 0x0000000000007941 */ /* 0x000fea0003800000 */
.L_x_2:
[----:B------:R-:W-:Y:S05]  /*0120*/  @P1 EXIT ;  /* 0x000000000000194d */ /* 0x000fea0003800000 */
[----:B------:R-:W2:Y:S04]  /*0130*/  LDG.E.CONSTANT R3, [R2.64+0x100000] ;  /* 0x1000000402037981 */ /* 0x000ea8000c1e9900 */
[----:B--2---:R-:W-:Y:S01]  /*0140*/  STG.E [R4.64+0x100000], R3 ;  /* 0x1000000304007986 */ /* 0x004fe2000c101904 */
[----:B------:R-:W-:Y:S05]  /*0150*/  EXIT ;  /* 0x000000000000794d */ /* 0x000fea0003800000 */
.L_x_4:
        /* <DEDUP_REMOVED lines=10> */
.L_x_170:


//--------------------- .text.tvmgen_default_fused_reshape_add_add_kernel --------------------------
	.section	.text.tvmgen_default_fused_reshape_add_add_kernel,"ax",@progbits
	.sectioninfo	@"SHI_REGISTERS=14"
	.align	128
        .global         tvmgen_default_fused_reshape_add_add_kernel
        .type           tvmgen_default_fused_reshape_add_add_kernel,@function
        .size           tvmgen_default_fused_reshape_add_add_kernel,(.L_x_171 - tvmgen_default_fused_reshape_add_add_kernel)
        .other          tvmgen_default_fused_reshape_add_add_kernel,@"STO_CUDA_ENTRY STV_DEFAULT"
tvmgen_default_fused_reshape_add_add_kernel:
.text.tvmgen_default_fused_reshape_add_add_kernel:
[----:B------:R-:W-:Y:S02]  /*0000*/  MOV R1, c[0x0][0x28] ;  /* 0x00000a0000017a02 */ /* 0x000fe40000000f00 */
[----:B------:R-:W0:Y:S04]  /*0010*/  S2R R8, SR_TID.X ;  /* 0x0000000000087919 */ /* 0x000e280000002100 */
[----:B------:R-:W1:Y:S01]  /*0020*/  S2R R3, SR_CTAID.X ;  /* 0x0000000000037919 */ /* 0x000e620000002500 */
[----:B0-----:R-:W-:-:S04]  /*0030*/  SHF.R.S32.HI R0, RZ, 0x8, R8 ;  /* 0x00000008ff007819 */ /* 0x001fc80000011408 */
[----:B-1----:R-:W-:-:S04]  /*0040*/  LEA R0, R3, R0, 0x2 ;  /* 0x0000000003007211 */ /* 0x002fc800078e10ff */
[----:B------:R-:W-:-:S13]  /*0050*/  ISETP.GT.AND P0, PT, R0, 0x24e, PT ;  /* 0x0000024e0000780c */ /* 0x000fda0003f04270 */
[----:B------:R-:W-:Y:S05]  /*0060*/  @P0 EXIT ;  /* 0x000000000000094d */ /* 0x000fea0003800000 */
[C---:B------:R-:W-:Y:S01]  /*0070*/  LEA R8, R3.reuse, R8, 0xa ;  /* 0x0000000803087211 */ /* 0x040fe200078e50ff */
[----:B------:R-:W-:Y:S01]  /*0080*/  IMAD.HI R0, R0, 0x55555556, RZ ;  /* 0x5555555600007827 */ /* 0x000fe200078e02ff */
[----:B------:R-:W-:Y:S01]  /*0090*/  MOV R9, 0x4 ;  /* 0x0000000400097802 */ /* 0x000fe20000000f00 */
[----:B------:R-:W-:Y:S02]  /*00a0*/  ULDC.64 UR4, c[0x0][0x118] ;  /* 0x0000460000047ab9 */ /* 0x000fe40000000a00 */
[----:B------:R-:W-:Y:S01]  /*00b0*/  IMAD R2, R3, -0x300, R8 ;  /* 0xfffffd0003027824 */ /* 0x000fe200078e0208 */
[----:B------:R-:W-:-:S03]  /*00c0*/  LEA.HI R0, R0, R0, RZ, 0x1 ;  /* 0x0000000000007211 */ /* 0x000fc600078f08ff */
[----:B------:R-:W-:-:S05]  /*00d0*/  IMAD.HI R3, R2, 0x2aaaaaab, RZ ;  /* 0x2aaaaaab02037827 */ /* 0x000fca00078e02ff */
[----:B------:R-:W-:-:S04]  /*00e0*/  SHF.R.U32.HI R4, RZ, 0x1f, R3 ;  /* 0x0000001fff047819 */ /* 0x000fc80000011603 */
[----:B------:R-:W-:-:S05]  /*00f0*/  LEA.HI.SX32 R3, R3, R4, 0x19 ;  /* 0x0000000403037211 */ /* 0x000fca00078fcaff */
[----:B------:R-:W-:-:S04]  /*0100*/  IMAD R3, R3, -0x300, R2 ;  /* 0xfffffd0003037824 */ /* 0x000fc800078e0202 */
[----:B------:R-:W-:Y:S02]  /*0110*/  IMAD R0, R0, 0x300, R3 ;  /* 0x0000030000007824 */ /* 0x000fe400078e0203 */
[----:B------:R-:W-:-:S04]  /*0120*/  IMAD.WIDE R4, R3, R9, c[0x0][0x170] ;  /* 0x00005c0003047625 */ /* 0x000fc800078e0209 */
[-C--:B------:R-:W-:Y:S02]  /*0130*/  IMAD.WIDE R6, R0, R9.reuse, c[0x0][0x168] ;  /* 0x00005a0000067625 */ /* 0x080fe400078e0209 */
[----:B------:R-:W2:Y:S02]  /*0140*/  LDG.E.CONSTANT R5, [R4.64] ;  /* 0x0000000404057981 */ /* 0x000ea4000c1e9900 */
[CC--:B------:R-:W-:Y:S02]  /*0150*/  IMAD.WIDE R2, R8.reuse, R9.reuse, c[0x0][0x178] ;  /* 0x00005e0008027625 */ /* 0x0c0fe400078e0209 */
[----:B------:R-:W2:Y:S04]  /*0160*/  LDG.E.CONSTANT R6, [R6.64] ;  /* 0x0000000406067981 */ /* 0x000ea8000c1e9900 */
[----:B------:R-:W3:Y:S01]  /*0170*/  LDG.E.CONSTANT R3, [R2.64] ;  /* 0x0000000402037981 */ /* 0x000ee2000c1e9900 */
[----:B------:R-:W-:Y:S01]  /*0180*/  IMAD.WIDE R8, R8, R9, c[0x0][0x160] ;  /* 0x0000580008087625 */ /* 0x000fe200078e0209 */
[----:B--2---:R-:W-:-:S04]  /*0190*/  FADD R0, R6, R5 ;  /* 0x0000000506007221 */ /* 0x004fc80000000000 */
[----:B---3--:R-:W-:-:S05]  /*01a0*/  FADD R11, R0, R3 ;  /* 0x00000003000b7221 */ /* 0x008fca0000000000 */
[----:B------:R-:W-:Y:S01]  /*01b0*/  STG.E [R8.64], R11 ;  /* 0x0000000b08007986 */ /* 0x000fe2000c101904 */
[----:B------:R-:W-:Y:S05]  /*01c0*/  EXIT ;  /* 0x000000000000794d */ /* 0x000fea0003800000 */
.L_x_5:
        /* <DEDUP_REMOVED lines=11> */
.L_x_171:


//--------------------- .text.tvmgen_default_fused_subtract_add_rsqrt_multiply_multiply_add_transpose_reshape_kernel --------------------------
	.section	.text.tvmgen_default_fused_subtract_add_rsqrt_multiply_multiply_add_transpose_reshape_kernel,"ax",@progbits
	.sectioninfo	@"SHI_REGISTERS=16"
	.align	128
        .global         tvmgen_default_fused_subtract_add_rsqrt_multiply_multiply_add_transpose_reshape_kernel
        .type           tvmgen_default_fused_subtract_add_rsqrt_multiply_multiply_add_transpose_reshape_kernel,@function
        .size           tvmgen_default_fused_subtract_add_rsqrt_multiply_multiply_add_transpose_reshape_kernel,(.L_x_162 - tvmgen_default_fused_subtract_add_rsqrt_multiply_multiply_add_transpose_reshape_kernel)
        .other          tvmgen_default_fused_subtract_add_rsqrt_multiply_multiply_add_transpose_reshape_kernel,@"STO_CUDA_ENTRY STV_DEFAULT"
tvmgen_default_fused_subtract_add_rsqrt_multiply_multiply_add_transpose_reshape_kernel:
.text.tvmgen_default_fused_subtract_add_rsqrt_multiply_multiply_add_transpose_reshape_kernel:
[----:B------:R-:W-:Y:S02]  /*0000*/  IMAD.MOV.U32 R1, RZ, RZ, c[0x0][0x28] ;  /* 0x00000a00ff017624 */ /* 0x000fe400078e00ff */
[----:B------:R-:W0:Y:S04]  /*0010*/  S2R R4, SR_TID.X ;  /* 0x0000000000047919 */ /* 0x000e280000002100 */
[----:B------:R-:W1:Y:S01]  /*0020*/  S2R R3, SR_CTAID.X ;  /* 0x0000000000037919 */ /* 0x000e620000002500 */
[----:B0-----:R-:W-:-:S05]  /*0030*/  SHF.R.S32.HI R0, RZ, 0x8, R4 ;  /* 0x00000008ff007819 */ /* 0x001fca0000011404 */
[----:B-1----:R-:W-:-:S05]  /*0040*/  IMAD R0, R3, 0x4, R0 ;  /* 0x0000000403007824 */ /* 0x002fca00078e0200 */
[----:B------:R-:W-:-:S13]  /*0050*/  ISETP.GT.AND P0, PT, R0, 0x24e, PT ;  /* 0x0000024e0000780c */ /* 0x000fda0003f04270 */
[----:B------:R-:W-:Y:S05]  /*0060*/  @P0 EXIT ;  /* 0x000000000000094d */ /* 0x000fea0003800000 */
[----:B------:R-:W-:Y:S01]  /*0070*/  IMAD.HI R0, R0, 0x55555556, RZ ;  /* 0x5555555600007827 */ /* 0x000fe200078e02ff */
[----:B------:R-:W-:Y:S01]  /*0080*/  LEA R4, R3, R4, 0x8 ;  /* 0x0000000403047211 */ /* 0x000fe200078e40ff */
[----:B------:R-:W-:Y:S02]  /*0090*/  ULDC.64 UR4, c[0x0][0x118] ;  /* 0x0000460000047ab9 */ /* 0x000fe40000000a00 */
[----:B------:R-:W-:Y:S01]  /*00a0*/  IMAD.MOV.U32 R9, RZ, RZ, 0x4 ;  /* 0x00000004ff097424 */ /* 0x000fe200078e00ff */
[----:B------:R-:W-:Y:S01]  /*00b0*/  LEA.HI R0, R0, R0, RZ, 0x1 ;  /* 0x0000000000007211 */ /* 0x000fe200078f08ff */
[----:B------:R-:W-:-:S04]  /*00c0*/  IMAD.HI R2, R4, 0x2aaaaaab, RZ ;  /* 0x2aaaaaab04027827 */ /* 0x000fc800078e02ff */
[----:B------:R-:W-:Y:S01]  /*00d0*/  IMAD.WIDE R6, R0, R9, c[0x0][0x178] ;  /* 0x00005e0000067625 */ /* 0x000fe200078e0209 */
[----:B------:R-:W-:-:S04]  /*00e0*/  SHF.R.U32.HI R5, RZ, 0x1f, R2 ;  /* 0x0000001fff057819 */ /* 0x000fc80000011602 */
[----:B------:R-:W-:Y:S01]  /*00f0*/  LEA.HI.SX32 R5, R2, R5, 0x19 ;  /* 0x0000000502057211 */ /* 0x000fe200078fcaff */
[----:B------:R-:W2:Y:S01]  /*0100*/  LDG.E.CONSTANT R6, [R6.64] ;  /* 0x0000000406067981 */ /* 0x000ea2000c1e9900 */
[----:B------:R-:W-:-:S04]  /*0110*/  IMAD.WIDE R10, R0, R9, c[0x0][0x170] ;  /* 0x00005c00000a7625 */ /* 0x000fc800078e0209 */
[----:B------:R-:W-:Y:S02]  /*0120*/  IMAD R5, R5, -0x300, R4 ;  /* 0xfffffd0005057824 */ /* 0x000fe400078e0204 */
[----:B------:R-:W3:Y:S02]  /*0130*/  LDG.E.CONSTANT R10, [R10.64] ;  /* 0x000000040a0a7981 */ /* 0x000ee4000c1e9900 */
[----:B------:R-:W-:-:S04]  /*0140*/  IMAD R8, R0, 0x300, R5 ;  /* 0x0000030000087824 */ /* 0x000fc800078e0205 */
[----:B------:R-:W-:-:S06]  /*0150*/  IMAD.WIDE R8, R8, R9, c[0x0][0x168] ;  /* 0x00005a0008087625 */ /* 0x000fcc00078e0209 */
[----:B------:R-:W3:Y:S01]  /*0160*/  LDG.E.CONSTANT R9, [R8.64] ;  /* 0x0000000408097981 */ /* 0x000ee2000c1e9900 */
[----:B------:R-:W-:Y:S01]  /*0170*/  BSSY B0, `(.L_x_6) ;  /* 0x000000e000007945 */ /* 0x000fe20003800000 */
[----:B--2---:R-:W-:-:S05]  /*0180*/  FADD R0, R6, 9.9999999747524270788e-07 ;  /* 0x358637bd06007421 */ /* 0x004fca0000000000 */
[----:B------:R-:W-:Y:S01]  /*0190*/  IADD3 R2, R0, -0xd000000, RZ ;  /* 0xf300000000027810 */ /* 0x000fe20007ffe0ff */
[----:B------:R0:W1:Y:S03]  /*01a0*/  MUFU.RSQ R13, R0 ;  /* 0x00000000000d7308 */ /* 0x0000660000001400 */
[----:B------:R-:W-:Y:S01]  /*01b0*/  ISETP.GT.U32.AND P0, PT, R2, 0x727fffff, PT ;  /* 0x727fffff0200780c */ /* 0x000fe20003f04070 */
[----:B---3--:R-:W-:-:S12]  /*01c0*/  FADD R6, -R10, R9 ;  /* 0x000000090a067221 */ /* 0x008fd80000000100 */
[----:B------:R-:W-:Y:S05]  /*01d0*/  @!P0 BRA `(.L_x_7) ;  /* 0x0000003000008947 */ /* 0x000fea0003800000 */
[----:B01----:R-:W-:Y:S02]  /*01e0*/  MOV R11, 0x200 ;  /* 0x00000200000b7802 */ /* 0x003fe40000000f00 */
[----:B------:R-:W-:Y:S05]  /*01f0*/  CALL.REL.NOINC `($__internal_1_$__cuda_sm20_sqrt_rn_f32_slowpath) ;  /* 0x0000053000007944 */ /* 0x000fea0003c00000 */
[----:B------:R-:W-:Y:S05]  /*0200*/  BRA `(.L_x_8) ;  /* 0x0000004000007947 */ /* 0x000fea0003800000 */
.L_x_7:
[----:B01----:R-:W-:Y:S01]  /*0210*/  FMUL.FTZ R7, R0, R13 ;  /* 0x0000000d00077220 */ /* 0x003fe20000410000 */
[----:B------:R-:W-:-:S03]  /*0220*/  FMUL.FTZ R2, R13, 0.5 ;  /* 0x3f0000000d027820 */ /* 0x000fc60000410000 */
[----:B------:R-:W-:-:S04]  /*0230*/  FFMA R0, -R7, R7, R0 ;  /* 0x0000000707007223 */ /* 0x000fc80000000100 */
[----:B------:R-:W-:Y:S02]  /*0240*/  FFMA R2, R0, R2, R7 ;  /* 0x0000000200027223 */ /* 0x000fe40000000007 */
.L_x_8:
[----:B------:R-:W-:Y:S05]  /*0250*/  BSYNC B0 ;  /* 0x0000000000007941 */ /* 0x000fea0003800000 */
.L_x_6:
[----:B------:R-:W-:Y:S01]  /*0260*/  IADD3 R0, R2, 0x1800000, RZ ;  /* 0x0180000002007810 */ /* 0x000fe20007ffe0ff */
[----:B------:R-:W-:Y:S03]  /*0270*/  BSSY B0, `(.L_x_9) ;  /* 0x000000b000007945 */ /* 0x000fe60003800000 */
[----:B------:R-:W-:-:S04]  /*0280*/  LOP3.LUT R0, R0, 0x7f800000, RZ, 0xc0, !PT ;  /* 0x7f80000000007812 */ /* 0x000fc800078ec0ff */
[----:B------:R-:W-:-:S13]  /*0290*/  ISETP.GT.U32.AND P0, PT, R0, 0x1ffffff, PT ;  /* 0x01ffffff0000780c */ /* 0x000fda0003f04070 */
[----:B------:R-:W-:Y:S05]  /*02a0*/  @P0 BRA `(.L_x_10) ;  /* 0x0000003000000947 */ /* 0x000fea0003800000 */
[----:B------:R-:W-:Y:S02]  /*02b0*/  MOV R11, 0x2d0 ;  /* 0x000002d0000b7802 */ /* 0x000fe40000000f00 */
[----:B------:R-:W-:Y:S05]  /*02c0*/  CALL.REL.NOINC `($__internal_0_$__cuda_sm20_rcp_rn_f32_slowpath) ;  /* 0x0000011000007944 */ /* 0x000fea0003c00000 */
[----:B------:R-:W-:Y:S05]  /*02d0*/  BRA `(.L_x_11) ;  /* 0x0000004000007947 */ /* 0x000fea0003800000 */
.L_x_10:
[----:B------:R-:W0:Y:S02]  /*02e0*/  MUFU.RCP R7, R2 ;  /* 0x0000000200077308 */ /* 0x000e240000001000 */
[----:B0-----:R-:W-:-:S04]  /*02f0*/  FFMA R0, R7, R2, -1 ;  /* 0xbf80000007007423 */ /* 0x001fc80000000002 */
[----:B------:R-:W-:-:S04]  /*0300*/  FADD.FTZ R0, -R0, -RZ ;  /* 0x800000ff00007221 */ /* 0x000fc80000010100 */
[----:B------:R-:W-:Y:S02]  /*0310*/  FFMA R7, R7, R0, R7 ;  /* 0x0000000007077223 */ /* 0x000fe40000000007 */
.L_x_11:
[----:B------:R-:W-:Y:S05]  /*0320*/  BSYNC B0 ;  /* 0x0000000000007941 */ /* 0x000fea0003800000 */
.L_x_9:
[----:B0-----:R-:W-:-:S05]  /*0330*/  MOV R2, 0x4 ;  /* 0x0000000400027802 */ /* 0x001fca0000000f00 */
[----:B------:R-:W-:-:S04]  /*0340*/  IMAD.WIDE R8, R5, R2, c[0x0][0x180] ;  /* 0x0000600005087625 */ /* 0x000fc800078e0202 */
[----:B------:R-:W-:Y:S02]  /*0350*/  IMAD.WIDE R10, R5, R2, c[0x0][0x188] ;  /* 0x00006200050a7625 */ /* 0x000fe400078e0202 */
[----:B------:R-:W2:Y:S04]  /*0360*/  LDG.E.CONSTANT R9, [R8.64] ;  /* 0x0000000408097981 */ /* 0x000ea8000c1e9900 */
[----:B------:R-:W2:Y:S01]  /*0370*/  LDG.E.CONSTANT R11, [R10.64] ;  /* 0x000000040a0b7981 */ /* 0x000ea2000c1e9900 */
[----:B------:R-:W-:Y:S01]  /*0380*/  IMAD R3, R3, 0x300, R4 ;  /* 0x0000030003037824 */ /* 0x000fe200078e0204 */
[----:B-1----:R-:W-:-:S03]  /*0390*/  FMUL R6, R6, R7 ;  /* 0x0000000706067220 */ /* 0x002fc60000400000 */
[----:B------:R-:W-:Y:S01]  /*03a0*/  IMAD.WIDE R2, R3, R2, c[0x0][0x160] ;  /* 0x0000580003027625 */ /* 0x000fe200078e0202 */
[----:B--2---:R-:W-:-:S05]  /*03b0*/  FFMA R5, R6, R9, R11 ;  /* 0x0000000906057223 */ /* 0x004fca000000000b */
[----:B------:R-:W-:Y:S01]  /*03c0*/  STG.E [R2.64], R5 ;  /* 0x0000000502007986 */ /* 0x000fe2000c101904 */
[----:B------:R-:W-:Y:S05]  /*03d0*/  EXIT ;  /* 0x000000000000794d */ /* 0x000fea0003800000 */
        .weak           $__internal_0_$__cuda_sm20_rcp_rn_f32_slowpath
        .type           $__internal_0_$__cuda_sm20_rcp_rn_f32_slowpath,@function
        .size           $__internal_0_$__cuda_sm20_rcp_rn_f32_slowpath,($__internal_1_$__cuda_sm20_sqrt_rn_f32_slowpath - $__internal_0_$__cuda_sm20_rcp_rn_f32_slowpath)
$__internal_0_$__cuda_sm20_rcp_rn_f32_slowpath:
[----:B------:R-:W-:Y:S01]  /*03e0*/  IMAD.SHL.U32 R0, R2, 0x2, RZ ;  /* 0x0000000202007824 */ /* 0x000fe200078e00ff */
[----:B------:R-:W-:Y:S04]  /*03f0*/  BSSY B1, `(.L_x_12) ;  /* 0x0000030000017945 */ /* 0x000fe80003800000 */
[----:B------:R-:W-:-:S04]  /*0400*/  SHF.R.U32.HI R12, RZ, 0x18, R0 ;  /* 0x00000018ff0c7819 */ /* 0x000fc80000011600 */
[----:B------:R-:W-:-:S13]  /*0410*/  ISETP.NE.U32.AND P0, PT, R12, RZ, PT ;  /* 0x000000ff0c00720c */ /* 0x000fda0003f05070 */
[----:B------:R-:W-:Y:S05]  /*0420*/  @P0 BRA `(.L_x_13) ;  /* 0x000000a000000947 */ /* 0x000fea0003800000 */
[----:B------:R-:W-:-:S04]  /*0430*/  SHF.L.U32 R0, R2, 0x1, RZ ;  /* 0x0000000102007819 */ /* 0x000fc800000006ff */
[----:B------:R-:W-:-:S13]  /*0440*/  ISETP.NE.AND P0, PT, R0, RZ, PT ;  /* 0x000000ff0000720c */ /* 0x000fda0003f05270 */
[----:B------:R-:W-:Y:S01]  /*0450*/  @P0 FFMA R8, R2, 1.84467440737095516160e+19, RZ ;  /* 0x5f80000002080823 */ /* 0x000fe200000000ff */
[----:B------:R-:W-:Y:S08]  /*0460*/  @!P0 MUFU.RCP R7, R2 ;  /* 0x0000000200078308 */ /* 0x000ff00000001000 */
[----:B------:R-:W0:Y:S02]  /*0470*/  @P0 MUFU.RCP R9, R8 ;  /* 0x0000000800090308 */ /* 0x000e240000001000 */
[----:B0-----:R-:W-:-:S04]  /*0480*/  @P0 FFMA R0, R8, R9, -1 ;  /* 0xbf80000008000423 */ /* 0x001fc80000000009 */
[----:B------:R-:W-:-:S04]  /*0490*/  @P0 FADD.FTZ R0, -R0, -RZ ;  /* 0x800000ff00000221 */ /* 0x000fc80000010100 */
[----:B------:R-:W-:-:S04]  /*04a0*/  @P0 FFMA R0, R9, R0, R9 ;  /* 0x0000000009000223 */ /* 0x000fc80000000009 */
[----:B------:R-:W-:Y:S01]  /*04b0*/  @P0 FFMA R7, R0, 1.84467440737095516160e+19, RZ ;  /* 0x5f80000000070823 */ /* 0x000fe200000000ff */
[----:B------:R-:W-:Y:S05]  /*04c0*/  BRA `(.L_x_14) ;  /* 0x0000022000007947 */ /* 0x000fea0003800000 */
.L_x_13:
[----:B------:R-:W-:-:S04]  /*04d0*/  IADD3 R13, R12, -0xfd, RZ ;  /* 0xffffff030c0d7810 */ /* 0x000fc80007ffe0ff */
[----:B------:R-:W-:-:S13]  /*04e0*/  ISETP.GT.U32.AND P0, PT, R13, 0x1, PT ;  /* 0x000000010d00780c */ /* 0x000fda0003f04070 */
[----:B------:R-:W-:Y:S05]  /*04f0*/  @P0 BRA `(.L_x_15) ;  /* 0x000001e000000947 */ /* 0x000fea0003800000 */
[----:B------:R-:W-:Y:S01]  /*0500*/  LOP3.LUT R0, R2, 0x7fffff, RZ, 0xc0, !PT ;  /* 0x007fffff02007812 */ /* 0x000fe200078ec0ff */
[----:B------:R-:W-:-:S03]  /*0510*/  IMAD.MOV.U32 R10, RZ, RZ, 0x3 ;  /* 0x00000003ff0a7424 */ /* 0x000fc600078e00ff */
[----:B------:R-:W-:Y:S02]  /*0520*/  LOP3.LUT R0, R0, 0x3f800000, RZ, 0xfc, !PT ;  /* 0x3f80000000007812 */ /* 0x000fe400078efcff */
[----:B------:R-:W-:Y:S02]  /*0530*/  SHF.L.U32 R10, R10, R13, RZ ;  /* 0x0000000d0a0a7219 */ /* 0x000fe400000006ff */
[----:B------:R-:W0:Y:S02]  /*0540*/  MUFU.RCP R7, R0 ;  /* 0x0000000000077308 */ /* 0x000e240000001000 */
[----:B0-----:R-:W-:-:S04]  /*0550*/  FFMA R8, R0, R7, -1 ;  /* 0xbf80000000087423 */ /* 0x001fc80000000007 */
[----:B------:R-:W-:-:S04]  /*0560*/  FADD.FTZ R8, -R8, -RZ ;  /* 0x800000ff08087221 */ /* 0x000fc80000010100 */
[CCC-:B------:R-:W-:Y:S01]  /*0570*/  FFMA.RM R9, R7.reuse, R8.reuse, R7.reuse ;  /* 0x0000000807097223 */ /* 0x1c0fe20000004007 */
[----:B------:R-:W-:-:S04]  /*0580*/  FFMA.RP R8, R7, R8, R7 ;  /* 0x0000000807087223 */ /* 0x000fc80000008007 */
[C---:B------:R-:W-:Y:S02]  /*0590*/  LOP3.LUT R7, R9.reuse, 0x7fffff, RZ, 0xc0, !PT ;  /* 0x007fffff09077812 */ /* 0x040fe400078ec0ff */
[----:B------:R-:W-:Y:S02]  /*05a0*/  FSETP.NEU.FTZ.AND P0, PT, R9, R8, PT ;  /* 0x000000080900720b */ /* 0x000fe40003f1d000 */
[----:B------:R-:W-:Y:S02]  /*05b0*/  LOP3.LUT R7, R7, 0x800000, RZ, 0xfc, !PT ;  /* 0x0080000007077812 */ /* 0x000fe400078efcff */
[----:B------:R-:W-:Y:S02]  /*05c0*/  SEL R8, RZ, 0xffffffff, !P0 ;  /* 0xffffffffff087807 */ /* 0x000fe40004000000 */
[----:B------:R-:W-:Y:S02]  /*05d0*/  LOP3.LUT R10, R10, R7, RZ, 0xc0, !PT ;  /* 0x000000070a0a7212 */ /* 0x000fe400078ec0ff */
[----:B------:R-:W-:-:S02]  /*05e0*/  IADD3 R8, -R8, RZ, RZ ;  /* 0x000000ff08087210 */ /* 0x000fc40007ffe1ff */
[-C--:B------:R-:W-:Y:S02]  /*05f0*/  SHF.R.U32.HI R10, RZ, R13.reuse, R10 ;  /* 0x0000000dff0a7219 */ /* 0x080fe4000001160a */
[----:B------:R-:W-:Y:S02]  /*0600*/  LOP3.LUT P1, RZ, R8, R13, R7, 0xf8, !PT ;  /* 0x0000000d08ff7212 */ /* 0x000fe4000782f807 */
[C---:B------:R-:W-:Y:S02]  /*0610*/  LOP3.LUT P0, RZ, R10.reuse, 0x1, RZ, 0xc0, !PT ;  /* 0x000000010aff7812 */ /* 0x040fe4000780c0ff */
[----:B------:R-:W-:-:S04]  /*0620*/  LOP3.LUT P2, RZ, R10, 0x2, RZ, 0xc0, !PT ;  /* 0x000000020aff7812 */ /* 0x000fc8000784c0ff */
[----:B------:R-:W-:Y:S02]  /*0630*/  PLOP3.LUT P0, PT, P0, P1, P2, 0xe0, 0x0 ;  /* 0x000000000000781c */ /* 0x000fe40000703c20 */
[----:B------:R-:W-:Y:S02]  /*0640*/  LOP3.LUT P1, RZ, R2, 0x7fffff, RZ, 0xc0, !PT ;  /* 0x007fffff02ff7812 */ /* 0x000fe4000782c0ff */
[----:B------:R-:W-:-:S05]  /*0650*/  SEL R0, RZ, 0x1, !P0 ;  /* 0x00000001ff007807 */ /* 0x000fca0004000000 */
[----:B------:R-:W-:-:S05]  /*0660*/  IMAD.MOV R0, RZ, RZ, -R0 ;  /* 0x000000ffff007224 */ /* 0x000fca00078e0a00 */
[----:B------:R-:W-:Y:S02]  /*0670*/  ISETP.GE.AND P0, PT, R0, RZ, PT ;  /* 0x000000ff0000720c */ /* 0x000fe40003f06270 */
[----:B------:R-:W-:-:S04]  /*0680*/  IADD3 R0, R12, -0xfc, RZ ;  /* 0xffffff040c007810 */ /* 0x000fc80007ffe0ff */
[----:B------:R-:W-:-:S07]  /*0690*/  SHF.R.U32.HI R7, RZ, R0, R7 ;  /* 0x00000000ff077219 */ /* 0x000fce0000011607 */
[----:B------:R-:W-:-:S04]  /*06a0*/  @!P0 IADD3 R7, R7, 0x1, RZ ;  /* 0x0000000107078810 */ /* 0x000fc80007ffe0ff */
[----:B------:R-:W-:-:S04]  /*06b0*/  @!P1 SHF.L.U32 R7, R7, 0x1, RZ ;  /* 0x0000000107079819 */ /* 0x000fc800000006ff */
[----:B------:R-:W-:Y:S01]  /*06c0*/  LOP3.LUT R7, R7, 0x80000000, R2, 0xf8, !PT ;  /* 0x8000000007077812 */ /* 0x000fe200078ef802 */
[----:B------:R-:W-:Y:S05]  /*06d0*/  BRA `(.L_x_14) ;  /* 0x0000001000007947 */ /* 0x000fea0003800000 */
.L_x_15:
[----:B------:R0:W1:Y:S02]  /*06e0*/  MUFU.RCP R7, R2 ;  /* 0x0000000200077308 */ /* 0x0000640000001000 */
.L_x_14:
[----:B------:R-:W-:Y:S05]  /*06f0*/  BSYNC B1 ;  /* 0x0000000000017941 */ /* 0x000fea0003800000 */
.L_x_12:
[----:B------:R-:W-:Y:S01]  /*0700*/  IMAD.MOV.U32 R8, RZ, RZ, R11 ;  /* 0x000000ffff087224 */ /* 0x000fe200078e000b */
[----:B------:R-:W-:-:S04]  /*0710*/  MOV R9, 0x0 ;  /* 0x0000000000097802 */ /* 0x000fc80000000f00 */
[----:B------:R-:W-:Y:S05]  /*0720*/  RET.REL.NODEC R8 `(tvmgen_default_fused_subtract_add_rsqrt_multiply_multiply_add_transpose_reshape_kernel) ;  /* 0xfffff8d008007950 */ /* 0x000fea0003c3ffff */
        .weak           $__internal_1_$__cuda_sm20_sqrt_rn_f32_slowpath
        .type           $__internal_1_$__cuda_sm20_sqrt_rn_f32_slowpath,@function
        .size           $__internal_1_$__cuda_sm20_sqrt_rn_f32_slowpath,(.L_x_162 - $__internal_1_$__cuda_sm20_sqrt_rn_f32_slowpath)
$__internal_1_$__cuda_sm20_sqrt_rn_f32_slowpath:
[----:B------:R-:W-:-:S13]  /*0730*/  LOP3.LUT P0, RZ, R0, 0x7fffffff, RZ, 0xc0, !PT ;  /* 0x7fffffff00ff7812 */ /* 0x000fda000780c0ff */
[----:B------:R-:W-:Y:S01]  /*0740*/  @!P0 IMAD.MOV.U32 R2, RZ, RZ, R0 ;  /* 0x000000ffff028224 */ /* 0x000fe200078e0000 */
[----:B------:R-:W-:Y:S05]  /*0750*/  @!P0 BRA `(.L_x_16) ;  /* 0x0000010000008947 */ /* 0x000fea0003800000 */
[----:B------:R-:W-:-:S13]  /*0760*/  FSETP.GEU.FTZ.AND P0, PT, R0, RZ, PT ;  /* 0x000000ff0000720b */ /* 0x000fda0003f1e000 */
[----:B------:R-:W-:Y:S01]  /*0770*/  @!P0 MOV R2, 0x7fffffff ;  /* 0x7fffffff00028802 */ /* 0x000fe20000000f00 */
[----:B------:R-:W-:Y:S05]  /*0780*/  @!P0 BRA `(.L_x_16) ;  /* 0x000000d000008947 */ /* 0x000fea0003800000 */
[----:B------:R-:W-:-:S13]  /*0790*/  FSETP.GTU.FTZ.AND P0, PT, |R0|, +INF , PT ;  /* 0x7f8000000000780b */ /* 0x000fda0003f1c200 */
[----:B------:R-:W-:Y:S01]  /*07a0*/  @P0 FADD.FTZ R2, R0, 1 ;  /* 0x3f80000000020421 */ /* 0x000fe20000010000 */
[----:B------:R-:W-:Y:S05]  /*07b0*/  @P0 BRA `(.L_x_16) ;  /* 0x000000a000000947 */ /* 0x000fea0003800000 */
[----:B------:R-:W-:-:S13]  /*07c0*/  FSETP.NEU.FTZ.AND P0, PT, |R0|, +INF , PT ;  /* 0x7f8000000000780b */ /* 0x000fda0003f1d200 */
[----:B------:R-:W-:-:S04]  /*07d0*/  @P0 FFMA R7, R0, 1.84467440737095516160e+19, RZ ;  /* 0x5f80000000070823 */ /* 0x000fc800000000ff */
[----:B------:R-:W0:Y:S02]  /*07e0*/  @P0 MUFU.RSQ R2, R7 ;  /* 0x0000000700020308 */ /* 0x000e240000001400 */
[----:B0-----:R-:W-:Y:S01]  /*07f0*/  @P0 FMUL.FTZ R8, R7, R2 ;  /* 0x0000000207080220 */ /* 0x001fe20000410000 */
[----:B------:R-:W-:Y:S01]  /*0800*/  @P0 FMUL.FTZ R10, R2, 0.5 ;  /* 0x3f000000020a0820 */ /* 0x000fe20000410000 */
[----:B------:R-:W-:Y:S02]  /*0810*/  @!P0 IMAD.MOV.U32 R2, RZ, RZ, R0 ;  /* 0x000000ffff028224 */ /* 0x000fe400078e0000 */
[----:B------:R-:W-:-:S04]  /*0820*/  @P0 FADD.FTZ R9, -R8, -RZ ;  /* 0x800000ff08090221 */ /* 0x000fc80000010100 */
[----:B------:R-:W-:-:S04]  /*0830*/  @P0 FFMA R9, R8, R9, R7 ;  /* 0x0000000908090223 */ /* 0x000fc80000000007 */
[----:B------:R-:W-:-:S04]  /*0840*/  @P0 FFMA R9, R9, R10, R8 ;  /* 0x0000000a09090223 */ /* 0x000fc80000000008 */
[----:B------:R-:W-:Y:S01]  /*0850*/  @P0 FMUL.FTZ R2, R9, 2.3283064365386962891e-10 ;  /* 0x2f80000009020820 */ /* 0x000fe20000410000 */
.L_x_16:
[----:B------:R-:W-:Y:S01]  /*0860*/  MOV R8, R11 ;  /* 0x0000000b00087202 */ /* 0x000fe20000000f00 */
[----:B------:R-:W-:-:S04]  /*0870*/  IMAD.MOV.U32 R9, RZ, RZ, 0x0 ;  /* 0x00000000ff097424 */ /* 0x000fc800078e00ff */
[----:B------:R-:W-:Y:S05]  /*0880*/  RET.REL.NODEC R8 `(tvmgen_default_fused_subtract_add_rsqrt_multiply_multiply_add_transpose_reshape_kernel) ;  /* 0xfffff77008007950 */ /* 0x000fea0003c3ffff */
.L_x_17:
        /* <DEDUP_REMOVED lines=15> */
.L_x_162:


//--------------------- .text.tvmgen_default_fused_nn_softmax_kernel_3 --------------------------
	.section	.text.tvmgen_default_fused_nn_softmax_kernel_3,"ax",@progbits
	.sectioninfo	@"SHI_REGISTERS=21"
	.align	128
        .global         tvmgen_default_fused_nn_softmax_kernel_3
        .type           tvmgen_default_fused_nn_softmax_kernel_3,@function
        .size           tvmgen_default_fused_nn_softmax_kernel_3,(.L_x_163 - tvmgen_default_fused_nn_softmax_kernel_3)
        .other          tvmgen_default_fused_nn_softmax_kernel_3,@"STO_CUDA_ENTRY STV_DEFAULT"
tvmgen_default_fused_nn_softmax_kernel_3:
.text.tvmgen_default_fused_nn_softmax_kernel_3:
[----:B------:R-:W-:Y:S02]  /*0000*/  IMAD.MOV.U32 R1, RZ, RZ, c[0x0][0x28] ;  /* 0x00000a00ff017624 */ /* 0x000fe400078e00ff */
[----:B------:R-:W0:Y:S01]  /*0010*/  S2R R8, SR_CTAID.X ;  /* 0x0000000000087919 */ /* 0x000e220000002500 */
[----:B------:R-:W-:Y:S01]  /*0020*/  IMAD.MOV.U32 R11, RZ, RZ, 0x4 ;  /* 0x00000004ff0b7424 */ /* 0x000fe200078e00ff */
[----:B------:R-:W-:Y:S01]  /*0030*/  ULDC.64 UR4, c[0x0][0x118] ;  /* 0x0000460000047ab9 */ /* 0x000fe20000000a00 */
[----:B------:R-:W-:Y:S01]  /*0040*/  BSSY B0, `(.L_x_18) ;  /* 0x000001c000007945 */ /* 0x000fe20003800000 */
[----:B------:R-:W1:Y:S01]  /*0050*/  S2R R3, SR_TID.X ;  /* 0x0000000000037919 */ /* 0x000e620000002100 */
[C---:B0-----:R-:W-:Y:S02]  /*0060*/  IMAD.SHL.U32 R2, R8.reuse, 0x100, RZ ;  /* 0x0000010008027824 */ /* 0x041fe400078e00ff */
[----:B-1----:R-:W-:-:S03]  /*0070*/  IMAD R8, R8, 0x400, R3 ;  /* 0x0000040008087824 */ /* 0x002fc600078e0203 */
[----:B------:R-:W-:Y:S01]  /*0080*/  LEA.HI.SX32 R2, R3, R2, 0x1e ;  /* 0x0000000203027211 */ /* 0x000fe200078ff2ff */
[----:B------:R-:W-:-:S03]  /*0090*/  IMAD.WIDE R6, R8, R11, c[0x0][0x160] ;  /* 0x0000580008067625 */ /* 0x000fc600078e020b */
[----:B------:R-:W-:Y:S01]  /*00a0*/  ISETP.GT.AND P0, PT, R2, 0x1c6ca, PT ;  /* 0x0001c6ca0200780c */ /* 0x000fe20003f04270 */
[----:B------:R-:W-:-:S12]  /*00b0*/  IMAD.WIDE R4, R8, R11, c[0x0][0x170] ;  /* 0x00005c0008047625 */ /* 0x000fd800078e020b */
[----:B------:R-:W-:Y:S05]  /*00c0*/  @P0 BRA `(.L_x_19) ;  /* 0x0000013000000947 */ /* 0x000fea0003800000 */
[----:B------:R-:W-:-:S05]  /*00d0*/  IMAD.HI R0, R8, 0x532ae21d, RZ ;  /* 0x532ae21d08007827 */ /* 0x000fca00078e02ff */
[----:B------:R-:W-:-:S04]  /*00e0*/  SHF.R.U32.HI R3, RZ, 0x1f, R0 ;  /* 0x0000001fff037819 */ /* 0x000fc80000011600 */
[----:B------:R-:W-:Y:S02]  /*00f0*/  LEA.HI.SX32 R3, R0, R3, 0x1a ;  /* 0x0000000300037211 */ /* 0x000fe400078fd2ff */
[----:B------:R-:W2:Y:S03]  /*0100*/  LDG.E.CONSTANT R0, [R6.64] ;  /* 0x0000000406007981 */ /* 0x000ea6000c1e9900 */
[----:B------:R-:W-:-:S05]  /*0110*/  IMAD.WIDE R10, R3, R11, c[0x0][0x168] ;  /* 0x00005a00030a7625 */ /* 0x000fca00078e020b */
[----:B------:R-:W3:Y:S01]  /*0120*/  LDG.E.CONSTANT R3, [R10.64] ;  /* 0x000000040a037981 */ /* 0x000ee2000c1e9900 */
[----:B------:R-:W-:Y:S01]  /*0130*/  BSSY B1, `(.L_x_20) ;  /* 0x000000b000017945 */ /* 0x000fe20003800000 */
[----:B---3--:R-:W0:Y:S08]  /*0140*/  MUFU.RCP R12, R3 ;  /* 0x00000003000c7308 */ /* 0x008e300000001000 */
[----:B--2---:R-:W1:Y:S01]  /*0150*/  FCHK P0, R0, R3 ;  /* 0x0000000300007302 */ /* 0x004e620000000000 */
[----:B0-----:R-:W-:-:S04]  /*0160*/  FFMA R9, -R3, R12, 1 ;  /* 0x3f80000003097423 */ /* 0x001fc8000000010c */
[----:B------:R-:W-:-:S04]  /*0170*/  FFMA R9, R12, R9, R12 ;  /* 0x000000090c097223 */ /* 0x000fc8000000000c */
[----:B------:R-:W-:-:S04]  /*0180*/  FFMA R12, R0, R9, RZ ;  /* 0x00000009000c7223 */ /* 0x000fc800000000ff */
[----:B------:R-:W-:-:S04]  /*0190*/  FFMA R13, -R3, R12, R0 ;  /* 0x0000000c030d7223 */ /* 0x000fc80000000100 */
[----:B------:R-:W-:Y:S01]  /*01a0*/  FFMA R9, R9, R13, R12 ;  /* 0x0000000d09097223 */ /* 0x000fe2000000000c */
[----:B-1----:R-:W-:Y:S05]  /*01b0*/  @!P0 BRA `(.L_x_21) ;  /* 0x0000002000008947 */ /* 0x002fea0003800000 */
[----:B------:R-:W-:Y:S02]  /*01c0*/  MOV R14, 0x1e0 ;  /* 0x000001e0000e7802 */ /* 0x000fe40000000f00 */
[----:B------:R-:W-:Y:S05]  /*01d0*/  CALL.REL.NOINC `($__internal_2_$__cuda_sm3x_div_rn_noftz_f32_slowpath) ;  /* 0x000001c000007944 */ /* 0x000fea0003c00000 */
.L_x_21:
[----:B------:R-:W-:Y:S05]  /*01e0*/  BSYNC B1 ;  /* 0x0000000000017941 */ /* 0x000fea0003800000 */
.L_x_20:
[----:B------:R0:W-:Y:S02]  /*01f0*/  STG.E [R4.64], R9 ;  /* 0x0000000904007986 */ /* 0x0001e4000c101904 */
.L_x_19:
[----:B------:R-:W-:Y:S05]  /*0200*/  BSYNC B0 ;  /* 0x0000000000007941 */ /* 0x000fea0003800000 */
.L_x_18:
[----:B------:R-:W-:-:S04]  /*0210*/  IADD3 R2, R2, 0x10000, RZ ;  /* 0x0001000002027810 */ /* 0x000fc80007ffe0ff */
[----:B------:R-:W-:-:S13]  /*0220*/  ISETP.GT.AND P0, PT, R2, 0x1c6ca, PT ;  /* 0x0001c6ca0200780c */ /* 0x000fda0003f04270 */
[----:B------:R-:W-:Y:S05]  /*0230*/  @P0 EXIT ;  /* 0x000000000000094d */ /* 0x000fea0003800000 */
[----:B------:R-:W-:Y:S01]  /*0240*/  IADD3 R8, R8, 0x40000, RZ ;  /* 0x0004000008087810 */ /* 0x000fe20007ffe0ff */
[----:B------:R-:W-:Y:S01]  /*0250*/  IMAD.MOV.U32 R2, RZ, RZ, 0x4 ;  /* 0x00000004ff027424 */ /* 0x000fe200078e00ff */
[----:B------:R-:W2:Y:S03]  /*0260*/  LDG.E.CONSTANT R0, [R6.64+0x100000] ;  /* 0x1000000406007981 */ /* 0x000ea6000c1e9900 */
[----:B------:R-:W-:-:S05]  /*0270*/  IMAD.HI R8, R8, 0x532ae21d, RZ ;  /* 0x532ae21d08087827 */ /* 0x000fca00078e02ff */
[----:B------:R-:W-:-:S04]  /*0280*/  SHF.R.U32.HI R3, RZ, 0x1f, R8 ;  /* 0x0000001fff037819 */ /* 0x000fc80000011608 */
[----:B------:R-:W-:-:S05]  /*0290*/  LEA.HI.SX32 R3, R8, R3, 0x1a ;  /* 0x0000000308037211 */ /* 0x000fca00078fd2ff */
[----:B------:R-:W-:-:S06]  /*02a0*/  IMAD.WIDE R2, R3, R2, c[0x0][0x168] ;  /* 0x00005a0003027625 */ /* 0x000fcc00078e0202 */
[----:B------:R-:W3:Y:S01]  /*02b0*/  LDG.E.CONSTANT R3, [R2.64] ;  /* 0x0000000402037981 */ /* 0x000ee2000c1e9900 */
[----:B------:R-:W-:Y:S01]  /*02c0*/  BSSY B0, `(.L_x_22) ;  /* 0x000000b000007945 */ /* 0x000fe20003800000 */
[----:B---3--:R-:W1:Y:S08]  /*02d0*/  MUFU.RCP R8, R3 ;  /* 0x0000000300087308 */ /* 0x008e700000001000 */
[----:B--2---:R-:W2:Y:S01]  /*02e0*/  FCHK P0, R0, R3 ;  /* 0x0000000300007302 */ /* 0x004ea20000000000 */
[----:B01----:R-:W-:-:S04]  /*02f0*/  FFMA R9, -R3, R8, 1 ;  /* 0x3f80000003097423 */ /* 0x003fc80000000108 */
[----:B------:R-:W-:-:S04]  /*0300*/  FFMA R9, R8, R9, R8 ;  /* 0x0000000908097223 */ /* 0x000fc80000000008 */
[----:B------:R-:W-:-:S04]  /*0310*/  FFMA R8, R0, R9, RZ ;  /* 0x0000000900087223 */ /* 0x000fc800000000ff */
[----:B------:R-:W-:-:S04]  /*0320*/  FFMA R10, -R3, R8, R0 ;  /* 0x00000008030a7223 */ /* 0x000fc80000000100 */
[----:B------:R-:W-:Y:S01]  /*0330*/  FFMA R9, R9, R10, R8 ;  /* 0x0000000a09097223 */ /* 0x000fe20000000008 */
[----:B--2---:R-:W-:Y:S05]  /*0340*/  @!P0 BRA `(.L_x_23) ;  /* 0x0000002000008947 */ /* 0x004fea0003800000 */
[----:B------:R-:W-:Y:S02]  /*0350*/  MOV R14, 0x370 ;  /* 0x00000370000e7802 */ /* 0x000fe40000000f00 */
[----:B------:R-:W-:Y:S05]  /*0360*/  CALL.REL.NOINC `($__internal_2_$__cuda_sm3x_div_rn_noftz_f32_slowpath) ;  /* 0x0000003000007944 */ /* 0x000fea0003c00000 */
.L_x_23:
[----:B------:R-:W-:Y:S05]  /*0370*/  BSYNC B0 ;  /* 0x0000000000007941 */ /* 0x000fea0003800000 */
.L_x_22:
[----:B------:R-:W-:Y:S01]  /*0380*/  STG.E [R4.64+0x100000], R9 ;  /* 0x1000000904007986 */ /* 0x000fe2000c101904 */
[----:B------:R-:W-:Y:S05]  /*0390*/  EXIT ;  /* 0x000000000000794d */ /* 0x000fea0003800000 */
        .weak           $__internal_2_$__cuda_sm3x_div_rn_noftz_f32_slowpath
        .type           $__internal_2_$__cuda_sm3x_div_rn_noftz_f32_slowpath,@function
        .size           $__internal_2_$__cuda_sm3x_div_rn_noftz_f32_slowpath,(.L_x_163 - $__internal_2_$__cuda_sm3x_div_rn_noftz_f32_slowpath)
$__internal_2_$__cuda_sm3x_div_rn_noftz_f32_slowpath:
[----:B------:R-:W-:Y:S01]  /*03a0*/  SHF.R.U32.HI R10, RZ, 0x17, R3 ;  /* 0x00000017ff0a7819 */ /* 0x000fe20000011603 */
[----:B------:R-:W-:Y:S01]  /*03b0*/  BSSY B2, `(.L_x_24) ;  /* 0x0000062000027945 */ /* 0x000fe20003800000 */
[----:B------:R-:W-:Y:S02]  /*03c0*/  SHF.R.U32.HI R9, RZ, 0x17, R0 ;  /* 0x00000017ff097819 */ /* 0x000fe40000011600 */
[----:B------:R-:W-:Y:S02]  /*03d0*/  LOP3.LUT R16, R10, 0xff, RZ, 0xc0, !PT ;  /* 0x000000ff0a107812 */ /* 0x000fe400078ec0ff */
[----:B------:R-:W-:Y:S02]  /*03e0*/  LOP3.LUT R12, R9, 0xff, RZ, 0xc0, !PT ;  /* 0x000000ff090c7812 */ /* 0x000fe400078ec0ff */
[----:B------:R-:W-:-:S02]  /*03f0*/  IADD3 R11, R16, -0x1, RZ ;  /* 0xffffffff100b7810 */ /* 0x000fc40007ffe0ff */
[----:B------:R-:W-:Y:S02]  /*0400*/  IADD3 R10, R12, -0x1, RZ ;  /* 0xffffffff0c0a7810 */ /* 0x000fe40007ffe0ff */
[----:B------:R-:W-:-:S04]  /*0410*/  ISETP.GT.U32.AND P0, PT, R11, 0xfd, PT ;  /* 0x000000fd0b00780c */ /* 0x000fc80003f04070 */
[----:B------:R-:W-:-:S13]  /*0420*/  ISETP.GT.U32.OR P0, PT, R10, 0xfd, P0 ;  /* 0x000000fd0a00780c */ /* 0x000fda0000704470 */
[----:B------:R-:W-:Y:S01]  /*0430*/  @!P0 IMAD.MOV.U32 R9, RZ, RZ, RZ ;  /* 0x000000ffff098224 */ /* 0x000fe200078e00ff */
[----:B------:R-:W-:Y:S05]  /*0440*/  @!P0 BRA `(.L_x_25) ;  /* 0x0000017000008947 */ /* 0x000fea0003800000 */
[----:B------:R-:W-:Y:S02]  /*0450*/  FSETP.GTU.FTZ.AND P0, PT, |R0|, +INF , PT ;  /* 0x7f8000000000780b */ /* 0x000fe40003f1c200 */
[----:B------:R-:W-:-:S04]  /*0460*/  FSETP.GTU.FTZ.AND P1, PT, |R3|, +INF , PT ;  /* 0x7f8000000300780b */ /* 0x000fc80003f3c200 */
[----:B------:R-:W-:-:S13]  /*0470*/  PLOP3.LUT P0, PT, P0, P1, PT, 0xa8, 0x0 ;  /* 0x000000000000781c */ /* 0x000fda0000703570 */
[----:B------:R-:W-:Y:S05]  /*0480*/  @P0 BRA `(.L_x_26) ;  /* 0x0000053000000947 */ /* 0x000fea0003800000 */
[----:B------:R-:W-:-:S13]  /*0490*/  LOP3.LUT P0, RZ, R3, 0x7fffffff, R0, 0xc8, !PT ;  /* 0x7fffffff03ff7812 */ /* 0x000fda000780c800 */
[----:B------:R-:W-:Y:S05]  /*04a0*/  @!P0 BRA `(.L_x_27) ;  /* 0x000004f000008947 */ /* 0x000fea0003800000 */
[C---:B------:R-:W-:Y:S02]  /*04b0*/  FSETP.NEU.FTZ.AND P2, PT, |R0|.reuse, +INF , PT ;  /* 0x7f8000000000780b */ /* 0x040fe40003f5d200 */
[----:B------:R-:W-:Y:S02]  /*04c0*/  FSETP.NEU.FTZ.AND P1, PT, |R3|, +INF , PT ;  /* 0x7f8000000300780b */ /* 0x000fe40003f3d200 */
[----:B------:R-:W-:-:S11]  /*04d0*/  FSETP.NEU.FTZ.AND P0, PT, |R0|, +INF , PT ;  /* 0x7f8000000000780b */ /* 0x000fd60003f1d200 */
[----:B------:R-:W-:Y:S05]  /*04e0*/  @!P1 BRA !P2, `(.L_x_27) ;  /* 0x000004b000009947 */ /* 0x000fea0005000000 */
[----:B------:R-:W-:-:S04]  /*04f0*/  LOP3.LUT P2, RZ, R0, 0x7fffffff, RZ, 0xc0, !PT ;  /* 0x7fffffff00ff7812 */ /* 0x000fc8000784c0ff */
[----:B------:R-:W-:-:S13]  /*0500*/  PLOP3.LUT P1, PT, P1, P2, PT, 0x2a, 0x0 ;  /* 0x000000000000781c */ /* 0x000fda0000f24572 */
[----:B------:R-:W-:Y:S05]  /*0510*/  @P1 BRA `(.L_x_28) ;  /* 0x0000046000001947 */ /* 0x000fea0003800000 */
[----:B------:R-:W-:-:S04]  /*0520*/  LOP3.LUT P1, RZ, R3, 0x7fffffff, RZ, 0xc0, !PT ;  /* 0x7fffffff03ff7812 */ /* 0x000fc8000782c0ff */
[----:B------:R-:W-:-:S13]  /*0530*/  PLOP3.LUT P0, PT, P0, P1, PT, 0x2a, 0x0 ;  /* 0x000000000000781c */ /* 0x000fda0000702572 */
[----:B------:R-:W-:Y:S05]  /*0540*/  @P0 BRA `(.L_x_29) ;  /* 0x0000040000000947 */ /* 0x000fea0003800000 */
[----:B------:R-:W-:Y:S02]  /*0550*/  ISETP.GE.AND P0, PT, R10, RZ, PT ;  /* 0x000000ff0a00720c */ /* 0x000fe40003f06270 */
[----:B------:R-:W-:-:S11]  /*0560*/  ISETP.GE.AND P1, PT, R11, RZ, PT ;  /* 0x000000ff0b00720c */ /* 0x000fd60003f26270 */
[----:B------:R-:W-:Y:S01]  /*0570*/  @P0 IMAD.MOV.U32 R9, RZ, RZ, RZ ;  /* 0x000000ffff090224 */ /* 0x000fe200078e00ff */
[----:B------:R-:W-:Y:S01]  /*0580*/  @!P0 FFMA R0, R0, 1.84467440737095516160e+19, RZ ;  /* 0x5f80000000008823 */ /* 0x000fe200000000ff */
[----:B------:R-:W-:Y:S01]  /*0590*/  @!P0 IMAD.MOV.U32 R9, RZ, RZ, -0x40 ;  /* 0xffffffc0ff098424 */ /* 0x000fe200078e00ff */
[----:B------:R-:W-:-:S04]  /*05a0*/  @!P1 FFMA R3, R3, 1.84467440737095516160e+19, RZ ;  /* 0x5f80000003039823 */ /* 0x000fc800000000ff */
[----:B------:R-:W-:Y:S02]  /*05b0*/  @!P1 IADD3 R9, R9, 0x40, RZ ;  /* 0x0000004009099810 */ /* 0x000fe40007ffe0ff */
.L_x_25:
[----:B------:R-:W-:Y:S01]  /*05c0*/  LEA R10, R16, 0xc0800000, 0x17 ;  /* 0xc0800000100a7811 */ /* 0x000fe200078eb8ff */
[----:B------:R-:W-:Y:S04]  /*05d0*/  BSSY B3, `(.L_x_30) ;  /* 0x0000036000037945 */ /* 0x000fe80003800000 */
[----:B------:R-:W-:Y:S01]  /*05e0*/  IMAD.IADD R10, R3, 0x1, -R10 ;  /* 0x00000001030a7824 */ /* 0x000fe200078e0a0a */
[----:B------:R-:W-:-:S03]  /*05f0*/  IADD3 R3, R12, -0x7f, RZ ;  /* 0xffffff810c037810 */ /* 0x000fc60007ffe0ff */
[----:B------:R0:W1:Y:S01]  /*0600*/  MUFU.RCP R11, R10 ;  /* 0x0000000a000b7308 */ /* 0x0000620000001000 */
[----:B------:R-:W-:Y:S01]  /*0610*/  FADD.FTZ R13, -R10, -RZ ;  /* 0x800000ff0a0d7221 */ /* 0x000fe20000010100 */
[C---:B------:R-:W-:Y:S01]  /*0620*/  IMAD R0, R3.reuse, -0x800000, R0 ;  /* 0xff80000003007824 */ /* 0x040fe200078e0200 */
[----:B0-----:R-:W-:-:S05]  /*0630*/  IADD3 R10, R3, 0x7f, -R16 ;  /* 0x0000007f030a7810 */ /* 0x001fca0007ffe810 */
[----:B------:R-:W-:Y:S01]  /*0640*/  IMAD.IADD R10, R10, 0x1, R9 ;  /* 0x000000010a0a7824 */ /* 0x000fe200078e0209 */
[----:B-1----:R-:W-:-:S04]  /*0650*/  FFMA R12, R11, R13, 1 ;  /* 0x3f8000000b0c7423 */ /* 0x002fc8000000000d */
[----:B------:R-:W-:-:S04]  /*0660*/  FFMA R18, R11, R12, R11 ;  /* 0x0000000c0b127223 */ /* 0x000fc8000000000b */
[----:B------:R-:W-:-:S04]  /*0670*/  FFMA R11, R0, R18, RZ ;  /* 0x00000012000b7223 */ /* 0x000fc800000000ff */
[----:B------:R-:W-:-:S04]  /*0680*/  FFMA R12, R13, R11, R0 ;  /* 0x0000000b0d0c7223 */ /* 0x000fc80000000000 */
[----:B------:R-:W-:-:S04]  /*0690*/  FFMA R15, R18, R12, R11 ;  /* 0x0000000c120f7223 */ /* 0x000fc8000000000b */
[----:B------:R-:W-:-:S04]  /*06a0*/  FFMA R12, R13, R15, R0 ;  /* 0x0000000f0d0c7223 */ /* 0x000fc80000000000 */
[----:B------:R-:W-:-:S05]  /*06b0*/  FFMA R11, R18, R12, R15 ;  /* 0x0000000c120b7223 */ /* 0x000fca000000000f */
[----:B------:R-:W-:-:S04]  /*06c0*/  SHF.R.U32.HI R0, RZ, 0x17, R11 ;  /* 0x00000017ff007819 */ /* 0x000fc8000001160b */
[----:B------:R-:W-:-:S05]  /*06d0*/  LOP3.LUT R0, R0, 0xff, RZ, 0xc0, !PT ;  /* 0x000000ff00007812 */ /* 0x000fca00078ec0ff */
[----:B------:R-:W-:-:S05]  /*06e0*/  IMAD.IADD R13, R0, 0x1, R10 ;  /* 0x00000001000d7824 */ /* 0x000fca00078e020a */
[----:B------:R-:W-:-:S04]  /*06f0*/  IADD3 R0, R13, -0x1, RZ ;  /* 0xffffffff0d007810 */ /* 0x000fc80007ffe0ff */
[----:B------:R-:W-:-:S13]  /*0700*/  ISETP.GE.U32.AND P0, PT, R0, 0xfe, PT ;  /* 0x000000fe0000780c */ /* 0x000fda0003f06070 */
[----:B------:R-:W-:Y:S05]  /*0710*/  @!P0 BRA `(.L_x_31) ;  /* 0x0000020000008947 */ /* 0x000fea0003800000 */
[----:B------:R-:W-:-:S13]  /*0720*/  ISETP.GT.AND P0, PT, R13, 0xfe, PT ;  /* 0x000000fe0d00780c */ /* 0x000fda0003f04270 */
[----:B------:R-:W-:Y:S05]  /*0730*/  @P0 BRA `(.L_x_32) ;  /* 0x000001b000000947 */ /* 0x000fea0003800000 */
[----:B------:R-:W-:-:S13]  /*0740*/  ISETP.GE.AND P0, PT, R13, 0x1, PT ;  /* 0x000000010d00780c */ /* 0x000fda0003f06270 */
[----:B------:R-:W-:Y:S05]  /*0750*/  @P0 BRA `(.L_x_33) ;  /* 0x000001d000000947 */ /* 0x000fea0003800000 */
[----:B------:R-:W-:Y:S02]  /*0760*/  ISETP.GE.AND P0, PT, R13, -0x18, PT ;  /* 0xffffffe80d00780c */ /* 0x000fe40003f06270 */
[----:B------:R-:W-:-:S11]  /*0770*/  LOP3.LUT R11, R11, 0x80000000, RZ, 0xc0, !PT ;  /* 0x800000000b0b7812 */ /* 0x000fd600078ec0ff */
[----:B------:R-:W-:Y:S05]  /*0780*/  @!P0 BRA `(.L_x_33) ;  /* 0x000001a000008947 */ /* 0x000fea0003800000 */
[CCC-:B------:R-:W-:Y:S01]  /*0790*/  FFMA.RZ R0, R18.reuse, R12.reuse, R15.reuse ;  /* 0x0000000c12007223 */ /* 0x1c0fe2000000c00f */
[C---:B------:R-:W-:Y:S01]  /*07a0*/  IADD3 R10, R13.reuse, 0x20, RZ ;  /* 0x000000200d0a7810 */ /* 0x040fe20007ffe0ff */
[-CC-:B------:R-:W-:Y:S01]  /*07b0*/  FFMA.RM R3, R18, R12.reuse, R15.reuse ;  /* 0x0000000c12037223 */ /* 0x180fe2000000400f */
[C---:B------:R-:W-:Y:S02]  /*07c0*/  ISETP.NE.AND P2, PT, R13.reuse, RZ, PT ;  /* 0x000000ff0d00720c */ /* 0x040fe40003f45270 */
[----:B------:R-:W-:Y:S01]  /*07d0*/  LOP3.LUT R9, R0, 0x7fffff, RZ, 0xc0, !PT ;  /* 0x007fffff00097812 */ /* 0x000fe200078ec0ff */
[----:B------:R-:W-:Y:S01]  /*07e0*/  FFMA.RP R0, R18, R12, R15 ;  /* 0x0000000c12007223 */ /* 0x000fe2000000800f */
[----:B------:R-:W-:Y:S01]  /*07f0*/  IMAD.MOV R12, RZ, RZ, -R13 ;  /* 0x000000ffff0c7224 */ /* 0x000fe200078e0a0d */
[----:B------:R-:W-:Y:S02]  /*0800*/  ISETP.NE.AND P1, PT, R13, RZ, PT ;  /* 0x000000ff0d00720c */ /* 0x000fe40003f25270 */
[----:B------:R-:W-:-:S02]  /*0810*/  LOP3.LUT R9, R9, 0x800000, RZ, 0xfc, !PT ;  /* 0x0080000009097812 */ /* 0x000fc400078efcff */
[----:B------:R-:W-:Y:S02]  /*0820*/  FSETP.NEU.FTZ.AND P0, PT, R0, R3, PT ;  /* 0x000000030000720b */ /* 0x000fe40003f1d000 */
[----:B------:R-:W-:Y:S02]  /*0830*/  SHF.L.U32 R10, R9, R10, RZ ;  /* 0x0000000a090a7219 */ /* 0x000fe400000006ff */
[----:B------:R-:W-:Y:S02]  /*0840*/  SEL R0, R12, RZ, P2 ;  /* 0x000000ff0c007207 */ /* 0x000fe40001000000 */
[----:B------:R-:W-:Y:S02]  /*0850*/  ISETP.NE.AND P1, PT, R10, RZ, P1 ;  /* 0x000000ff0a00720c */ /* 0x000fe40000f25270 */
[----:B------:R-:W-:Y:S02]  /*0860*/  SHF.R.U32.HI R0, RZ, R0, R9 ;  /* 0x00000000ff007219 */ /* 0x000fe40000011609 */
[----:B------:R-:W-:-:S02]  /*0870*/  PLOP3.LUT P0, PT, P0, P1, PT, 0xa8, 0x0 ;  /* 0x000000000000781c */ /* 0x000fc40000703570 */
[----:B------:R-:W-:Y:S02]  /*0880*/  SHF.R.U32.HI R10, RZ, 0x1, R0 ;  /* 0x00000001ff0a7819 */ /* 0x000fe40000011600 */
[----:B------:R-:W-:-:S04]  /*0890*/  SEL R3, RZ, 0x1, !P0 ;  /* 0x00000001ff037807 */ /* 0x000fc80004000000 */
[----:B------:R-:W-:-:S04]  /*08a0*/  LOP3.LUT R3, R3, 0x1, R10, 0xf8, !PT ;  /* 0x0000000103037812 */ /* 0x000fc800078ef80a */
[----:B------:R-:W-:-:S05]  /*08b0*/  LOP3.LUT R3, R3, R0, RZ, 0xc0, !PT ;  /* 0x0000000003037212 */ /* 0x000fca00078ec0ff */
[----:B------:R-:W-:-:S05]  /*08c0*/  IMAD.IADD R10, R10, 0x1, R3 ;  /* 0x000000010a0a7824 */ /* 0x000fca00078e0203 */
[----:B------:R-:W-:Y:S01]  /*08d0*/  LOP3.LUT R11, R10, R11, RZ, 0xfc, !PT ;  /* 0x0000000b0a0b7212 */ /* 0x000fe200078efcff */
[----:B------:R-:W-:Y:S05]  /*08e0*/  BRA `(.L_x_33) ;  /* 0x0000004000007947 */ /* 0x000fea0003800000 */
.L_x_32:
[----:B------:R-:W-:-:S04]  /*08f0*/  LOP3.LUT R11, R11, 0x80000000, RZ, 0xc0, !PT ;  /* 0x800000000b0b7812 */ /* 0x000fc800078ec0ff */
[----:B------:R-:W-:Y:S01]  /*0900*/  LOP3.LUT R11, R11, 0x7f800000, RZ, 0xfc, !PT ;  /* 0x7f8000000b0b7812 */ /* 0x000fe200078efcff */
[----:B------:R-:W-:Y:S05]  /*0910*/  BRA `(.L_x_33) ;  /* 0x0000001000007947 */ /* 0x000fea0003800000 */
.L_x_31:
[----:B------:R-:W-:Y:S02]  /*0920*/  IMAD R11, R10, 0x800000, R11 ;  /* 0x008000000a0b7824 */ /* 0x000fe400078e020b */
.L_x_33:
[----:B------:R-:W-:Y:S05]  /*0930*/  BSYNC B3 ;  /* 0x0000000000037941 */ /* 0x000fea0003800000 */
.L_x_30:
[----:B------:R-:W-:Y:S05]  /*0940*/  BRA `(.L_x_34) ;  /* 0x0000008000007947 */ /* 0x000fea0003800000 */
.L_x_29:
[----:B------:R-:W-:-:S04]  /*0950*/  LOP3.LUT R0, R3, 0x80000000, R0, 0x48, !PT ;  /* 0x8000000003007812 */ /* 0x000fc800078e4800 */
[----:B------:R-:W-:Y:S01]  /*0960*/  LOP3.LUT R11, R0, 0x7f800000, RZ, 0xfc, !PT ;  /* 0x7f800000000b7812 */ /* 0x000fe200078efcff */
[----:B------:R-:W-:Y:S05]  /*0970*/  BRA `(.L_x_34) ;  /* 0x0000005000007947 */ /* 0x000fea0003800000 */
.L_x_28:
[----:B------:R-:W-:Y:S01]  /*0980*/  LOP3.LUT R11, R3, 0x80000000, R0, 0x48, !PT ;  /* 0x80000000030b7812 */ /* 0x000fe200078e4800 */
[----:B------:R-:W-:Y:S05]  /*0990*/  BRA `(.L_x_34) ;  /* 0x0000003000007947 */ /* 0x000fea0003800000 */
.L_x_27:
[----:B------:R-:W0:Y:S01]  /*09a0*/  MUFU.RSQ R11, -QNAN ;  /* 0xffc00000000b7908 */ /* 0x000e220000001400 */
[----:B------:R-:W-:Y:S05]  /*09b0*/  BRA `(.L_x_34) ;  /* 0x0000001000007947 */ /* 0x000fea0003800000 */
.L_x_26:
[----:B------:R-:W-:Y:S02]  /*09c0*/  FADD.FTZ R11, R0, R3 ;  /* 0x00000003000b7221 */ /* 0x000fe40000010000 */
.L_x_34:
[----:B------:R-:W-:Y:S05]  /*09d0*/  BSYNC B2 ;  /* 0x0000000000027941 */ /* 0x000fea0003800000 */
.L_x_24:
[----:B0-----:R-:W-:Y:S02]  /*09e0*/  IMAD.MOV.U32 R9, RZ, RZ, R11 ;  /* 0x000000ffff097224 */ /* 0x001fe400078e000b */
[----:B------:R-:W-:Y:S02]  /*09f0*/  IMAD.MOV.U32 R10, RZ, RZ, R14 ;  /* 0x000000ffff0a7224 */ /* 0x000fe400078e000e */
[----:B------:R-:W-:-:S04]  /*0a00*/  IMAD.MOV.U32 R11, RZ, RZ, 0x0 ;  /* 0x00000000ff0b7424 */ /* 0x000fc800078e00ff */
[----:B------:R-:W-:Y:S05]  /*0a10*/  RET.REL.NODEC R10 `(tvmgen_default_fused_nn_softmax_kernel_3) ;  /* 0xfffff5e00a007950 */ /* 0x000fea0003c3ffff */
.L_x_35:
        /* <DEDUP_REMOVED lines=14> */
.L_x_163:


//--------------------- .text.tvmgen_default_fused_nn_dense_2_kernel --------------------------
	.section	.text.tvmgen_default_fused_nn_dense_2_kernel,"ax",@progbits
	.sectionflags	@"SHF_BARRIERS=1"
	.sectioninfo	@"SHI_REGISTERS=63"
	.align	128
        .global         tvmgen_default_fused_nn_dense_2_kernel
        .type           tvmgen_default_fused_nn_dense_2_kernel,@function
        .size           tvmgen_default_fused_nn_dense_2_kernel,(.L_x_174 - tvmgen_default_fused_nn_dense_2_kernel)
        .other          tvmgen_default_fused_nn_dense_2_kernel,@"STO_CUDA_ENTRY STV_DEFAULT"
tvmgen_default_fused_nn_dense_2_kernel:
.text.tvmgen_default_fused_nn_dense_2_kernel:
        /* <DEDUP_REMOVED lines=10> */
[----:B------:R-:W2:Y:S04]  /*00a0*/  LDG.E.CONSTANT R0, [R2.64] ;  /* 0x0000000402007981 */ /* 0x000ea8000c1e9900 */
[----:B------:R-:W2:Y:S04]  /*00b0*/  LDG.E.CONSTANT R27, [R4.64] ;  /* 0x00000004041b7981 */ /* 0x000ea8000c1e9900 */
[----:B------:R-:W3:Y:S04]  /*00c0*/  LDG.E.CONSTANT R31, [R2.64+0x100] ;  /* 0x00010004021f7981 */ /* 0x000ee8000c1e9900 */
[----:B------:R-:W3:Y:S04]  /*00d0*/  LDG.E.CONSTANT R28, [R4.64+0x100] ;  /* 0x00010004041c7981 */ /* 0x000ee8000c1e9900 */
[----:B------:R-:W4:Y:S04]  /*00e0*/  LDG.E.CONSTANT R55, [R2.64+0x200] ;  /* 0x0002000402377981 */ /* 0x000f28000c1e9900 */
[----:B------:R-:W4:Y:S04]  /*00f0*/  LDG.E.CONSTANT R56, [R4.64+0x200] ;  /* 0x0002000404387981 */ /* 0x000f28000c1e9900 */
[----:B------:R-:W5:Y:S04]  /*0100*/  LDG.E.CONSTANT R54, [R2.64+0x300] ;  /* 0x0003000402367981 */ /* 0x000f68000c1e9900 */
        /* <DEDUP_REMOVED lines=42> */
[----:B------:R-:W5:Y:S01]  /*03b0*/  LDG.E.CONSTANT R59, [R4.64+0x2f00] ;  /* 0x002f0004043b7981 */ /* 0x000f62000c1e9900 */
[----:B--2---:R-:W-:-:S03]  /*03c0*/  FFMA R0, R0, R27, RZ ;  /* 0x0000001b00007223 */ /* 0x004fc600000000ff */
[----:B------:R-:W2:Y:S01]  /*03d0*/  LDG.E.CONSTANT R27, [R2.64+0x1700] ;  /* 0x00170004021b7981 */ /* 0x000ea2000c1e9900 */
[----:B---3--:R-:W-:-:S03]  /*03e0*/  FFMA R0, R31, R28, R0 ;  /* 0x0000001c1f007223 */ /* 0x008fc60000000000 */
[----:B------:R-:W3:Y:S04]  /*03f0*/  LDG.E.CONSTANT R31, [R2.64+0x1800] ;  /* 0x00180004021f7981 */ /* 0x000ee8000c1e9900 */
[----:B------:R-:W3:Y:S01]  /*0400*/  LDG.E.CONSTANT R28, [R4.64+0x1800] ;  /* 0x00180004041c7981 */ /* 0x000ee2000c1e9900 */
[----:B----4-:R-:W-:-:S03]  /*0410*/  FFMA R55, R55, R56, R0 ;  /* 0x0000003837377223 */ /* 0x010fc60000000000 */
[----:B------:R-:W4:Y:S04]  /*0420*/  LDG.E.CONSTANT R0, [R2.64+0x1900] ;  /* 0x0019000402007981 */ /* 0x000f28000c1e9900 */
[----:B------:R-:W4:Y:S01]  /*0430*/  LDG.E.CONSTANT R56, [R2.64+0x2f00] ;  /* 0x002f000402387981 */ /* 0x000f22000c1e9900 */
[----:B-----5:R-:W-:-:S03]  /*0440*/  FFMA R55, R54, R29, R55 ;  /* 0x0000001d36377223 */ /* 0x020fc60000000037 */
[----:B------:R-:W4:Y:S01]  /*0450*/  LDG.E.CONSTANT R29, [R4.64+0x1900] ;  /* 0x00190004041d7981 */ /* 0x000f22000c1e9900 */
[----:B------:R-:W-:-:S03]  /*0460*/  FFMA R55, R44, R45, R55 ;  /* 0x0000002d2c377223 */ /* 0x000fc60000000037 */
[----:B------:R-:W5:Y:S04]  /*0470*/  LDG.E.CONSTANT R44, [R2.64+0x1a00] ;  /* 0x001a0004022c7981 */ /* 0x000f68000c1e9900 */
[----:B------:R-:W5:Y:S01]  /*0480*/  LDG.E.CONSTANT R45, [R4.64+0x1a00] ;  /* 0x001a0004042d7981 */ /* 0x000f62000c1e9900 */
        /* <DEDUP_REMOVED lines=53> */
[----:B------:R-:W5:Y:S04]  /*07e0*/  LDG.E.CONSTANT R55, [R4.64+0x2c00] ;  /* 0x002c000404377981 */ /* 0x000f68000c1e9900 */
[----:B------:R-:W5:Y:S04]  /*07f0*/  LDG.E.CONSTANT R12, [R2.64+0x2d00] ;  /* 0x002d0004020c7981 */ /* 0x000f68000c1e9900 */
[----:B------:R-:W5:Y:S01]  /*0800*/  LDG.E.CONSTANT R11, [R2.64+0x2e00] ;  /* 0x002e0004020b7981 */ /* 0x000f62000c1e9900 */
[----:B--2---:R-:W-:-:S04]  /*0810*/  FFMA R30, R27, R30, R60 ;  /* 0x0000001e1b1e7223 */ /* 0x004fc8000000003c */
        /* <DEDUP_REMOVED lines=22> */
[----:B------:R-:W-:Y:S01]  /*0980*/  FFMA R11, R11, R58, R12 ;  /* 0x0000003a0b0b7223 */ /* 0x000fe2000000000c */
[----:B------:R-:W-:-:S03]  /*0990*/  VOTE.ANY R0, PT, PT ;  /* 0x0000000000007806 */ /* 0x000fc600038e0100 */
[----:B------:R-:W-:-:S05]  /*09a0*/  FFMA R11, R56, R59, R11 ;  /* 0x0000003b380b7223 */ /* 0x000fca000000000b */
[----:B------:R-:W0:Y:S02]  /*09b0*/  SHFL.DOWN PT, R2, R11, 0x10, 0x1f ;  /* 0x0a001f000b027f89 */ /* 0x000e2400000e0000 */
[----:B0-----:R-:W-:-:S05]  /*09c0*/  FADD R3, R11, R2 ;  /* 0x000000020b037221 */ /* 0x001fca0000000000 */
[----:B------:R-:W0:Y:S02]  /*09d0*/  SHFL.DOWN PT, R2, R3, 0x8, 0x1f ;  /* 0x09001f0003027f89 */ /* 0x000e2400000e0000 */
[----:B0-----:R-:W-:-:S05]  /*09e0*/  FADD R5, R3, R2 ;  /* 0x0000000203057221 */ /* 0x001fca0000000000 */
[----:B------:R-:W0:Y:S02]  /*09f0*/  SHFL.DOWN PT, R2, R5, 0x4, 0x1f ;  /* 0x08801f0005027f89 */ /* 0x000e2400000e0000 */
[----:B0-----:R-:W-:-:S05]  /*0a00*/  FADD R13, R5, R2 ;  /* 0x00000002050d7221 */ /* 0x001fca0000000000 */
[----:B------:R-:W0:Y:S01]  /*0a10*/  SHFL.DOWN PT, R2, R13, 0x2, 0x1f ;  /* 0x08401f000d027f89 */ /* 0x000e2200000e0000 */
[----:B------:R-:W-:Y:S01]  /*0a20*/  LOP3.LUT P0, RZ, R10, 0x1f, RZ, 0xc0, !PT ;  /* 0x0000001f0aff7812 */ /* 0x000fe2000780c0ff */
[----:B0-----:R-:W-:-:S05]  /*0a30*/  FADD R15, R13, R2 ;  /* 0x000000020d0f7221 */ /* 0x001fca0000000000 */
[----:B------:R-:W0:Y:S07]  /*0a40*/  SHFL.DOWN PT, R2, R15, 0x1, 0x1f ;  /* 0x08201f000f027f89 */ /* 0x000e2e00000e0000 */
[----:B------:R-:W-:Y:S02]  /*0a50*/  @!P0 SHF.R.S32.HI R4, RZ, 0x5, R10 ;  /* 0x00000005ff048819 */ /* 0x000fe4000001140a */
[----:B------:R-:W-:Y:S01]  /*0a60*/  ISETP.GT.AND P1, PT, R10, 0x1, PT ;  /* 0x000000010a00780c */ /* 0x000fe20003f24270 */
[----:B0-----:R-:W-:-:S05]  /*0a70*/  @!P0 FADD R11, R15, R2 ;  /* 0x000000020f0b8221 */ /* 0x001fca0000000000 */
[----:B------:R-:W-:Y:S04]  /*0a80*/  @!P0 STS [R4.X4+0x4], R11 ;  /* 0x0000040b04008388 */ /* 0x000fe80000004800 */
[----:B------:R-:W-:Y:S06]  /*0a90*/  BAR.SYNC.DEFER_BLOCKING 0x0 ;  /* 0x0000000000007b1d */ /* 0x000fec0000010000 */
[----:B------:R-:W0:Y:S01]  /*0aa0*/  @!P1 LDS R9, [R10.X4+0x4] ;  /* 0x000004000a099984 */ /* 0x000e220000004800 */
[----:B------:R-:W-:-:S02]  /*0ab0*/  VOTE.ANY R2, PT, PT ;  /* 0x0000000000027806 */ /* 0x000fc400038e0100 */
[----:B------:R-:W-:-:S04]  /*0ac0*/  ISETP.NE.AND P0, PT, R10, RZ, PT ;  /* 0x000000ff0a00720c */ /* 0x000fc80003f05270 */
[----:B0-----:R-:W0:Y:S02]  /*0ad0*/  SHFL.DOWN PT, R2, R9, 0x1, 0x1f ;  /* 0x08201f0009027f89 */ /* 0x001e2400000e0000 */
[----:B0-----:R-:W-:-:S07]  /*0ae0*/  FADD R0, R9, R2 ;  /* 0x0000000209007221 */ /* 0x001fce0000000000 */
        /* <DEDUP_REMOVED lines=8> */
.L_x_36:
        /* <DEDUP_REMOVED lines=9> */
.L_x_174:


//--------------------- .text.tvmgen_default_fused_mean_kernel --------------------------
	.section	.text.tvmgen_default_fused_mean_kernel,"ax",@progbits
	.sectioninfo	@"SHI_REGISTERS=15"
	.align	128
        .global         tvmgen_default_fused_mean_kernel
        .type           tvmgen_default_fused_mean_kernel,@function
        .size           tvmgen_default_fused_mean_kernel,(.L_x_175 - tvmgen_default_fused_mean_kernel)
        .other          tvmgen_default_fused_mean_kernel,@"STO_CUDA_ENTRY STV_DEFAULT"
tvmgen_default_fused_mean_kernel:
.text.tvmgen_default_fused_mean_kernel:
[----:B------:R-:W-:Y:S02]  /*0000*/  MOV R1, c[0x0][0x28] ;  /* 0x00000a0000017a02 */ /* 0x000fe40000000f00 */
[----:B------:R-:W0:Y:S01]  /*0010*/  S2R R3, SR_CTAID.X ;  /* 0x0000000000037919 */ /* 0x000e220000002500 */
[----:B------:R-:W-:Y:S01]  /*0020*/  ULDC.64 UR4, c[0x0][0x118] ;  /* 0x0000460000047ab9 */ /* 0x000fe20000000a00 */
[----:B------:R-:W-:Y:S01]  /*0030*/  BSSY B0, `(.L_x_37) ;  /* 0x0000014000007945 */ /* 0x000fe20003800000 */
[----:B------:R-:W-:Y:S01]  /*0040*/  MOV R4, RZ ;  /* 0x000000ff00047202 */ /* 0x000fe20000000f00 */
[----:B------:R-:W0:Y:S02]  /*0050*/  S2R R0, SR_TID.Y ;  /* 0x0000000000007919 */ /* 0x000e240000002200 */
[----:B0-----:R-:W-:-:S04]  /*0060*/  LEA R2, R3, R0, 0x5 ;  /* 0x0000000003027211 */ /* 0x001fc800078e28ff */
[----:B------:R-:W-:-:S13]  /*0070*/  ISETP.GT.AND P0, PT, R2, 0xc4, PT ;  /* 0x000000c40200780c */ /* 0x000fda0003f04270 */
[----:B------:R-:W-:Y:S05]  /*0080*/  @P0 BRA `(.L_x_38) ;  /* 0x000000e000000947 */ /* 0x000fea0003800000 */
[----:B------:R-:W0:Y:S01]  /*0090*/  S2R R5, SR_TID.X ;  /* 0x0000000000057919 */ /* 0x000e220000002100 */
[----:B------:R-:W-:-:S03]  /*00a0*/  MOV R7, 0x4 ;  /* 0x0000000400077802 */ /* 0x000fc60000000f00 */
[----:B------:R-:W1:Y:S01]  /*00b0*/  S2R R9, SR_TID.X ;  /* 0x0000000000097919 */ /* 0x000e620000002100 */
[C---:B0-----:R-:W-:Y:S02]  /*00c0*/  IMAD R4, R0.reuse, 0x300, R5 ;  /* 0x0000030000047824 */ /* 0x041fe400078e0205 */
[----:B-1----:R-:W-:Y:S01]  /*00d0*/  IMAD R6, R0, 0x300, R9 ;  /* 0x0000030000067824 */ /* 0x002fe200078e0209 */
[----:B------:R-:W-:Y:S01]  /*00e0*/  MOV R9, 0x4 ;  /* 0x0000000400097802 */ /* 0x000fe20000000f00 */
[C---:B------:R-:W-:Y:S02]  /*00f0*/  IMAD R4, R3.reuse, 0x6000, R4 ;  /* 0x0000600003047824 */ /* 0x040fe400078e0204 */
[----:B------:R-:W-:Y:S02]  /*0100*/  IMAD R8, R3, 0x6000, R6 ;  /* 0x0000600003087824 */ /* 0x000fe400078e0206 */
[----:B------:R-:W-:-:S04]  /*0110*/  IMAD.WIDE R6, R4, R7, c[0x0][0x160] ;  /* 0x0000580004067625 */ /* 0x000fc800078e0207 */
[----:B------:R-:W-:Y:S02]  /*0120*/  IMAD.WIDE R8, R8, R9, c[0x0][0x160] ;  /* 0x0000580008087625 */ /* 0x000fe400078e0209 */
[----:B------:R-:W2:Y:S04]  /*0130*/  LDG.E.CONSTANT R6, [R6.64] ;  /* 0x0000000406067981 */ /* 0x000ea8000c1e9900 */
[----:B------:R-:W3:Y:S01]  /*0140*/  LDG.E.CONSTANT R9, [R8.64+0x80] ;  /* 0x0000800408097981 */ /* 0x000ee2000c1e9900 */
[----:B--2---:R-:W-:-:S04]  /*0150*/  FADD R4, RZ, R6 ;  /* 0x00000006ff047221 */ /* 0x004fc80000000000 */
[----:B---3--:R-:W-:Y:S02]  /*0160*/  FADD R4, R4, R9 ;  /* 0x0000000904047221 */ /* 0x008fe40000000000 */
.L_x_38:
[----:B------:R-:W-:Y:S05]  /*0170*/  BSYNC B0 ;  /* 0x0000000000007941 */ /* 0x000fea0003800000 */
.L_x_37:
[----:B------:R-:W-:Y:S01]  /*0180*/  BSSY B0, `(.L_x_39) ;  /* 0x00000b5000007945 */ /* 0x000fe20003800000 */
[----:B------:R-:W-:Y:S01]  /*0190*/  BSSY B1, `(.L_x_40) ;  /* 0x00000ac000017945 */ /* 0x000fe20003800000 */
[----:B------:R-:W-:Y:S05]  /*01a0*/  @P0 BRA `(.L_x_41) ;  /* 0x000000f000000947 */ /* 0x000fea0003800000 */
[----:B------:R-:W0:Y:S01]  /*01b0*/  S2R R5, SR_TID.X ;  /* 0x0000000000057919 */ /* 0x000e220000002100 */
[----:B------:R-:W-:Y:S01]  /*01c0*/  MOV R7, 0x4 ;  /* 0x0000000400077802 */ /* 0x000fe20000000f00 */
[----:B0-----:R-:W-:-:S04]  /*01d0*/  IMAD R6, R0, 0x300, R5 ;  /* 0x0000030000067824 */ /* 0x001fc800078e0205 */
[----:B------:R-:W-:-:S04]  /*01e0*/  IMAD R6, R3, 0x6000, R6 ;  /* 0x0000600003067824 */ /* 0x000fc800078e0206 */
[----:B------:R-:W-:-:S06]  /*01f0*/  IMAD.WIDE R6, R6, R7, c[0x0][0x160] ;  /* 0x0000580006067625 */ /* 0x000fcc00078e0207 */
[----:B------:R-:W2:Y:S02]  /*0200*/  LDG.E.CONSTANT R7, [R6.64+0x100] ;  /* 0x0001000406077981 */ /* 0x000ea4000c1e9900 */
[----:B--2---:R-:W-:Y:S01]  /*0210*/  FADD R4, R4, R7 ;  /* 0x0000000704047221 */ /* 0x004fe20000000000 */
[----:B------:R-:W-:Y:S05]  /*0220*/  @P0 BRA `(.L_x_42) ;  /* 0x000000f000000947 */ /* 0x000fea0003800000 */
[----:B------:R-:W0:Y:S01]  /*0230*/  S2R R5, SR_TID.X ;  /* 0x0000000000057919 */ /* 0x000e220000002100 */
[----:B------:R-:W-:Y:S01]  /*0240*/  MOV R7, 0x4 ;  /* 0x0000000400077802 */ /* 0x000fe20000000f00 */
[----:B0-----:R-:W-:-:S04]  /*0250*/  IMAD R6, R0, 0x300, R5 ;  /* 0x0000030000067824 */ /* 0x001fc800078e0205 */
[----:B------:R-:W-:-:S04]  /*0260*/  IMAD R6, R3, 0x6000, R6 ;  /* 0x0000600003067824 */ /* 0x000fc800078e0206 */
[----:B------:R-:W-:-:S06]  /*0270*/  IMAD.WIDE R6, R6, R7, c[0x0][0x160] ;  /* 0x0000580006067625 */ /* 0x000fcc00078e0207 */
[----:B------:R-:W2:Y:S02]  /*0280*/  LDG.E.CONSTANT R7, [R6.64+0x180] ;  /* 0x0001800406077981 */ /* 0x000ea4000c1e9900 */
[----:B--2---:R-:W-:Y:S02]  /*0290*/  FADD R4, R4, R7 ;  /* 0x0000000704047221 */ /* 0x004fe40000000000 */
.L_x_41:
        /* <DEDUP_REMOVED lines=8> */
.L_x_42:
        /* <DEDUP_REMOVED lines=8> */
.L_x_43:
        /* <DEDUP_REMOVED lines=8> */
.L_x_44:
        /* <DEDUP_REMOVED lines=8> */
.L_x_45:
        /* <DEDUP_REMOVED lines=8> */
.L_x_46:
        /* <DEDUP_REMOVED lines=8> */
.L_x_47:
        /* <DEDUP_REMOVED lines=8> */
.L_x_48:
        /* <DEDUP_REMOVED lines=8> */
.L_x_49:
        /* <DEDUP_REMOVED lines=8> */
.L_x_50:
        /* <DEDUP_REMOVED lines=8> */
.L_x_51:
        /* <DEDUP_REMOVED lines=8> */
.L_x_52:
        /* <DEDUP_REMOVED lines=8> */
.L_x_53:
        /* <DEDUP_REMOVED lines=8> */
.L_x_54:
        /* <DEDUP_REMOVED lines=8> */
.L_x_55:
        /* <DEDUP_REMOVED lines=8> */
.L_x_56:
        /* <DEDUP_REMOVED lines=8> */
.L_x_57:
        /* <DEDUP_REMOVED lines=8> */
.L_x_58:
        /* <DEDUP_REMOVED lines=8> */
.L_x_59:
[----:B------:R-:W-:Y:S01]  /*0ba0*/  @P0 BREAK B1 ;  /* 0x0000000000010942 */ /* 0x000fe20003800000 */
        /* <DEDUP_REMOVED lines=8> */
.L_x_60:
[----:B------:R-:W-:Y:S01]  /*0c30*/  @P0 BREAK B1 ;  /* 0x0000000000010942 */ /* 0x000fe20003800000 */
[----:B------:R-:W-:Y:S05]  /*0c40*/  @P0 BRA `(.L_x_61) ;  /* 0x0000008000000947 */ /* 0x000fea0003800000 */
[----:B------:R-:W-:Y:S05]  /*0c50*/  BSYNC B1 ;  /* 0x0000000000017941 */ /* 0x000fea0003800000 */
.L_x_40:
[----:B------:R-:W0:Y:S01]  /*0c60*/  S2R R5, SR_TID.X ;  /* 0x0000000000057919 */ /* 0x000e220000002100 */
[----:B------:R-:W-:Y:S01]  /*0c70*/  MOV R7, 0x4 ;  /* 0x0000000400077802 */ /* 0x000fe20000000f00 */
[----:B0-----:R-:W-:-:S04]  /*0c80*/  IMAD R6, R0, 0x300, R5 ;  /* 0x0000030000067824 */ /* 0x001fc800078e0205 */
[----:B------:R-:W-:-:S04]  /*0c90*/  IMAD R6, R3, 0x6000, R6 ;  /* 0x0000600003067824 */ /* 0x000fc800078e0206 */
[----:B------:R-:W-:-:S06]  /*0ca0*/  IMAD.WIDE R6, R6, R7, c[0x0][0x160] ;  /* 0x0000580006067625 */ /* 0x000fcc00078e0207 */
[----:B------:R-:W2:Y:S02]  /*0cb0*/  LDG.E.CONSTANT R7, [R6.64+0xb80] ;  /* 0x000b800406077981 */ /* 0x000ea4000c1e9900 */
[----:B--2---:R-:W-:Y:S02]  /*0cc0*/  FADD R4, R4, R7 ;  /* 0x0000000704047221 */ /* 0x004fe40000000000 */
.L_x_61:
[----:B------:R-:W-:Y:S05]  /*0cd0*/  BSYNC B0 ;  /* 0x0000000000007941 */ /* 0x000fea0003800000 */
.L_x_39:
[----:B------:R-:W-:Y:S01]  /*0ce0*/  WARPSYNC 0xffffffff ;  /* 0xffffffff00007948 */ /* 0x000fe20003800000 */
[----:B------:R-:W-:Y:S01]  /*0cf0*/  VOTE.ANY R3, PT, PT ;  /* 0x0000000000037806 */ /* 0x000fe200038e0100 */
[----:B------:R-:W0:Y:S01]  /*0d00*/  S2R R9, SR_TID.X ;  /* 0x0000000000097919 */ /* 0x000e220000002100 */
[----:B------:R-:W-:-:S03]  /*0d10*/  SHF.L.U32 R7, R0, 0x5, RZ ;  /* 0x0000000500077819 */ /* 0x000fc600000006ff */
[----:B------:R-:W1:Y:S01]  /*0d20*/  SHFL.DOWN PT, R5, R4, 0x10, 0x1f ;  /* 0x0a001f0004057f89 */ /* 0x000e6200000e0000 */
[----:B0-----:R-:W-:Y:S01]  /*0d30*/  ISETP.NE.OR P0, PT, R9, RZ, P0 ;  /* 0x000000ff0900720c */ /* 0x001fe20000705670 */
[----:B-1----:R-:W-:-:S05]  /*0d40*/  FADD R6, R5, R4 ;  /* 0x0000000405067221 */ /* 0x002fca0000000000 */
[----:B------:R-:W0:Y:S02]  /*0d50*/  SHFL.DOWN PT, R5, R6, 0x8, 0x1f ;  /* 0x09001f0006057f89 */ /* 0x000e2400000e0000 */
[----:B0-----:R-:W-:-:S05]  /*0d60*/  FADD R8, R6, R5 ;  /* 0x0000000506087221 */ /* 0x001fca0000000000 */
[----:B------:R-:W0:Y:S02]  /*0d70*/  SHFL.DOWN PT, R5, R8, 0x4, 0x1f ;  /* 0x08801f0008057f89 */ /* 0x000e2400000e0000 */
[----:B0-----:R-:W-:-:S05]  /*0d80*/  FADD R10, R8, R5 ;  /* 0x00000005080a7221 */ /* 0x001fca0000000000 */
[----:B------:R-:W0:Y:S02]  /*0d90*/  SHFL.DOWN PT, R5, R10, 0x2, 0x1f ;  /* 0x08401f000a057f89 */ /* 0x000e2400000e0000 */
[----:B0-----:R-:W-:-:S05]  /*0da0*/  FADD R12, R10, R5 ;  /* 0x000000050a0c7221 */ /* 0x001fca0000000000 */
[----:B------:R-:W0:Y:S02]  /*0db0*/  SHFL.DOWN PT, R5, R12, 0x1, 0x1f ;  /* 0x08201f000c057f89 */ /* 0x000e2400000e0000 */
[----:B0-----:R-:W-:-:S05]  /*0dc0*/  FADD R0, R12, R5 ;  /* 0x000000050c007221 */ /* 0x001fca0000000000 */
[----:B------:R0:W1:Y:S01]  /*0dd0*/  SHFL.IDX PT, R7, R0, R7, 0x1f ;  /* 0x00001f0700077589 */ /* 0x00006200000e0000 */
[----:B------:R-:W-:Y:S05]  /*0de0*/  @P0 EXIT ;  /* 0x000000000000094d */ /* 0x000fea0003800000 */
[----:B0-----:R-:W-:-:S05]  /*0df0*/  MOV R3, 0x4 ;  /* 0x0000000400037802 */ /* 0x001fca0000000f00 */
[----:B------:R-:W-:-:S05]  /*0e00*/  IMAD.WIDE R2, R2, R3, c[0x0][0x168] ;  /* 0x00005a0002027625 */ /* 0x000fca00078e0203 */
[----:B-1----:R-:W-:Y:S01]  /*0e10*/  STG.E [R2.64], R7 ;  /* 0x0000000702007986 */ /* 0x002fe2000c101904 */
[----:B------:R-:W-:Y:S05]  /*0e20*/  EXIT ;  /* 0x000000000000794d */ /* 0x000fea0003800000 */
.L_x_62:
        /* <DEDUP_REMOVED lines=13> */
.L_x_175:


//--------------------- .text.tvmgen_default_fused_take_reshape_transpose_reshape_transpose_multiply_reshape_transpose_kernel --------------------------
	.section	.text.tvmgen_default_fused_take_reshape_transpose_reshape_transpose_multiply_reshape_transpose_kernel,"ax",@progbits
	.sectioninfo	@"SHI_REGISTERS=16"
	.align	128
        .global         tvmgen_default_fused_take_reshape_transpose_reshape_transpose_multiply_reshape_transpose_kernel
        .type           tvmgen_default_fused_take_reshape_transpose_reshape_transpose_multiply_reshape_transpose_kernel,@function
        .size           tvmgen_default_fused_take_reshape_transpose_reshape_transpose_multiply_reshape_transpose_kernel,(.L_x_176 - tvmgen_default_fused_take_reshape_transpose_reshape_transpose_multiply_reshape_transpose_kernel)
        .other          tvmgen_default_fused_take_reshape_transpose_reshape_transpose_multiply_reshape_transpose_kernel,@"STO_CUDA_ENTRY STV_DEFAULT"
tvmgen_default_fused_take_reshape_transpose_reshape_transpose_multiply_reshape_transpose_kernel:
.text.tvmgen_default_fused_take_reshape_transpose_reshape_transpose_multiply_reshape_transpose_kernel:
[----:B------:R-:W-:Y:S02]  /*0000*/  IMAD.MOV.U32 R1, RZ, RZ, c[0x0][0x28] ;  /* 0x00000a00ff017624 */ /* 0x000fe400078e00ff */
[----:B------:R-:W0:Y:S04]  /*0010*/  S2R R12, SR_TID.X ;  /* 0x00000000000c7919 */ /* 0x000e280000002100 */
[----:B------:R-:W1:Y:S01]  /*0020*/  S2R R13, SR_CTAID.X ;  /* 0x00000000000d7919 */ /* 0x000e620000002500 */
[----:B0-----:R-:W-:-:S05]  /*0030*/  SHF.R.S32.HI R0, RZ, 0x8, R12 ;  /* 0x00000008ff007819 */ /* 0x001fca000001140c */
[----:B-1----:R-:W-:-:S05]  /*0040*/  IMAD R0, R13, 0x4, R0 ;  /* 0x000000040d007824 */ /* 0x002fca00078e0200 */
[----:B------:R-:W-:-:S13]  /*0050*/  ISETP.GT.AND P0, PT, R0, 0x24e, PT ;  /* 0x0000024e0000780c */ /* 0x000fda0003f04270 */
[----:B------:R-:W-:Y:S05]  /*0060*/  @P0 EXIT ;  /* 0x000000000000094d */ /* 0x000fea0003800000 */
[----:B------:R-:W-:Y:S01]  /*0070*/  IMAD.MOV.U32 R2, RZ, RZ, c[0x0][0x170] ;  /* 0x00005c00ff027624 */ /* 0x000fe200078e00ff */
[----:B------:R-:W-:Y:S01]  /*0080*/  ULDC.64 UR4, c[0x0][0x118] ;  /* 0x0000460000047ab9 */ /* 0x000fe20000000a00 */
[----:B------:R-:W-:-:S06]  /*0090*/  IMAD.MOV.U32 R3, RZ, RZ, c[0x0][0x174] ;  /* 0x00005d00ff037624 */ /* 0x000fcc00078e00ff */
[----:B------:R-:W2:Y:S01]  /*00a0*/  LDG.E.64.CONSTANT R2, [R2.64] ;  /* 0x0000000402027981 */ /* 0x000ea2000c1e9b00 */
[----:B------:R-:W-:-:S04]  /*00b0*/  SHF.R.S32.HI R4, RZ, 0x6, R12 ;  /* 0x00000006ff047819 */ /* 0x000fc8000001140c */
[----:B------:R-:W-:-:S05]  /*00c0*/  SHF.R.S32.HI R5, RZ, 0x1f, R4 ;  /* 0x0000001fff057819 */ /* 0x000fca0000011404 */
[----:B------:R-:W-:-:S05]  /*00d0*/  IMAD.WIDE R4, R13, 0x10, R4 ;  /* 0x000000100d047825 */ /* 0x000fca00078e0204 */
[C---:B------:R-:W-:Y:S01]  /*00e0*/  ISETP.LT.AND P1, PT, R5.reuse, RZ, PT ;  /* 0x000000ff0500720c */ /* 0x040fe20003f21270 */
[----:B------:R-:W-:-:S06]  /*00f0*/  IMAD.WIDE.U32 R6, R5, 0x25af6e75, RZ ;  /* 0x25af6e7505067825 */ /* 0x000fcc00078e00ff */
[----:B------:R-:W-:-:S04]  /*0100*/  IMAD.WIDE.U32 R8, P0, R4, 0x14cab887, R6 ;  /* 0x14cab88704087825 */ /* 0x000fc80007800006 */
[----:B------:R-:W-:-:S04]  /*0110*/  IMAD.WIDE.U32 R6, R4, 0x25af6e75, RZ ;  /* 0x25af6e7504067825 */ /* 0x000fc800078e00ff */
[----:B------:R-:W-:Y:S01]  /*0120*/  IMAD.X R11, RZ, RZ, RZ, P0 ;  /* 0x000000ffff0b7224 */ /* 0x000fe200000e06ff */
[----:B------:R-:W-:Y:S01]  /*0130*/  IADD3 RZ, P0, R7, R8, RZ ;  /* 0x0000000807ff7210 */ /* 0x000fe20007f1e0ff */
[----:B------:R-:W-:-:S04]  /*0140*/  IMAD.MOV.U32 R10, RZ, RZ, R9 ;  /* 0x000000ffff0a7224 */ /* 0x000fc800078e0009 */
[----:B------:R-:W-:-:S05]  /*0150*/  IMAD.WIDE.U32.X R6, R5, 0x14cab887, R10, P0 ;  /* 0x14cab88705067825 */ /* 0x000fca00000e040a */
[----:B------:R-:W-:-:S04]  /*0160*/  IADD3 R9, P0, R6, -0x25af6e75, RZ ;  /* 0xda50918b06097810 */ /* 0x000fc80007f1e0ff */
[----:B------:R-:W-:Y:S02]  /*0170*/  IADD3.X R11, R7, -0x14cab888, RZ, P0, !PT ;  /* 0xeb354778070b7810 */ /* 0x000fe400007fe4ff */
[----:B------:R-:W-:Y:S02]  /*0180*/  SEL R9, R9, R6, P1 ;  /* 0x0000000609097207 */ /* 0x000fe40000800000 */
[----:B------:R-:W-:-:S04]  /*0190*/  SEL R0, R11, R7, P1 ;  /* 0x000000070b007207 */ /* 0x000fc80000800000 */
[----:B------:R-:W-:-:S04]  /*01a0*/  SHF.R.S64 R9, R9, 0x4, R0 ;  /* 0x0000000409097819 */ /* 0x000fc80000001000 */
[----:B------:R-:W-:-:S04]  /*01b0*/  LEA.HI R9, P1, R0, R9, RZ, 0x1 ;  /* 0x0000000900097211 */ /* 0x000fc800078308ff */
[----:B------:R-:W-:Y:S01]  /*01c0*/  LEA.HI.X.SX32 R0, R0, RZ, 0x1c, P1 ;  /* 0x000000ff00007211 */ /* 0x000fe200008fe6ff */
[----:B------:R-:W-:-:S04]  /*01d0*/  IMAD.WIDE.U32 R4, R9, -0xc5, R4 ;  /* 0xffffff3b09047825 */ /* 0x000fc800078e0004 */
[----:B------:R-:W-:Y:S02]  /*01e0*/  IMAD R10, R0, -0xc5, RZ ;  /* 0xffffff3b000a7824 */ /* 0x000fe400078e02ff */
[----:B------:R-:W-:-:S03]  /*01f0*/  IMAD.WIDE.U32 R6, R4, 0x300, RZ ;  /* 0x0000030004067825 */ /* 0x000fc600078e00ff */
[----:B------:R-:W-:Y:S02]  /*0200*/  IADD3 R5, R5, -R9, R10 ;  /* 0x8000000905057210 */ /* 0x000fe40007ffe00a */
[----:B------:R-:W-:-:S03]  /*0210*/  LOP3.LUT R4, R6, 0x3f, R12, 0xf8, !PT ;  /* 0x0000003f06047812 */ /* 0x000fc600078ef80c */
[----:B------:R-:W-:Y:S01]  /*0220*/  IMAD R5, R5, 0x300, RZ ;  /* 0x0000030005057824 */ /* 0x000fe200078e02ff */
[----:B------:R-:W-:-:S03]  /*0230*/  LEA R4, P1, R9, R4, 0x6 ;  /* 0x0000000409047211 */ /* 0x000fc600078230ff */
[----:B------:R-:W-:-:S05]  /*0240*/  IMAD.IADD R6, R7, 0x1, R5 ;  /* 0x0000000107067824 */ /* 0x000fca00078e0205 */
[----:B------:R-:W-:Y:S02]  /*0250*/  LEA.HI.X R5, R9, R6, R0, 0x6, P1 ;  /* 0x0000000609057211 */ /* 0x000fe400008f3400 */
[----:B--2---:R-:W-:-:S04]  /*0260*/  ISETP.GT.U32.AND P0, PT, R2, RZ, PT ;  /* 0x000000ff0200720c */ /* 0x004fc80003f04070 */
[----:B------:R-:W-:-:S04]  /*0270*/  ISETP.GT.AND.EX P0, PT, R3, RZ, PT, P0 ;  /* 0x000000ff0300720c */ /* 0x000fc80003f04300 */
[----:B------:R-:W-:Y:S02]  /*0280*/  SEL R8, R2, RZ, P0 ;  /* 0x000000ff02087207 */ /* 0x000fe40000000000 */
[----:B------:R-:W-:Y:S02]  /*0290*/  SEL R2, R3, RZ, P0 ;  /* 0x000000ff03027207 */ /* 0x000fe40000000000 */
[----:B------:R-:W-:-:S04]  /*02a0*/  ISETP.LT.U32.AND P0, PT, R8, 0x2, PT ;  /* 0x000000020800780c */ /* 0x000fc80003f01070 */
[----:B------:R-:W-:-:S04]  /*02b0*/  ISETP.LT.AND.EX P0, PT, R2, RZ, PT, P0 ;  /* 0x000000ff0200720c */ /* 0x000fc80003f01300 */
[----:B------:R-:W-:Y:S02]  /*02c0*/  SEL R2, R2, RZ, P0 ;  /* 0x000000ff02027207 */ /* 0x000fe40000000000 */
[----:B------:R-:W-:-:S03]  /*02d0*/  SEL R3, R8, 0x2, P0 ;  /* 0x0000000208037807 */ /* 0x000fc60000000000 */
[----:B------:R-:W-:Y:S02]  /*02e0*/  IMAD R7, R2, 0x24f00, RZ ;  /* 0x00024f0002077824 */ /* 0x000fe400078e02ff */
[----:B------:R-:W-:-:S04]  /*02f0*/  IMAD.WIDE.U32 R4, R3, 0x24f00, R4 ;  /* 0x00024f0003047825 */ /* 0x000fc800078e0004 */
[----:B------:R-:W-:Y:S01]  /*0300*/  IMAD.IADD R5, R5, 0x1, R7 ;  /* 0x0000000105057824 */ /* 0x000fe200078e0207 */
[C---:B------:R-:W-:Y:S01]  /*0310*/  LEA R6, P0, R4.reuse, c[0x0][0x168], 0x2 ;  /* 0x00005a0004067a11 */ /* 0x040fe200078010ff */
[----:B------:R-:W-:Y:S02]  /*0320*/  IMAD.MOV.U32 R2, RZ, RZ, c[0x0][0x178] ;  /* 0x00005e00ff027624 */ /* 0x000fe400078e00ff */
[----:B------:R-:W-:Y:S01]  /*0330*/  IMAD.MOV.U32 R3, RZ, RZ, c[0x0][0x17c] ;  /* 0x00005f00ff037624 */ /* 0x000fe200078e00ff */
[----:B------:R-:W-:-:S04]  /*0340*/  LEA.HI.X R7, R4, c[0x0][0x16c], R5, 0x2, P0 ;  /* 0x00005b0004077a11 */ /* 0x000fc800000f1405 */
[----:B------:R-:W2:Y:S04]  /*0350*/  LDG.E.CONSTANT R2, [R2.64] ;  /* 0x0000000402027981 */ /* 0x000ea8000c1e9900 */
[----:B------:R-:W2:Y:S01]  /*0360*/  LDG.E.CONSTANT R7, [R6.64] ;  /* 0x0000000406077981 */ /* 0x000ea2000c1e9900 */
[----:B------:R-:W-:Y:S02]  /*0370*/  IMAD R4, R13, 0x400, R12 ;  /* 0x000004000d047824 */ /* 0x000fe400078e020c */
[----:B------:R-:W-:-:S04]  /*0380*/  IMAD.MOV.U32 R5, RZ, RZ, 0x4 ;  /* 0x00000004ff057424 */ /* 0x000fc800078e00ff */
[----:B------:R-:W-:Y:S01]  /*0390*/  IMAD.WIDE R4, R4, R5, c[0x0][0x160] ;  /* 0x0000580004047625 */ /* 0x000fe200078e0205 */
[----:B--2---:R-:W-:-:S05]  /*03a0*/  FMUL R9, R2, R7 ;  /* 0x0000000702097220 */ /* 0x004fca0000400000 */
[----:B------:R-:W-:Y:S01]  /*03b0*/  STG.E [R4.64], R9 ;  /* 0x0000000904007986 */ /* 0x000fe2000c101904 */
[----:B------:R-:W-:Y:S05]  /*03c0*/  EXIT ;  /* 0x000000000000794d */ /* 0x000fea0003800000 */
.L_x_63:
        /* <DEDUP_REMOVED lines=11> */
.L_x_176:


//--------------------- .text.tvmgen_default_fused_nn_conv2d_add_kernel --------------------------
	.section	.text.tvmgen_default_fused_nn_conv2d_add_kernel,"ax",@progbits
	.sectionflags	@"SHF_BARRIERS=1"
	.sectioninfo	@"SHI_REGISTERS=164"
	.align	128
        .global         tvmgen_default_fused_nn_conv2d_add_kernel
        .type           tvmgen_default_fused_nn_conv2d_add_kernel,@function
        .size           tvmgen_default_fused_nn_conv2d_add_kernel,(.L_x_177 - tvmgen_default_fused_nn_conv2d_add_kernel)
        .other          tvmgen_default_fused_nn_conv2d_add_kernel,@"STO_CUDA_ENTRY STV_DEFAULT"
tvmgen_default_fused_nn_conv2d_add_kernel:
.text.tvmgen_default_fused_nn_conv2d_add_kernel:
[----:B------:R-:W-:Y:S02]  /*0000*/  MOV R1, c[0x0][0x28] ;  /* 0x00000a0000017a02 */ /* 0x000fe40000000f00 */
[----:B------:R-:W0:Y:S01]  /*0010*/  S2R R0, SR_TID.X ;  /* 0x0000000000007919 */ /* 0x000e220000002100 */
[----:B------:R-:W-:Y:S01]  /*0020*/  ULDC.64 UR6, c[0x0][0x170] ;  /* 0x00005c0000067ab9 */ /* 0x000fe20000000a00 */
[----:B------:R-:W-:Y:S01]  /*0030*/  MOV R73, RZ ;  /* 0x000000ff00497202 */ /* 0x000fe20000000f00 */
[----:B------:R-:W-:Y:S01]  /*0040*/  UIADD3 UR6, UP0, UR6, 0x20, URZ ;  /* 0x0000002006067890 */ /* 0x000fe2000ff1e03f */
[----:B------:R-:W1:Y:S01]  /*0050*/  S2R R3, SR_TID.Z ;  /* 0x0000000000037919 */ /* 0x000e620000002300 */
[----:B------:R-:W-:Y:S01]  /*0060*/  MOV R5, RZ ;  /* 0x000000ff00057202 */ /* 0x000fe20000000f00 */
[----:B------:R-:W-:Y:S01]  /*0070*/  ULDC.64 UR8, c[0x0][0x118] ;  /* 0x0000460000087ab9 */ /* 0x000fe20000000a00 */
[----:B------:R-:W-:Y:S01]  /*0080*/  MOV R75, RZ ;  /* 0x000000ff004b7202 */ /* 0x000fe20000000f00 */
[----:B------:R-:W2:Y:S01]  /*0090*/  S2R R2, SR_CTAID.Z ;  /* 0x0000000000027919 */ /* 0x000ea20000002700 */
[----:B------:R-:W-:Y:S01]  /*00a0*/  MOV R101, RZ ;  /* 0x000000ff00657202 */ /* 0x000fe20000000f00 */
[----:B------:R-:W-:Y:S01]  /*00b0*/  UIADD3.X UR7, URZ, UR7, URZ, UP0, !UPT ;  /* 0x000000073f077290 */ /* 0x000fe200087fe43f */
[----:B------:R-:W-:Y:S01]  /*00c0*/  MOV R105, RZ ;  /* 0x000000ff00697202 */ /* 0x000fe20000000f00 */
[----:B------:R-:W3:Y:S01]  /*00d0*/  S2R R4, SR_CTAID.Y ;  /* 0x0000000000047919 */ /* 0x000ee20000002600 */
[----:B------:R-:W-:-:S02]  /*00e0*/  MOV R103, RZ ;  /* 0x000000ff00677202 */ /* 0x000fc40000000f00 */
[----:B------:R-:W-:Y:S02]  /*00f0*/  MOV R93, RZ ;  /* 0x000000ff005d7202 */ /* 0x000fe40000000f00 */
[----:B------:R-:W-:Y:S02]  /*0100*/  MOV R95, RZ ;  /* 0x000000ff005f7202 */ /* 0x000fe40000000f00 */
[----:B0-----:R-:W-:-:S04]  /*0110*/  LEA R6, R0, -R0, 0x3 ;  /* 0x8000000000067211 */ /* 0x001fc800078e18ff */
[C---:B------:R-:W-:Y:S01]  /*0120*/  IADD3 R14, R6.reuse, 0x1, RZ ;  /* 0x00000001060e7810 */ /* 0x040fe20007ffe0ff */
[C---:B-1----:R-:W-:Y:S01]  /*0130*/  IMAD R15, R3.reuse, 0xe, RZ ;  /* 0x0000000e030f7824 */ /* 0x042fe200078e02ff */
[C---:B------:R-:W-:Y:S02]  /*0140*/  IADD3 R8, R6.reuse, 0x3, RZ ;  /* 0x0000000306087810 */ /* 0x040fe40007ffe0ff */
[-C--:B------:R-:W-:Y:S02]  /*0150*/  LEA R7, R3, -R3.reuse, 0x3 ;  /* 0x8000000303077211 */ /* 0x080fe400078e18ff */
[----:B------:R-:W-:Y:S02]  /*0160*/  IADD3 R6, R6, 0x5, RZ ;  /* 0x0000000506067810 */ /* 0x000fe40007ffe0ff */
[----:B--2---:R-:W-:Y:S01]  /*0170*/  LEA R9, R2, R3, 0x4 ;  /* 0x0000000302097211 */ /* 0x004fe200078e20ff */
[----:B------:R-:W-:Y:S01]  /*0180*/  IMAD R96, R0, 0x3, R7 ;  /* 0x0000000300607824 */ /* 0x000fe200078e0207 */
[-C--:B------:R-:W-:Y:S01]  /*0190*/  LEA.HI.SX32 R11, R6, R7.reuse, 0x1f ;  /* 0x00000007060b7211 */ /* 0x080fe200078ffaff */
[--C-:B---3--:R-:W-:Y:S01]  /*01a0*/  IMAD R17, R4, 0xe00, R15.reuse ;  /* 0x00000e0004117824 */ /* 0x108fe200078e020f */
[C---:B------:R-:W-:Y:S01]  /*01b0*/  SHF.L.U32 R6, R0.reuse, 0x2, RZ ;  /* 0x0000000200067819 */ /* 0x040fe200000006ff */
[----:B------:R-:W-:Y:S01]  /*01c0*/  IMAD R15, R0, 0x7, R15 ;  /* 0x00000007000f7824 */ /* 0x000fe200078e020f */
[-C--:B------:R-:W-:Y:S01]  /*01d0*/  LEA.HI.SX32 R14, R14, R7.reuse, 0x1f ;  /* 0x000000070e0e7211 */ /* 0x080fe200078ffaff */
[----:B------:R-:W-:Y:S01]  /*01e0*/  IMAD R12, R0, 0x7, R17 ;  /* 0x00000007000c7824 */ /* 0x000fe200078e0211 */
[----:B------:R-:W-:Y:S01]  /*01f0*/  LEA.HI.SX32 R13, R8, R7, 0x1f ;  /* 0x00000007080d7211 */ /* 0x000fe200078ffaff */
[----:B------:R-:W-:Y:S01]  /*0200*/  IMAD R10, R9, 0x300, R6 ;  /* 0x00000300090a7824 */ /* 0x000fe200078e0206 */
[----:B------:R-:W-:-:S02]  /*0210*/  SHF.L.U32 R7, R0, 0x6, RZ ;  /* 0x0000000600077819 */ /* 0x000fc400000006ff */
[----:B------:R-:W-:Y:S02]  /*0220*/  ISETP.GT.AND P0, PT, R96, 0x6b, PT ;  /* 0x0000006b6000780c */ /* 0x000fe40003f04270 */
[C---:B------:R-:W-:Y:S02]  /*0230*/  LEA R8, R3.reuse, 0x360, 0x5 ;  /* 0x0000036003087811 */ /* 0x040fe400078e28ff */
[----:B------:R-:W-:Y:S02]  /*0240*/  LEA R9, R3, R6, 0x3 ;  /* 0x0000000603097211 */ /* 0x000fe400078e18ff */
.L_x_65:
[----:B------:R-:W-:Y:S01]  /*0250*/  ISETP.GT.AND P1, PT, R14, 0x6b, PT ;  /* 0x0000006b0e00780c */ /* 0x000fe20003f24270 */
[----:B------:R-:W-:Y:S01]  /*0260*/  IMAD R97, R5, 0xc400, R12 ;  /* 0x0000c40005617824 */ /* 0x000fe200078e020c */
[C---:B------:R-:W-:Y:S01]  /*0270*/  ISETP.GT.AND P2, PT, R96.reuse, 0x6a, PT ;  /* 0x0000006a6000780c */ /* 0x040fe20003f44270 */
[----:B------:R-:W-:Y:S01]  /*0280*/  BAR.SYNC.DEFER_BLOCKING 0x0 ;  /* 0x0000000000007b1d */ /* 0x000fe20000010000 */
[----:B------:R-:W-:Y:S02]  /*0290*/  ISETP.GT.AND P3, PT, R13, 0x6b, PT ;  /* 0x0000006b0d00780c */ /* 0x000fe40003f64270 */
[----:B------:R-:W-:-:S02]  /*02a0*/  ISETP.GT.AND P4, PT, R96, 0x69, PT ;  /* 0x000000696000780c */ /* 0x000fc40003f84270 */
[----:B------:R-:W-:Y:S01]  /*02b0*/  ISETP.GT.AND P5, PT, R11, 0x6b, PT ;  /* 0x0000006b0b00780c */ /* 0x000fe20003fa4270 */
[----:B------:R-:W-:Y:S01]  /*02c0*/  ULDC.64 UR4, c[0x0][0x168] ;  /* 0x00005a0000047ab9 */ /* 0x000fe20000000a00 */
[----:B------:R-:W-:Y:S02]  /*02d0*/  ISETP.GT.AND P6, PT, R96, 0x68, PT ;  /* 0x000000686000780c */ /* 0x000fe40003fc4270 */
[----:B------:R-:W-:Y:S02]  /*02e0*/  MOV R6, 0x4 ;  /* 0x0000000400067802 */ /* 0x000fe40000000f00 */
[----:B------:R-:W-:Y:S02]  /*02f0*/  MOV R98, UR6 ;  /* 0x0000000600627c02 */ /* 0x000fe40008000f00 */
[----:B------:R-:W-:Y:S01]  /*0300*/  MOV R99, UR7 ;  /* 0x0000000700637c02 */ /* 0x000fe20008000f00 */
[----:B------:R-:W-:Y:S01]  /*0310*/  IMAD.WIDE R16, R97, R6, c[0x0][0x168] ;  /* 0x00005a0061107625 */ /* 0x000fe200078e0206 */
[----:B------:R-:W-:-:S04]  /*0320*/  LEA R19, R5, R10, 0x8 ;  /* 0x0000000a05137211 */ /* 0x000fc800078e40ff */
[----:B------:R-:W2:Y:S01]  /*0330*/  @!P0 LDG.E.CONSTANT R18, [R16.64] ;  /* 0x0000000810128981 */ /* 0x000ea2000c1e9900 */
[----:B------:R-:W-:-:S03]  /*0340*/  IMAD.WIDE R98, R19, 0x4, R98 ;  /* 0x0000000413627825 */ /* 0x000fc600078e0262 */
[----:B------:R-:W3:Y:S04]  /*0350*/  @!P1 LDG.E.CONSTANT R20, [R16.64+0x4] ;  /* 0x0000040810149981 */ /* 0x000ee8000c1e9900 */
[----:B------:R-:W4:Y:S04]  /*0360*/  @!P2 LDG.E.CONSTANT R24, [R16.64+0x8] ;  /* 0x000008081018a981 */ /* 0x000f28000c1e9900 */
[----:B------:R-:W5:Y:S04]  /*0370*/  @!P3 LDG.E.CONSTANT R26, [R16.64+0xc] ;  /* 0x00000c08101ab981 */ /* 0x000f68000c1e9900 */
[----:B------:R-:W5:Y:S04]  /*0380*/  @!P4 LDG.E.CONSTANT R36, [R16.64+0x10] ;  /* 0x000010081024c981 */ /* 0x000f68000c1e9900 */
[----:B------:R-:W5:Y:S04]  /*0390*/  @!P5 LDG.E.CONSTANT R38, [R16.64+0x14] ;  /* 0x000014081026d981 */ /* 0x000f68000c1e9900 */
[----:B------:R-:W5:Y:S04]  /*03a0*/  @!P6 LDG.E.CONSTANT R44, [R16.64+0x18] ;  /* 0x00001808102ce981 */ /* 0x000f68000c1e9900 */
[----:B------:R-:W5:Y:S04]  /*03b0*/  LDG.E.CONSTANT R32, [R98.64+-0x20] ;  /* 0xffffe00862207981 */ /* 0x000f68000c1e9900 */
[----:B------:R-:W5:Y:S04]  /*03c0*/  LDG.E.CONSTANT R33, [R98.64+-0x1c] ;  /* 0xffffe40862217981 */ /* 0x000f68000c1e9900 */
[----:B------:R-:W5:Y:S04]  /*03d0*/  LDG.E.CONSTANT R34, [R98.64+-0x18] ;  /* 0xffffe80862227981 */ /* 0x000f68000c1e9900 */
[----:B------:R-:W5:Y:S04]  /*03e0*/  LDG.E.CONSTANT R35, [R98.64+-0x14] ;  /* 0xffffec0862237981 */ /* 0x000f68000c1e9900 */
[----:B------:R0:W5:Y:S04]  /*03f0*/  @!P0 LDG.E.CONSTANT R72, [R16.64+0x20] ;  /* 0x0000200810488981 */ /* 0x000168000c1e9900 */
[----:B------:R0:W5:Y:S04]  /*0400*/  @!P1 LDG.E.CONSTANT R124, [R16.64+0x24] ;  /* 0x00002408107c9981 */ /* 0x000168000c1e9900 */
[----:B------:R0:W5:Y:S04]  /*0410*/  @!P2 LDG.E.CONSTANT R122, [R16.64+0x28] ;  /* 0x00002808107aa981 */ /* 0x000168000c1e9900 */
[----:B------:R0:W5:Y:S04]  /*0420*/  @!P3 LDG.E.CONSTANT R114, [R16.64+0x2c] ;  /* 0x00002c081072b981 */ /* 0x000168000c1e9900 */
[----:B------:R0:W5:Y:S04]  /*0430*/  @!P4 LDG.E.CONSTANT R116, [R16.64+0x30] ;  /* 0x000030081074c981 */ /* 0x000168000c1e9900 */
[----:B------:R0:W5:Y:S04]  /*0440*/  @!P5 LDG.E.CONSTANT R118, [R16.64+0x34] ;  /* 0x000034081076d981 */ /* 0x000168000c1e9900 */
[----:B------:R0:W5:Y:S04]  /*0450*/  @!P6 LDG.E.CONSTANT R120, [R16.64+0x38] ;  /* 0x000038081078e981 */ /* 0x000168000c1e9900 */
[----:B------:R-:W5:Y:S04]  /*0460*/  LDG.E.CONSTANT R88, [R98.64] ;  /* 0x0000000862587981 */ /* 0x000f68000c1e9900 */
[----:B------:R-:W5:Y:S04]  /*0470*/  LDG.E.CONSTANT R89, [R98.64+0x4] ;  /* 0x0000040862597981 */ /* 0x000f68000c1e9900 */
[----:B------:R-:W5:Y:S04]  /*0480*/  LDG.E.CONSTANT R90, [R98.64+0x8] ;  /* 0x00000808625a7981 */ /* 0x000f68000c1e9900 */
[----:B------:R-:W5:Y:S01]  /*0490*/  LDG.E.CONSTANT R91, [R98.64+0xc] ;  /* 0x00000c08625b7981 */ /* 0x000f62000c1e9900 */
[----:B------:R-:W-:-:S03]  /*04a0*/  UIADD3 UR4, UP0, UR4, 0x380, URZ ;  /* 0x0000038004047890 */ /* 0x000fc6000ff1e03f */
[----:B------:R-:W5:Y:S01]  /*04b0*/  LDG.E.CONSTANT R84, [R98.64+0x20] ;  /* 0x0000200862547981 */ /* 0x000f62000c1e9900 */
[----:B------:R-:W-:Y:S02]  /*04c0*/  UIADD3.X UR5, URZ, UR5, URZ, UP0, !UPT ;  /* 0x000000053f057290 */ /* 0x000fe400087fe43f */
[----:B------:R-:W-:Y:S01]  /*04d0*/  MOV R156, UR4 ;  /* 0x00000004009c7c02 */ /* 0x000fe20008000f00 */
[----:B------:R-:W5:Y:S03]  /*04e0*/  LDG.E.CONSTANT R85, [R98.64+0x24] ;  /* 0x0000240862557981 */ /* 0x000f66000c1e9900 */
[----:B------:R-:W-:Y:S01]  /*04f0*/  MOV R157, UR5 ;  /* 0x00000005009d7c02 */ /* 0x000fe20008000f00 */
[----:B------:R-:W5:Y:S04]  /*0500*/  LDG.E.CONSTANT R86, [R98.64+0x28] ;  /* 0x0000280862567981 */ /* 0x000f68000c1e9900 */
[----:B------:R-:W-:Y:S01]  /*0510*/  IMAD.WIDE R156, R97, 0x4, R156 ;  /* 0x00000004619c7825 */ /* 0x000fe200078e029c */
[----:B------:R-:W5:Y:S04]  /*0520*/  LDG.E.CONSTANT R87, [R98.64+0x2c] ;  /* 0x00002c0862577981 */ /* 0x000f68000c1e9900 */
[----:B------:R-:W5:Y:S04]  /*0530*/  @!P1 LDG.E.CONSTANT R152, [R156.64+0x4] ;  /* 0x000004089c989981 */ /* 0x000f68000c1e9900 */
[----:B------:R-:W5:Y:S04]  /*0540*/  @!P2 LDG.E.CONSTANT R150, [R156.64+0x8] ;  /* 0x000008089c96a981 */ /* 0x000f68000c1e9900 */
[----:B------:R-:W5:Y:S04]  /*0550*/  @!P3 LDG.E.CONSTANT R148, [R156.64+0xc] ;  /* 0x00000c089c94b981 */ /* 0x000f68000c1e9900 */
[----:B------:R-:W5:Y:S04]  /*0560*/  @!P4 LDG.E.CONSTANT R146, [R156.64+0x10] ;  /* 0x000010089c92c981 */ /* 0x000f68000c1e9900 */
[----:B------:R-:W5:Y:S04]  /*0570*/  @!P5 LDG.E.CONSTANT R144, [R156.64+0x14] ;  /* 0x000014089c90d981 */ /* 0x000f68000c1e9900 */
[----:B------:R-:W5:Y:S04]  /*0580*/  @!P6 LDG.E.CONSTANT R142, [R156.64+0x18] ;  /* 0x000018089c8ee981 */ /* 0x000f68000c1e9900 */
[----:B------:R1:W5:Y:S04]  /*0590*/  @!P1 LDG.E.CONSTANT R110, [R156.64+0x24] ;  /* 0x000024089c6e9981 */ /* 0x000368000c1e9900 */
[----:B------:R1:W5:Y:S04]  /*05a0*/  @!P2 LDG.E.CONSTANT R108, [R156.64+0x28] ;  /* 0x000028089c6ca981 */ /* 0x000368000c1e9900 */
[----:B------:R1:W5:Y:S04]  /*05b0*/  @!P3 LDG.E.CONSTANT R106, [R156.64+0x2c] ;  /* 0x00002c089c6ab981 */ /* 0x000368000c1e9900 */
[----:B------:R1:W5:Y:S04]  /*05c0*/  @!P4 LDG.E.CONSTANT R104, [R156.64+0x30] ;  /* 0x000030089c68c981 */ /* 0x000368000c1e9900 */
[----:B------:R1:W5:Y:S04]  /*05d0*/  @!P5 LDG.E.CONSTANT R102, [R156.64+0x34] ;  /* 0x000034089c66d981 */ /* 0x000368000c1e9900 */
[----:B------:R1:W5:Y:S04]  /*05e0*/  @!P6 LDG.E.CONSTANT R100, [R156.64+0x38] ;  /* 0x000038089c64e981 */ /* 0x000368000c1e9900 */
[----:B------:R-:W5:Y:S04]  /*05f0*/  LDG.E.CONSTANT R74, [R98.64+0x48] ;  /* 0x00004808624a7981 */ /* 0x000f68000c1e9900 */
[----:B------:R1:W5:Y:S04]  /*0600*/  @!P1 LDG.E.CONSTANT R136, [R156.64+0x384] ;  /* 0x000384089c889981 */ /* 0x000368000c1e9900 */
[----:B------:R1:W5:Y:S04]  /*0610*/  @!P2 LDG.E.CONSTANT R134, [R156.64+0x388] ;  /* 0x000388089c86a981 */ /* 0x000368000c1e9900 */
[----:B------:R1:W5:Y:S04]  /*0620*/  @!P3 LDG.E.CONSTANT R132, [R156.64+0x38c] ;  /* 0x00038c089c84b981 */ /* 0x000368000c1e9900 */
[----:B------:R1:W5:Y:S04]  /*0630*/  @!P4 LDG.E.CONSTANT R130, [R156.64+0x390] ;  /* 0x000390089c82c981 */ /* 0x000368000c1e9900 */
[----:B------:R1:W5:Y:S04]  /*0640*/  @!P5 LDG.E.CONSTANT R128, [R156.64+0x394] ;  /* 0x000394089c80d981 */ /* 0x000368000c1e9900 */
[----:B------:R1:W5:Y:S04]  /*0650*/  @!P6 LDG.E.CONSTANT R126, [R156.64+0x398] ;  /* 0x000398089c7ee981 */ /* 0x000368000c1e9900 */
[----:B------:R-:W5:Y:S04]  /*0660*/  LDG.E.CONSTANT R92, [R98.64+0x60] ;  /* 0x00006008625c7981 */ /* 0x000f68000c1e9900 */
[----:B------:R-:W5:Y:S04]  /*0670*/  LDG.E.CONSTANT R94, [R98.64+0x68] ;  /* 0x00006808625e7981 */ /* 0x000f68000c1e9900 */
[----:B--2---:R-:W-:Y:S04]  /*0680*/  @!P0 STS [R15.X4], R18 ;  /* 0x000000120f008388 */ /* 0x004fe80000004800 */
[----:B---3--:R-:W-:Y:S04]  /*0690*/  @!P1 STS [R15.X4+0x4], R20 ;  /* 0x000004140f009388 */ /* 0x008fe80000004800 */
[----:B----4-:R-:W-:Y:S04]  /*06a0*/  @!P2 STS [R15.X4+0x8], R24 ;  /* 0x000008180f00a388 */ /* 0x010fe80000004800 */
[----:B-----5:R-:W-:Y:S04]  /*06b0*/  @!P3 STS [R15.X4+0xc], R26 ;  /* 0x00000c1a0f00b388 */ /* 0x020fe80000004800 */
[----:B------:R-:W-:Y:S04]  /*06c0*/  @!P4 STS [R15.X4+0x10], R36 ;  /* 0x000010240f00c388 */ /* 0x000fe80000004800 */
[----:B------:R-:W-:Y:S04]  /*06d0*/  @!P5 STS [R15.X4+0x14], R38 ;  /* 0x000014260f00d388 */ /* 0x000fe80000004800 */
[----:B------:R-:W-:Y:S04]  /*06e0*/  @!P6 STS [R15.X4+0x18], R44 ;  /* 0x0000182c0f00e388 */ /* 0x000fe80000004800 */
[----:B------:R-:W-:Y:S04]  /*06f0*/  STS.128 [R9.X4+0x360], R32 ;  /* 0x0003602009007388 */ /* 0x000fe80000004c00 */
[----:B------:R-:W-:Y:S06]  /*0700*/  BAR.SYNC.DEFER_BLOCKING 0x0 ;  /* 0x0000000000007b1d */ /* 0x000fec0000010000 */
[----:B------:R-:W-:Y:S04]  /*0710*/  LDS.128 R20, [R8] ;  /* 0x0000000008147984 */ /* 0x000fe80000000c00 */
[----:B------:R-:W2:Y:S04]  /*0720*/  LDS.128 R28, [R7] ;  /* 0x00000000071c7984 */ /* 0x000ea80000000c00 */
[----:B------:R-:W3:Y:S04]  /*0730*/  LDS.128 R40, [R7+0x80] ;  /* 0x0000800007287984 */ /* 0x000ee80000000c00 */
[----:B0-----:R-:W-:Y:S04]  /*0740*/  LDS.128 R16, [R7+0x100] ;  /* 0x0001000007107984 */ /* 0x001fe80000000c00 */
[----:B------:R-:W-:Y:S04]  /*0750*/  LDS.128 R76, [R7+0x180] ;  /* 0x00018000074c7984 */ /* 0x000fe80000000c00 */
[----:B------:R-:W-:Y:S04]  /*0760*/  LDS.128 R80, [R7+0x200] ;  /* 0x0002000007507984 */ /* 0x000fe80000000c00 */
[----:B------:R-:W0:Y:S04]  /*0770*/  LDS.128 R24, [R7+0x280] ;  /* 0x0002800007187984 */ /* 0x000e280000000c00 */
[----:B------:R-:W4:Y:S04]  /*0780*/  LDS.128 R36, [R7+0x300] ;  /* 0x0003000007247984 */ /* 0x000f280000000c00 */
[----:B------:R-:W-:Y:S04]  /*0790*/  LDS.128 R44, [R8+0x10] ;  /* 0x00001000082c7984 */ /* 0x000fe80000000c00 */
[----:B------:R-:W5:Y:S04]  /*07a0*/  LDS.128 R32, [R7+0x10] ;  /* 0x0000100007207984 */ /* 0x000f680000000c00 */
[----:B------:R-:W0:Y:S04]  /*07b0*/  LDS.128 R64, [R7+0x90] ;  /* 0x0000900007407984 */ /* 0x000e280000000c00 */
[----:B------:R-:W0:Y:S04]  /*07c0*/  LDS.128 R68, [R7+0x110] ;  /* 0x0001100007447984 */ /* 0x000e280000000c00 */
[----:B------:R-:W0:Y:S04]  /*07d0*/  LDS.128 R48, [R7+0x190] ;  /* 0x0001900007307984 */ /* 0x000e280000000c00 */
[----:B------:R-:W0:Y:S04]  /*07e0*/  LDS.128 R52, [R7+0x210] ;  /* 0x0002100007347984 */ /* 0x000e280000000c00 */
[----:B------:R-:W0:Y:S04]  /*07f0*/  LDS.128 R56, [R7+0x290] ;  /* 0x0002900007387984 */ /* 0x000e280000000c00 */
[----:B------:R-:W0:Y:S04]  /*0800*/  LDS.128 R60, [R7+0x310] ;  /* 0x00031000073c7984 */ /* 0x000e280000000c00 */
[----:B------:R-:W-:Y:S06]  /*0810*/  BAR.SYNC.DEFER_BLOCKING 0x0 ;  /* 0x0000000000007b1d */ /* 0x000fec0000010000 */
[----:B------:R0:W-:Y:S01]  /*0820*/  @!P0 STS [R15.X4], R72 ;  /* 0x000000480f008388 */ /* 0x0001e20000004800 */
[----:B------:R-:W-:Y:S01]  /*0830*/  ISETP.GT.AND P0, PT, R96, 0x6b, PT ;  /* 0x0000006b6000780c */ /* 0x000fe20003f04270 */
[C---:B--2---:R-:W-:Y:S01]  /*0840*/  FFMA R28, R20.reuse, R28, R73 ;  /* 0x0000001c141c7223 */ /* 0x044fe20000000049 */
[C---:B---3--:R-:W-:Y:S01]  /*0850*/  FFMA R40, R20.reuse, R40, R75 ;  /* 0x0000002814287223 */ /* 0x048fe2000000004b */
[----:B------:R-:W2:Y:S04]  /*0860*/  LDG.E.CONSTANT R73, [R98.64+0x44] ;  /* 0x0000440862497981 */ /* 0x000ea8000c1e9900 */
[----:B------:R-:W2:Y:S04]  /*0870*/  LDG.E.CONSTANT R75, [R98.64+0x4c] ;  /* 0x00004c08624b7981 */ /* 0x000ea8000c1e9900 */
[----:B0-----:R-:W2:Y:S04]  /*0880*/  LDG.E.CONSTANT R72, [R98.64+0x40] ;  /* 0x0000400862487981 */ /* 0x001ea8000c1e9900 */
[----:B------:R-:W3:Y:S04]  /*0890*/  @!P0 LDG.E.CONSTANT R154, [R156.64] ;  /* 0x000000089c9a8981 */ /* 0x000ee8000c1e9900 */
[----:B------:R1:W2:Y:S04]  /*08a0*/  @!P0 LDG.E.CONSTANT R112, [R156.64+0x20] ;  /* 0x000020089c708981 */ /* 0x0002a8000c1e9900 */
[----:B------:R0:W-:Y:S04]  /*08b0*/  @!P1 STS [R15.X4+0x4], R124 ;  /* 0x0000047c0f009388 */ /* 0x0001e80000004800 */
[----:B------:R-:W-:Y:S04]  /*08c0*/  @!P2 STS [R15.X4+0x8], R122 ;  /* 0x0000087a0f00a388 */ /* 0x000fe80000004800 */
[----:B------:R-:W-:Y:S04]  /*08d0*/  @!P3 STS [R15.X4+0xc], R114 ;  /* 0x00000c720f00b388 */ /* 0x000fe80000004800 */
[----:B------:R-:W-:Y:S04]  /*08e0*/  @!P4 STS [R15.X4+0x10], R116 ;  /* 0x000010740f00c388 */ /* 0x000fe80000004800 */
[----:B------:R-:W-:Y:S04]  /*08f0*/  @!P5 STS [R15.X4+0x14], R118 ;  /* 0x000014760f00d388 */ /* 0x000fe80000004800 */
[----:B------:R-:W-:Y:S04]  /*0900*/  @!P6 STS [R15.X4+0x18], R120 ;  /* 0x000018780f00e388 */ /* 0x000fe80000004800 */
[----:B------:R-:W-:Y:S01]  /*0910*/  STS.128 [R9.X4+0x360], R88 ;  /* 0x0003605809007388 */ /* 0x000fe20000004c00 */
[C---:B------:R-:W-:Y:S01]  /*0920*/  FFMA R29, R21.reuse, R29, R28 ;  /* 0x0000001d151d7223 */ /* 0x040fe2000000001c */
[C---:B------:R-:W-:Y:S01]  /*0930*/  FFMA R24, R20.reuse, R24, R93 ;  /* 0x0000001814187223 */ /* 0x040fe2000000005d */
[C---:B----4-:R-:W-:Y:S01]  /*0940*/  FFMA R36, R20.reuse, R36, R95 ;  /* 0x0000002414247223 */ /* 0x050fe2000000005f */
[----:B------:R1:W4:Y:S04]  /*0950*/  @!P0 LDG.E.CONSTANT R138, [R156.64+0x380] ;  /* 0x000380089c8a8981 */ /* 0x000328000c1e9900 */
[----:B------:R-:W-:Y:S01]  /*0960*/  BAR.SYNC.DEFER_BLOCKING 0x0 ;  /* 0x0000000000007b1d */ /* 0x000fe20000010000 */
[----:B------:R-:W-:Y:S01]  /*0970*/  FFMA R41, R21, R41, R40 ;  /* 0x0000002915297223 */ /* 0x000fe20000000028 */
[----:B------:R-:W-:Y:S01]  /*0980*/  FFMA R76, R20, R76, R105 ;  /* 0x0000004c144c7223 */ /* 0x000fe20000000069 */
[----:B------:R-:W-:-:S03]  /*0990*/  FFMA R30, R22, R30, R29 ;  /* 0x0000001e161e7223 */ /* 0x000fc6000000001d */
[----:B------:R-:W2:Y:S04]  /*09a0*/  LDG.E.CONSTANT R93, [R98.64+0x64] ;  /* 0x00006408625d7981 */ /* 0x000ea8000c1e9900 */
[----:B------:R-:W2:Y:S01]  /*09b0*/  LDG.E.CONSTANT R95, [R98.64+0x6c] ;  /* 0x00006c08625f7981 */ /* 0x000ea2000c1e9900 */
[----:B------:R-:W-:Y:S01]  /*09c0*/  FFMA R16, R20, R16, R101 ;  /* 0x0000001014107223 */ /* 0x000fe20000000065 */
[----:B------:R-:W-:Y:S01]  /*09d0*/  FFMA R42, R22, R42, R41 ;  /* 0x0000002a162a7223 */ /* 0x000fe20000000029 */
[----:B------:R-:W-:Y:S01]  /*09e0*/  FFMA R29, R21, R77, R76 ;  /* 0x0000004d151d7223 */ /* 0x000fe2000000004c */
[C---:B------:R-:W-:Y:S01]  /*09f0*/  FFMA R101, R23.reuse, R31, R30 ;  /* 0x0000001f17657223 */ /* 0x040fe2000000001e */
[----:B------:R-:W-:Y:S01]  /*0a00*/  FFMA R80, R20, R80, R103 ;  /* 0x0000005014507223 */ /* 0x000fe20000000067 */
[----:B------:R-:W-:Y:S01]  /*0a10*/  FFMA R77, R23, R43, R42 ;  /* 0x0000002b174d7223 */ /* 0x000fe2000000002a */
[----:B------:R-:W-:Y:S01]  /*0a20*/  FFMA R78, R22, R78, R29 ;  /* 0x0000004e164e7223 */ /* 0x000fe2000000001d */
[C---:B-----5:R-:W-:Y:S01]  /*0a30*/  FFMA R32, R44.reuse, R32, R101 ;  /* 0x000000202c207223 */ /* 0x060fe20000000065 */
[C---:B------:R-:W-:Y:S01]  /*0a40*/  FFMA R17, R21.reuse, R17, R16 ;  /* 0x0000001115117223 */ /* 0x040fe20000000010 */
[C---:B------:R-:W-:Y:S01]  /*0a50*/  FFMA R25, R21.reuse, R25, R24 ;  /* 0x0000001915197223 */ /* 0x040fe20000000018 */
[----:B------:R-:W-:Y:S01]  /*0a60*/  FFMA R37, R21, R37, R36 ;  /* 0x0000002515257223 */ /* 0x000fe20000000024 */
[----:B0-----:R1:W5:Y:S01]  /*0a70*/  @!P1 LDG.E.CONSTANT R124, [R156.64+0x3a4] ;  /* 0x0003a4089c7c9981 */ /* 0x001362000c1e9900 */
[----:B------:R-:W-:-:S03]  /*0a80*/  FFMA R64, R44, R64, R77 ;  /* 0x000000402c407223 */ /* 0x000fc6000000004d */
[----:B------:R-:W-:Y:S01]  /*0a90*/  LDS.128 R28, [R8] ;  /* 0x00000000081c7984 */ /* 0x000fe20000000c00 */
[----:B------:R-:W-:-:S03]  /*0aa0*/  FFMA R33, R45, R33, R32 ;  /* 0x000000212d217223 */ /* 0x000fc60000000020 */
[----:B------:R-:W0:Y:S01]  /*0ab0*/  LDS.128 R40, [R7] ;  /* 0x0000000007287984 */ /* 0x000e220000000c00 */
[----:B------:R-:W-:Y:S01]  /*0ac0*/  FFMA R81, R21, R81, R80 ;  /* 0x0000005115517223 */ /* 0x000fe20000000050 */
[C---:B------:R-:W-:Y:S01]  /*0ad0*/  FFMA R18, R22.reuse, R18, R17 ;  /* 0x0000001216127223 */ /* 0x040fe20000000011 */
[C---:B------:R-:W-:Y:S01]  /*0ae0*/  FFMA R26, R22.reuse, R26, R25 ;  /* 0x0000001a161a7223 */ /* 0x040fe20000000019 */
[----:B------:R-:W-:Y:S01]  /*0af0*/  FFMA R38, R22, R38, R37 ;  /* 0x0000002616267223 */ /* 0x000fe20000000025 */
[----:B------:R-:W-:Y:S01]  /*0b00*/  FFMA R65, R45, R65, R64 ;  /* 0x000000412d417223 */ /* 0x000fe20000000040 */
[----:B------:R-:W-:Y:S01]  /*0b10*/  FFMA R34, R46, R34, R33 ;  /* 0x000000222e227223 */ /* 0x000fe20000000021 */
[----:B------:R-:W-:Y:S01]  /*0b20*/  FFMA R82, R22, R82, R81 ;  /* 0x0000005216527223 */ /* 0x000fe20000000051 */
[C---:B------:R-:W-:Y:S01]  /*0b30*/  FFMA R103, R23.reuse, R19, R18 ;  /* 0x0000001317677223 */ /* 0x040fe20000000012 */
[----:B------:R-:W-:Y:S01]  /*0b40*/  FFMA R66, R46, R66, R65 ;  /* 0x000000422e427223 */ /* 0x000fe20000000041 */
[C---:B------:R-:W-:Y:S01]  /*0b50*/  FFMA R79, R23.reuse, R79, R78 ;  /* 0x0000004f174f7223 */ /* 0x040fe2000000004e */
[C---:B------:R-:W-:Y:S01]  /*0b60*/  FFMA R83, R23.reuse, R83, R82 ;  /* 0x0000005317537223 */ /* 0x040fe20000000052 */
[C---:B------:R-:W-:Y:S01]  /*0b70*/  FFMA R81, R23.reuse, R27, R26 ;  /* 0x0000001b17517223 */ /* 0x040fe2000000001a */
[----:B------:R-:W-:Y:S01]  /*0b80*/  FFMA R77, R23, R39, R38 ;  /* 0x00000027174d7223 */ /* 0x000fe20000000026 */
[----:B------:R-:W-:Y:S01]  /*0b90*/  FFMA R65, R47, R35, R34 ;  /* 0x000000232f417223 */ /* 0x000fe20000000022 */
[----:B------:R-:W1:Y:S04]  /*0ba0*/  LDS.128 R16, [R7+0x80] ;  /* 0x0000800007107984 */ /* 0x000e680000000c00 */
[----:B------:R-:W1:Y:S04]  /*0bb0*/  LDS.128 R20, [R7+0x100] ;  /* 0x0001000007147984 */ /* 0x000e680000000c00 */
[----:B------:R-:W1:Y:S04]  /*0bc0*/  LDS.128 R36, [R7+0x180] ;  /* 0x0001800007247984 */ /* 0x000e680000000c00 */
[----:B------:R-:W1:Y:S04]  /*0bd0*/  LDS.128 R24, [R7+0x200] ;  /* 0x0002000007187984 */ /* 0x000e680000000c00 */
[----:B------:R-:W1:Y:S01]  /*0be0*/  LDS.128 R32, [R7+0x280] ;  /* 0x0002800007207984 */ /* 0x000e620000000c00 */
[C---:B------:R-:W-:Y:S01]  /*0bf0*/  FFMA R68, R44.reuse, R68, R103 ;  /* 0x000000442c447223 */ /* 0x040fe20000000067 */
[C---:B------:R-:W-:Y:S01]  /*0c00*/  FFMA R48, R44.reuse, R48, R79 ;  /* 0x000000302c307223 */ /* 0x040fe2000000004f */
[C---:B------:R-:W-:Y:S01]  /*0c10*/  FFMA R52, R44.reuse, R52, R83 ;  /* 0x000000342c347223 */ /* 0x040fe20000000053 */
[C---:B------:R-:W-:Y:S01]  /*0c20*/  FFMA R56, R44.reuse, R56, R81 ;  /* 0x000000382c387223 */ /* 0x040fe20000000051 */
[C---:B------:R-:W-:Y:S01]  /*0c30*/  FFMA R69, R45.reuse, R69, R68 ;  /* 0x000000452d457223 */ /* 0x040fe20000000044 */
[C---:B------:R-:W-:Y:S01]  /*0c40*/  FFMA R49, R45.reuse, R49, R48 ;  /* 0x000000312d317223 */ /* 0x040fe20000000030 */
[----:B------:R-:W-:Y:S01]  /*0c50*/  FFMA R60, R44, R60, R77 ;  /* 0x0000003c2c3c7223 */ /* 0x000fe2000000004d */
[C---:B------:R-:W-:Y:S01]  /*0c60*/  FFMA R53, R45.reuse, R53, R52 ;  /* 0x000000352d357223 */ /* 0x040fe20000000034 */
[C---:B------:R-:W-:Y:S01]  /*0c70*/  FFMA R57, R45.reuse, R57, R56 ;  /* 0x000000392d397223 */ /* 0x040fe20000000038 */
[----:B0-----:R-:W-:Y:S01]  /*0c80*/  FFMA R40, R28, R40, R65 ;  /* 0x000000281c287223 */ /* 0x001fe20000000041 */
[C---:B------:R-:W-:Y:S01]  /*0c90*/  FFMA R70, R46.reuse, R70, R69 ;  /* 0x000000462e467223 */ /* 0x040fe20000000045 */
[C---:B------:R-:W-:Y:S01]  /*0ca0*/  FFMA R50, R46.reuse, R50, R49 ;  /* 0x000000322e327223 */ /* 0x040fe20000000031 */
[----:B------:R-:W-:Y:S01]  /*0cb0*/  FFMA R61, R45, R61, R60 ;  /* 0x0000003d2d3d7223 */ /* 0x000fe2000000003c */
[C---:B------:R-:W-:Y:S01]  /*0cc0*/  FFMA R54, R46.reuse, R54, R53 ;  /* 0x000000362e367223 */ /* 0x040fe20000000035 */
[C---:B------:R-:W-:Y:S01]  /*0cd0*/  FFMA R58, R46.reuse, R58, R57 ;  /* 0x0000003a2e3a7223 */ /* 0x040fe20000000039 */
[----:B------:R-:W-:Y:S01]  /*0ce0*/  FFMA R41, R29, R41, R40 ;  /* 0x000000291d297223 */ /* 0x000fe20000000028 */
[C---:B------:R-:W-:Y:S01]  /*0cf0*/  FFMA R67, R47.reuse, R67, R66 ;  /* 0x000000432f437223 */ /* 0x040fe20000000042 */
[C---:B------:R-:W-:Y:S01]  /*0d00*/  FFMA R71, R47.reuse, R71, R70 ;  /* 0x000000472f477223 */ /* 0x040fe20000000046 */
[C---:B------:R-:W-:Y:S01]  /*0d10*/  FFMA R51, R47.reuse, R51, R50 ;  /* 0x000000332f337223 */ /* 0x040fe20000000032 */
[----:B------:R-:W-:Y:S01]  /*0d20*/  FFMA R62, R46, R62, R61 ;  /* 0x0000003e2e3e7223 */ /* 0x000fe2000000003d */
[C---:B------:R-:W-:Y:S01]  /*0d30*/  FFMA R55, R47.reuse, R55, R54 ;  /* 0x000000372f377223 */ /* 0x040fe20000000036 */
[C---:B------:R-:W-:Y:S01]  /*0d40*/  FFMA R59, R47.reuse, R59, R58 ;  /* 0x0000003b2f3b7223 */ /* 0x040fe2000000003a */
[----:B------:R-:W-:Y:S01]  /*0d50*/  FFMA R42, R30, R42, R41 ;  /* 0x0000002a1e2a7223 */ /* 0x000fe20000000029 */
[----:B------:R-:W-:Y:S01]  /*0d60*/  FFMA R89, R47, R63, R62 ;  /* 0x0000003f2f597223 */ /* 0x000fe2000000003e */
[C---:B-1----:R-:W-:Y:S01]  /*0d70*/  FFMA R16, R28.reuse, R16, R67 ;  /* 0x000000101c107223 */ /* 0x042fe20000000043 */
[----:B------:R-:W-:Y:S01]  /*0d80*/  LDS.128 R76, [R7+0x300] ;  /* 0x00030000074c7984 */ /* 0x000fe20000000c00 */
[----:B------:R-:W-:Y:S01]  /*0d90*/  FFMA R91, R31, R43, R42 ;  /* 0x0000002b1f5b7223 */ /* 0x000fe2000000002a */
[----:B------:R-:W-:-:S02]  /*0da0*/  FFMA R20, R28, R20, R71 ;  /* 0x000000141c147223 */ /* 0x000fc40000000047 */
[----:B------:R-:W-:Y:S01]  /*0db0*/  LDS.128 R40, [R8+0x10] ;  /* 0x0000100008287984 */ /* 0x000fe20000000c00 */
[----:B------:R-:W-:-:S03]  /*0dc0*/  FFMA R36, R28, R36, R51 ;  /* 0x000000241c247223 */ /* 0x000fc60000000033 */
[----:B------:R-:W-:Y:S01]  /*0dd0*/  LDS.128 R60, [R7+0x10] ;  /* 0x00001000073c7984 */ /* 0x000fe20000000c00 */
[----:B------:R-:W-:-:S03]  /*0de0*/  FFMA R24, R28, R24, R55 ;  /* 0x000000181c187223 */ /* 0x000fc60000000037 */
[----:B------:R-:W0:Y:S01]  /*0df0*/  LDS.128 R64, [R7+0x90] ;  /* 0x0000900007407984 */ /* 0x000e220000000c00 */
[----:B------:R-:W-:-:S03]  /*0e00*/  FFMA R32, R28, R32, R59 ;  /* 0x000000201c207223 */ /* 0x000fc6000000003b */
[----:B------:R-:W1:Y:S04]  /*0e10*/  LDS.128 R68, [R7+0x110] ;  /* 0x0001100007447984 */ /* 0x000e680000000c00 */
[----:B------:R-:W0:Y:S04]  /*0e20*/  LDS.128 R44, [R7+0x190] ;  /* 0x00019000072c7984 */ /* 0x000e280000000c00 */
[----:B------:R-:W0:Y:S04]  /*0e30*/  LDS.128 R48, [R7+0x210] ;  /* 0x0002100007307984 */ /* 0x000e280000000c00 */
[----:B------:R-:W0:Y:S04]  /*0e40*/  LDS.128 R52, [R7+0x290] ;  /* 0x0002900007347984 */ /* 0x000e280000000c00 */
[----:B------:R-:W0:Y:S04]  /*0e50*/  LDS.128 R56, [R7+0x310] ;  /* 0x0003100007387984 */ /* 0x000e280000000c00 */
[----:B------:R-:W-:Y:S01]  /*0e60*/  BAR.SYNC.DEFER_BLOCKING 0x0 ;  /* 0x0000000000007b1d */ /* 0x000fe20000010000 */
[C---:B------:R-:W-:Y:S01]  /*0e70*/  FFMA R17, R29.reuse, R17, R16 ;  /* 0x000000111d117223 */ /* 0x040fe20000000010 */
[C---:B------:R-:W-:Y:S01]  /*0e80*/  FFMA R21, R29.reuse, R21, R20 ;  /* 0x000000151d157223 */ /* 0x040fe20000000014 */
[C---:B------:R-:W-:Y:S01]  /*0e90*/  FFMA R37, R29.reuse, R37, R36 ;  /* 0x000000251d257223 */ /* 0x040fe20000000024 */
[----:B------:R-:W-:-:S02]  /*0ea0*/  FFMA R33, R29, R33, R32 ;  /* 0x000000211d217223 */ /* 0x000fc40000000020 */
[----:B------:R0:W4:Y:S01]  /*0eb0*/  @!P2 LDG.E.CONSTANT R122, [R156.64+0x3a8] ;  /* 0x0003a8089c7aa981 */ /* 0x000122000c1e9900 */
[----:B------:R-:W-:-:S03]  /*0ec0*/  FFMA R18, R30, R18, R17 ;  /* 0x000000121e127223 */ /* 0x000fc60000000011 */
[----:B------:R0:W4:Y:S04]  /*0ed0*/  @!P3 LDG.E.CONSTANT R120, [R156.64+0x3ac] ;  /* 0x0003ac089c78b981 */ /* 0x000128000c1e9900 */
[----:B------:R0:W4:Y:S04]  /*0ee0*/  @!P4 LDG.E.CONSTANT R118, [R156.64+0x3b0] ;  /* 0x0003b0089c76c981 */ /* 0x000128000c1e9900 */
[----:B------:R0:W4:Y:S04]  /*0ef0*/  @!P5 LDG.E.CONSTANT R116, [R156.64+0x3b4] ;  /* 0x0003b4089c74d981 */ /* 0x000128000c1e9900 */
[----:B------:R0:W4:Y:S04]  /*0f00*/  @!P6 LDG.E.CONSTANT R114, [R156.64+0x3b8] ;  /* 0x0003b8089c72e981 */ /* 0x000128000c1e9900 */
[----:B------:R-:W-:Y:S04]  /*0f10*/  @!P1 STS [R15.X4+0x4], R152 ;  /* 0x000004980f009388 */ /* 0x000fe80000004800 */
[----:B------:R-:W-:Y:S04]  /*0f20*/  @!P2 STS [R15.X4+0x8], R150 ;  /* 0x000008960f00a388 */ /* 0x000fe80000004800 */
[----:B------:R-:W-:Y:S04]  /*0f30*/  @!P3 STS [R15.X4+0xc], R148 ;  /* 0x00000c940f00b388 */ /* 0x000fe80000004800 */
[----:B------:R-:W-:Y:S04]  /*0f40*/  @!P4 STS [R15.X4+0x10], R146 ;  /* 0x000010920f00c388 */ /* 0x000fe80000004800 */
[----:B------:R-:W-:Y:S04]  /*0f50*/  @!P5 STS [R15.X4+0x14], R144 ;  /* 0x000014900f00d388 */ /* 0x000fe80000004800 */
[----:B------:R-:W-:Y:S04]  /*0f60*/  @!P6 STS [R15.X4+0x18], R142 ;  /* 0x0000188e0f00e388 */ /* 0x000fe80000004800 */
[----:B------:R0:W4:Y:S04]  /*0f70*/  @!P0 LDG.E.CONSTANT R140, [R156.64+0x3a0] ;  /* 0x0003a0089c8c8981 */ /* 0x000128000c1e9900 */
[----:B------:R-:W4:Y:S04]  /*0f80*/  LDG.E.CONSTANT R80, [R98.64+0x80] ;  /* 0x0000800862507981 */ /* 0x000f28000c1e9900 */
[----:B------:R-:W4:Y:S04]  /*0f90*/  LDG.E.CONSTANT R81, [R98.64+0x84] ;  /* 0x0000840862517981 */ /* 0x000f28000c1e9900 */
[----:B------:R-:W4:Y:S04]  /*0fa0*/  LDG.E.CONSTANT R82, [R98.64+0x88] ;  /* 0x0000880862527981 */ /* 0x000f28000c1e9900 */
[----:B------:R-:W4:Y:S01]  /*0fb0*/  LDG.E.CONSTANT R83, [R98.64+0x8c] ;  /* 0x00008c0862537981 */ /* 0x000f22000c1e9900 */
[C---:B------:R-:W-:Y:S01]  /*0fc0*/  FFMA R22, R30.reuse, R22, R21 ;  /* 0x000000161e167223 */ /* 0x040fe20000000015 */
[C---:B------:R-:W-:Y:S01]  /*0fd0*/  FFMA R38, R30.reuse, R38, R37 ;  /* 0x000000261e267223 */ /* 0x040fe20000000025 */
[----:B------:R-:W-:Y:S01]  /*0fe0*/  FFMA R17, R29, R25, R24 ;  /* 0x000000191d117223 */ /* 0x000fe20000000018 */
[C---:B------:R-:W-:Y:S01]  /*0ff0*/  FFMA R34, R30.reuse, R34, R33 ;  /* 0x000000221e227223 */ /* 0x040fe20000000021 */
[C---:B------:R-:W-:Y:S01]  /*1000*/  FFMA R103, R31.reuse, R19, R18 ;  /* 0x000000131f677223 */ /* 0x040fe20000000012 */
[C---:B------:R-:W-:Y:S01]  /*1010*/  FFMA R25, R31.reuse, R23, R22 ;  /* 0x000000171f197223 */ /* 0x040fe20000000016 */
[C---:B------:R-:W-:Y:S01]  /*1020*/  FFMA R101, R31.reuse, R39, R38 ;  /* 0x000000271f657223 */ /* 0x040fe20000000026 */
[----:B------:R-:W-:Y:S01]  /*1030*/  FFMA R26, R30, R26, R17 ;  /* 0x0000001a1e1a7223 */ /* 0x000fe20000000011 */
[----:B------:R-:W-:Y:S01]  /*1040*/  FFMA R105, R31, R35, R34 ;  /* 0x000000231f697223 */ /* 0x000fe20000000022 */
[----:B0-----:R-:W-:Y:S01]  /*1050*/  FFMA R64, R40, R64, R103 ;  /* 0x0000004028407223 */ /* 0x001fe20000000067 */
[----:B------:R-:W-:Y:S01]  /*1060*/  FFMA R76, R28, R76, R89 ;  /* 0x0000004c1c4c7223 */ /* 0x000fe20000000059 */
[----:B-1----:R-:W-:Y:S01]  /*1070*/  FFMA R68, R40, R68, R25 ;  /* 0x0000004428447223 */ /* 0x002fe20000000019 */
[----:B------:R-:W-:Y:S01]  /*1080*/  UIADD3 UR10, UP0, UR4, 0x380, URZ ;  /* 0x00000380040a7890 */ /* 0x000fe2000ff1e03f */
[----:B------:R-:W-:Y:S01]  /*1090*/  FFMA R65, R41, R65, R64 ;  /* 0x0000004129417223 */ /* 0x000fe20000000040 */
[----:B------:R-:W-:Y:S01]  /*10a0*/  FFMA R77, R29, R77, R76 ;  /* 0x0000004d1d4d7223 */ /* 0x000fe2000000004c */
[----:B------:R-:W-:Y:S01]  /*10b0*/  FFMA R69, R41, R69, R68 ;  /* 0x0000004529457223 */ /* 0x000fe20000000044 */
[----:B------:R-:W-:Y:S01]  /*10c0*/  FFMA R89, R31, R27, R26 ;  /* 0x0000001b1f597223 */ /* 0x000fe2000000001a */
[----:B------:R-:W-:Y:S01]  /*10d0*/  FFMA R66, R42, R66, R65 ;  /* 0x000000422a427223 */ /* 0x000fe20000000041 */
[----:B------:R-:W-:Y:S01]  /*10e0*/  FFMA R78, R30, R78, R77 ;  /* 0x0000004e1e4e7223 */ /* 0x000fe2000000004d */
[----:B------:R-:W-:Y:S01]  /*10f0*/  FFMA R70, R42, R70, R69 ;  /* 0x000000462a467223 */ /* 0x000fe20000000045 */
[C---:B------:R-:W-:Y:S01]  /*1100*/  FFMA R60, R40.reuse, R60, R91 ;  /* 0x0000003c283c7223 */ /* 0x040fe2000000005b */
[----:B------:R-:W-:Y:S01]  /*1110*/  FFMA R69, R43, R67, R66 ;  /* 0x000000432b457223 */ /* 0x000fe20000000042 */
[----:B------:R-:W-:Y:S01]  /*1120*/  FFMA R79, R31, R79, R78 ;  /* 0x0000004f1f4f7223 */ /* 0x000fe2000000004e */
[----:B------:R-:W4:Y:S04]  /*1130*/  LDG.E.CONSTANT R88, [R98.64+0xa0] ;  /* 0x0000a00862587981 */ /* 0x000f28000c1e9900 */
[----:B------:R-:W4:Y:S04]  /*1140*/  LDG.E.CONSTANT R90, [R98.64+0xa8] ;  /* 0x0000a808625a7981 */ /* 0x000f28000c1e9900 */
[----:B---3--:R-:W-:Y:S04]  /*1150*/  @!P0 STS [R15.X4], R154 ;  /* 0x0000009a0f008388 */ /* 0x008fe80000004800 */
[----:B------:R-:W-:Y:S04]  /*1160*/  STS.128 [R9.X4+0x360], R84 ;  /* 0x0003605409007388 */ /* 0x000fe80000004c00 */
[----:B------:R-:W-:Y:S01]  /*1170*/  BAR.SYNC.DEFER_BLOCKING 0x0 ;  /* 0x0000000000007b1d */ /* 0x000fe20000010000 */
[----:B------:R-:W-:Y:S01]  /*1180*/  FFMA R61, R41, R61, R60 ;  /* 0x0000003d293d7223 */ /* 0x000fe2000000003c */
[C---:B------:R-:W-:Y:S01]  /*1190*/  FFMA R44, R40.reuse, R44, R101 ;  /* 0x0000002c282c7223 */ /* 0x040fe20000000065 */
[C---:B------:R-:W-:Y:S01]  /*11a0*/  FFMA R48, R40.reuse, R48, R89 ;  /* 0x0000003028307223 */ /* 0x040fe20000000059 */
[----:B------:R-:W-:Y:S01]  /*11b0*/  FFMA R52, R40, R52, R105 ;  /* 0x0000003428347223 */ /* 0x000fe20000000069 */
[----:B------:R-:W-:Y:S01]  /*11c0*/  UIADD3.X UR11, URZ, UR5, URZ, UP0, !UPT ;  /* 0x000000053f0b7290 */ /* 0x000fe200087fe43f */
[----:B------:R-:W-:Y:S01]  /*11d0*/  MOV R156, UR10 ;  /* 0x0000000a009c7c02 */ /* 0x000fe20008000f00 */
[----:B------:R-:W3:Y:S04]  /*11e0*/  LDG.E.CONSTANT R91, [R98.64+0xac] ;  /* 0x0000ac08625b7981 */ /* 0x000ee8000c1e9900 */
[----:B------:R-:W3:Y:S04]  /*11f0*/  LDG.E.CONSTANT R76, [R98.64+0xc0] ;  /* 0x0000c008624c7981 */ /* 0x000ee8000c1e9900 */
[----:B------:R-:W3:Y:S04]  /*1200*/  LDG.E.CONSTANT R78, [R98.64+0xc8] ;  /* 0x0000c808624e7981 */ /* 0x000ee8000c1e9900 */
[----:B------:R-:W-:Y:S04]  /*1210*/  LDS.128 R20, [R8] ;  /* 0x0000000008147984 */ /* 0x000fe80000000c00 */
[----:B------:R-:W0:Y:S04]  /*1220*/  LDS.128 R16, [R7] ;  /* 0x0000000007107984 */ /* 0x000e280000000c00 */
[----:B------:R-:W1:Y:S04]  /*1230*/  LDS.128 R36, [R7+0x80] ;  /* 0x0000800007247984 */ /* 0x000e680000000c00 */
[----:B------:R-:W2:Y:S04]  /*1240*/  LDS.128 R32, [R7+0x100] ;  /* 0x0001000007207984 */ /* 0x000ea80000000c00 */
[----:B------:R-:W5:Y:S04]  /*1250*/  LDS.128 R24, [R7+0x180] ;  /* 0x0001800007187984 */ /* 0x000f680000000c00 */
[----:B------:R-:W5:Y:S04]  /*1260*/  LDS.128 R28, [R7+0x200] ;  /* 0x00020000071c7984 */ /* 0x000f680000000c00 */
[----:B------:R-:W5:Y:S01]  /*1270*/  LDS.128 R64, [R7+0x280] ;  /* 0x0002800007407984 */ /* 0x000f620000000c00 */
[----:B------:R-:W-:Y:S01]  /*1280*/  FFMA R62, R42, R62, R61 ;  /* 0x0000003e2a3e7223 */ /* 0x000fe2000000003d */
[----:B------:R-:W-:Y:S01]  /*1290*/  FFMA R61, R43, R71, R70 ;  /* 0x000000472b3d7223 */ /* 0x000fe20000000046 */
[----:B------:R-:W-:Y:S01]  /*12a0*/  FFMA R45, R41, R45, R44 ;  /* 0x0000002d292d7223 */ /* 0x000fe2000000002c */
[----:B------:R-:W-:Y:S01]  /*12b0*/  FFMA R56, R40, R56, R79 ;  /* 0x0000003828387223 */ /* 0x000fe2000000004f */
[----:B------:R-:W-:Y:S01]  /*12c0*/  FFMA R63, R43, R63, R62 ;  /* 0x0000003f2b3f7223 */ /* 0x000fe2000000003e */
[C---:B------:R-:W-:Y:S01]  /*12d0*/  FFMA R49, R41.reuse, R49, R48 ;  /* 0x0000003129317223 */ /* 0x040fe20000000030 */
[C---:B------:R-:W-:Y:S01]  /*12e0*/  FFMA R53, R41.reuse, R53, R52 ;  /* 0x0000003529357223 */ /* 0x040fe20000000034 */
[C---:B------:R-:W-:Y:S01]  /*12f0*/  FFMA R46, R42.reuse, R46, R45 ;  /* 0x0000002e2a2e7223 */ /* 0x040fe2000000002d */
[----:B------:R-:W-:Y:S01]  /*1300*/  FFMA R57, R41, R57, R56 ;  /* 0x0000003929397223 */ /* 0x000fe20000000038 */
[C---:B------:R-:W-:Y:S01]  /*1310*/  FFMA R50, R42.reuse, R50, R49 ;  /* 0x000000322a327223 */ /* 0x040fe20000000031 */
[----:B------:R-:W-:Y:S01]  /*1320*/  FFMA R54, R42, R54, R53 ;  /* 0x000000362a367223 */ /* 0x000fe20000000035 */
[----:B------:R-:W-:Y:S01]  /*1330*/  FFMA R47, R43, R47, R46 ;  /* 0x0000002f2b2f7223 */ /* 0x000fe2000000002e */
[----:B------:R-:W3:Y:S01]  /*1340*/  LDG.E.CONSTANT R89, [R98.64+0xa4] ;  /* 0x0000a40862597981 */ /* 0x000ee2000c1e9900 */
[C---:B0-----:R-:W-:Y:S01]  /*1350*/  FFMA R16, R20.reuse, R16, R63 ;  /* 0x0000001014107223 */ /* 0x041fe2000000003f */
[C---:B-1----:R-:W-:Y:S01]  /*1360*/  FFMA R36, R20.reuse, R36, R69 ;  /* 0x0000002414247223 */ /* 0x042fe20000000045 */
[----:B--2---:R-:W-:-:S02]  /*1370*/  FFMA R32, R20, R32, R61 ;  /* 0x0000002014207223 */ /* 0x004fc4000000003d */
[C---:B------:R-:W-:Y:S01]  /*1380*/  FFMA R17, R21.reuse, R17, R16 ;  /* 0x0000001115117223 */ /* 0x040fe20000000010 */
[----:B------:R-:W-:Y:S01]  /*1390*/  FFMA R37, R21, R37, R36 ;  /* 0x0000002515257223 */ /* 0x000fe20000000024 */
[----:B------:R-:W-:Y:S01]  /*13a0*/  FFMA R51, R43, R51, R50 ;  /* 0x000000332b337223 */ /* 0x000fe20000000032 */
[----:B------:R-:W-:Y:S01]  /*13b0*/  FFMA R33, R21, R33, R32 ;  /* 0x0000002115217223 */ /* 0x000fe20000000020 */
[----:B------:R-:W-:Y:S01]  /*13c0*/  FFMA R55, R43, R55, R54 ;  /* 0x000000372b377223 */ /* 0x000fe20000000036 */
[C---:B------:R-:W-:Y:S01]  /*13d0*/  FFMA R18, R22.reuse, R18, R17 ;  /* 0x0000001216127223 */ /* 0x040fe20000000011 */
[C---:B------:R-:W-:Y:S01]  /*13e0*/  FFMA R38, R22.reuse, R38, R37 ;  /* 0x0000002616267223 */ /* 0x040fe20000000025 */
[----:B------:R-:W-:Y:S01]  /*13f0*/  FFMA R34, R22, R34, R33 ;  /* 0x0000002216227223 */ /* 0x000fe20000000021 */
[----:B------:R-:W-:Y:S01]  /*1400*/  FFMA R58, R42, R58, R57 ;  /* 0x0000003a2a3a7223 */ /* 0x000fe20000000039 */
[C---:B-----5:R-:W-:Y:S01]  /*1410*/  FFMA R24, R20.reuse, R24, R47 ;  /* 0x0000001814187223 */ /* 0x060fe2000000002f */
[C---:B------:R-:W-:Y:S01]  /*1420*/  FFMA R79, R23.reuse, R19, R18 ;  /* 0x00000013174f7223 */ /* 0x040fe20000000012 */
[----:B------:R-:W-:Y:S01]  /*1430*/  FFMA R77, R23, R39, R38 ;  /* 0x00000027174d7223 */ /* 0x000fe20000000026 */
[----:B------:R-:W-:Y:S01]  /*1440*/  FFMA R59, R43, R59, R58 ;  /* 0x0000003b2b3b7223 */ /* 0x000fe2000000003a */
[C---:B------:R-:W-:Y:S01]  /*1450*/  FFMA R28, R20.reuse, R28, R51 ;  /* 0x0000001c141c7223 */ /* 0x040fe20000000033 */
[----:B------:R-:W-:Y:S01]  /*1460*/  FFMA R85, R23, R35, R34 ;  /* 0x0000002317557223 */ /* 0x000fe20000000022 */
[----:B------:R-:W-:Y:S01]  /*1470*/  FFMA R64, R20, R64, R55 ;  /* 0x0000004014407223 */ /* 0x000fe20000000037 */
[----:B------:R-:W0:Y:S04]  /*1480*/  LDS.128 R68, [R7+0x300] ;  /* 0x0003000007447984 */ /* 0x000e280000000c00 */
[----:B------:R-:W-:Y:S04]  /*1490*/  LDS.128 R60, [R8+0x10] ;  /* 0x00001000083c7984 */ /* 0x000fe80000000c00 */
[----:B------:R-:W-:Y:S04]  /*14a0*/  LDS.128 R16, [R7+0x10] ;  /* 0x0000100007107984 */ /* 0x000fe80000000c00 */
[----:B------:R-:W-:Y:S04]  /*14b0*/  LDS.128 R32, [R7+0x90] ;  /* 0x0000900007207984 */ /* 0x000fe80000000c00 */
[----:B------:R-:W1:Y:S04]  /*14c0*/  LDS.128 R36, [R7+0x110] ;  /* 0x0001100007247984 */ /* 0x000e680000000c00 */
[----:B------:R-:W2:Y:S04]  /*14d0*/  LDS.128 R40, [R7+0x190] ;  /* 0x0001900007287984 */ /* 0x000ea80000000c00 */
[----:B------:R-:W5:Y:S04]  /*14e0*/  LDS.128 R44, [R7+0x210] ;  /* 0x00021000072c7984 */ /* 0x000f680000000c00 */
[----:B------:R-:W1:Y:S04]  /*14f0*/  LDS.128 R48, [R7+0x290] ;  /* 0x0002900007307984 */ /* 0x000e680000000c00 */
[----:B------:R-:W1:Y:S04]  /*1500*/  LDS.128 R52, [R7+0x310] ;  /* 0x0003100007347984 */ /* 0x000e680000000c00 */
[----:B------:R-:W-:Y:S01]  /*1510*/  BAR.SYNC.DEFER_BLOCKING 0x0 ;  /* 0x0000000000007b1d */ /* 0x000fe20000010000 */
[----:B------:R-:W-:-:S05]  /*1520*/  MOV R157, UR11 ;  /* 0x0000000b009d7c02 */ /* 0x000fca0008000f00 */
[----:B------:R-:W-:Y:S01]  /*1530*/  IMAD.WIDE R156, R97, 0x4, R156 ;  /* 0x00000004619c7825 */ /* 0x000fe200078e029c */
[C---:B------:R-:W-:Y:S01]  /*1540*/  FFMA R25, R21.reuse, R25, R24 ;  /* 0x0000001915197223 */ /* 0x040fe20000000018 */
[----:B------:R-:W-:Y:S01]  /*1550*/  FFMA R29, R21, R29, R28 ;  /* 0x0000001d151d7223 */ /* 0x000fe2000000001c */
[----:B0-----:R-:W-:Y:S02]  /*1560*/  FFMA R68, R20, R68, R59 ;  /* 0x0000004414447223 */ /* 0x001fe4000000003b */
[----:B------:R-:W3:Y:S04]  /*1570*/  @!P1 LDG.E.CONSTANT R152, [R156.64+0x384] ;  /* 0x000384089c989981 */ /* 0x000ee8000c1e9900 */
[----:B------:R-:W3:Y:S04]  /*1580*/  @!P0 LDG.E.CONSTANT R154, [R156.64+0x380] ;  /* 0x000380089c9a8981 */ /* 0x000ee8000c1e9900 */
[----:B------:R-:W3:Y:S04]  /*1590*/  @!P2 LDG.E.CONSTANT R150, [R156.64+0x388] ;  /* 0x000388089c96a981 */ /* 0x000ee8000c1e9900 */
[----:B------:R-:W3:Y:S04]  /*15a0*/  @!P3 LDG.E.CONSTANT R148, [R156.64+0x38c] ;  /* 0x00038c089c94b981 */ /* 0x000ee8000c1e9900 */
[----:B------:R-:W-:Y:S04]  /*15b0*/  @!P0 STS [R15.X4], R112 ;  /* 0x000000700f008388 */ /* 0x000fe80000004800 */
[----:B------:R-:W-:Y:S04]  /*15c0*/  @!P1 STS [R15.X4+0x4], R110 ;  /* 0x0000046e0f009388 */ /* 0x000fe80000004800 */
[----:B------:R-:W-:Y:S04]  /*15d0*/  @!P2 STS [R15.X4+0x8], R108 ;  /* 0x0000086c0f00a388 */ /* 0x000fe80000004800 */
[----:B------:R-:W-:Y:S04]  /*15e0*/  @!P3 STS [R15.X4+0xc], R106 ;  /* 0x00000c6a0f00b388 */ /* 0x000fe80000004800 */
[----:B------:R-:W-:Y:S04]  /*15f0*/  @!P4 STS [R15.X4+0x10], R104 ;  /* 0x000010680f00c388 */ /* 0x000fe80000004800 */
[----:B------:R-:W-:Y:S04]  /*1600*/  @!P5 STS [R15.X4+0x14], R102 ;  /* 0x000014660f00d388 */ /* 0x000fe80000004800 */
[----:B------:R-:W-:Y:S04]  /*1610*/  @!P6 STS [R15.X4+0x18], R100 ;  /* 0x000018640f00e388 */ /* 0x000fe80000004800 */
[----:B------:R0:W-:Y:S04]  /*1620*/  STS.128 [R9.X4+0x360], R72 ;  /* 0x0003604809007388 */ /* 0x0001e80000004c00 */
[----:B------:R-:W-:Y:S01]  /*1630*/  BAR.SYNC.DEFER_BLOCKING 0x0 ;  /* 0x0000000000007b1d */ /* 0x000fe20000010000 */
[----:B------:R-:W-:-:S05]  /*1640*/  FFMA R26, R22, R26, R25 ;  /* 0x0000001a161a7223 */ /* 0x000fca0000000019 */
[----:B------:R-:W3:Y:S04]  /*1650*/  @!P4 LDG.E.CONSTANT R146, [R156.64+0x390] ;  /* 0x000390089c92c981 */ /* 0x000ee8000c1e9900 */
[----:B------:R-:W3:Y:S04]  /*1660*/  @!P5 LDG.E.CONSTANT R144, [R156.64+0x394] ;  /* 0x000394089c90d981 */ /* 0x000ee8000c1e9900 */
[----:B------:R-:W3:Y:S01]  /*1670*/  @!P6 LDG.E.CONSTANT R142, [R156.64+0x398] ;  /* 0x000398089c8ee981 */ /* 0x000ee2000c1e9900 */
[C---:B------:R-:W-:Y:S01]  /*1680*/  FFMA R65, R21.reuse, R65, R64 ;  /* 0x0000004115417223 */ /* 0x040fe20000000040 */
[----:B------:R-:W-:Y:S01]  /*1690*/  FFMA R69, R21, R69, R68 ;  /* 0x0000004515457223 */ /* 0x000fe20000000044 */
[C---:B------:R-:W-:Y:S01]  /*16a0*/  FFMA R30, R22.reuse, R30, R29 ;  /* 0x0000001e161e7223 */ /* 0x040fe2000000001d */
[C---:B------:R-:W-:Y:S01]  /*16b0*/  FFMA R87, R23.reuse, R27, R26 ;  /* 0x0000001b17577223 */ /* 0x040fe2000000001a */
[C---:B------:R-:W-:Y:S01]  /*16c0*/  FFMA R66, R22.reuse, R66, R65 ;  /* 0x0000004216427223 */ /* 0x040fe20000000041 */
[----:B------:R-:W-:Y:S01]  /*16d0*/  FFMA R70, R22, R70, R69 ;  /* 0x0000004616467223 */ /* 0x000fe20000000045 */
[C---:B------:R-:W-:Y:S01]  /*16e0*/  FFMA R69, R23.reuse, R31, R30 ;  /* 0x0000001f17457223 */ /* 0x040fe2000000001e */
[C---:B-1----:R-:W-:Y:S01]  /*16f0*/  FFMA R36, R60.reuse, R36, R85 ;  /* 0x000000243c247223 */ /* 0x042fe20000000055 */
[----:B------:R-:W-:Y:S01]  /*1700*/  FFMA R16, R60, R16, R79 ;  /* 0x000000103c107223 */ /* 0x000fe2000000004f */
[----:B------:R-:W-:Y:S01]  /*1710*/  LDS.128 R24, [R8] ;  /* 0x0000000008187984 */ /* 0x000fe20000000c00 */
[C---:B0-----:R-:W-:Y:S01]  /*1720*/  FFMA R73, R23.reuse, R67, R66 ;  /* 0x0000004317497223 */ /* 0x041fe20000000042 */
[----:B------:R-:W-:-:S02]  /*1730*/  FFMA R71, R23, R71, R70 ;  /* 0x0000004717477223 */ /* 0x000fc40000000046 */
[----:B------:R-:W0:Y:S04]  /*1740*/  LDS.128 R56, [R7] ;  /* 0x0000000007387984 */ /* 0x000e280000000c00 */
[----:B------:R-:W1:Y:S04]  /*1750*/  LDS.128 R28, [R7+0x100] ;  /* 0x00010000071c7984 */ /* 0x000e680000000c00 */
[----:B------:R-:W4:Y:S01]  /*1760*/  LDS.128 R20, [R7+0x80] ;  /* 0x0000800007147984 */ /* 0x000f220000000c00 */
[----:B--2---:R-:W-:-:S03]  /*1770*/  FFMA R40, R60, R40, R87 ;  /* 0x000000283c287223 */ /* 0x004fc60000000057 */
[----:B------:R-:W2:Y:S04]  /*1780*/  LDS.128 R84, [R7+0x200] ;  /* 0x0002000007547984 */ /* 0x000ea80000000c00 */
[----:B------:R-:W2:Y:S01]  /*1790*/  LDS.128 R64, [R7+0x280] ;  /* 0x0002800007407984 */ /* 0x000ea20000000c00 */
[C---:B------:R-:W-:Y:S01]  /*17a0*/  FFMA R32, R60.reuse, R32, R77 ;  /* 0x000000203c207223 */ /* 0x040fe2000000004d */
[C---:B------:R-:W-:Y:S01]  /*17b0*/  FFMA R17, R61.reuse, R17, R16 ;  /* 0x000000113d117223 */ /* 0x040fe20000000010 */
[C---:B------:R-:W-:Y:S01]  /*17c0*/  FFMA R37, R61.reuse, R37, R36 ;  /* 0x000000253d257223 */ /* 0x040fe20000000024 */
[----:B-----5:R-:W-:Y:S01]  /*17d0*/  FFMA R44, R60, R44, R69 ;  /* 0x0000002c3c2c7223 */ /* 0x020fe20000000045 */
[----:B------:R-:W-:Y:S01]  /*17e0*/  FFMA R33, R61, R33, R32 ;  /* 0x000000213d217223 */ /* 0x000fe20000000020 */
[C---:B------:R-:W-:Y:S01]  /*17f0*/  FFMA R18, R62.reuse, R18, R17 ;  /* 0x000000123e127223 */ /* 0x040fe20000000011 */
[----:B------:R-:W-:Y:S01]  /*1800*/  FFMA R38, R62, R38, R37 ;  /* 0x000000263e267223 */ /* 0x000fe20000000025 */
[----:B------:R-:W-:Y:S01]  /*1810*/  FFMA R48, R60, R48, R73 ;  /* 0x000000303c307223 */ /* 0x000fe20000000049 */
[----:B------:R-:W-:Y:S01]  /*1820*/  FFMA R34, R62, R34, R33 ;  /* 0x000000223e227223 */ /* 0x000fe20000000021 */
[C---:B------:R-:W-:Y:S01]  /*1830*/  FFMA R75, R63.reuse, R19, R18 ;  /* 0x000000133f4b7223 */ /* 0x040fe20000000012 */
        /* <DEDUP_REMOVED lines=8> */
[----:B------:R-:W-:Y:S01]  /*18c0*/  FFMA R50, R62, R50, R49 ;  /* 0x000000323e327223 */ /* 0x000fe20000000031 */
[----:B------:R-:W-:Y:S01]  /*18d0*/  FFMA R47, R63, R47, R46 ;  /* 0x0000002f3f2f7223 */ /* 0x000fe2000000002e */
[----:B------:R-:W5:Y:S01]  /*18e0*/  LDS.128 R16, [R7+0x180] ;  /* 0x0001800007107984 */ /* 0x000f620000000c00 */
[----:B0-----:R-:W-:-:S03]  /*18f0*/  FFMA R56, R24, R56, R75 ;  /* 0x0000003818387223 */ /* 0x001fc6000000004b */
[----:B------:R-:W3:Y:S01]  /*1900*/  @!P1 LDG.E.CONSTANT R110, [R156.64+0x3a4] ;  /* 0x0003a4089c6e9981 */ /* 0x000ee2000c1e9900 */
[C---:B-1----:R-:W-:Y:S01]  /*1910*/  FFMA R28, R24.reuse, R28, R39 ;  /* 0x0000001c181c7223 */ /* 0x042fe20000000027 */
[C---:B------:R-:W-:Y:S02]  /*1920*/  FFMA R57, R25.reuse, R57, R56 ;  /* 0x0000003919397223 */ /* 0x040fe40000000038 */
[----:B------:R-:W3:Y:S01]  /*1930*/  @!P2 LDG.E.CONSTANT R108, [R156.64+0x3a8] ;  /* 0x0003a8089c6ca981 */ /* 0x000ee2000c1e9900 */
[----:B----4-:R-:W-:Y:S01]  /*1940*/  FFMA R20, R24, R20, R35 ;  /* 0x0000001418147223 */ /* 0x010fe20000000023 */
[C---:B------:R-:W-:Y:S01]  /*1950*/  FFMA R29, R25.reuse, R29, R28 ;  /* 0x0000001d191d7223 */ /* 0x040fe2000000001c */
[----:B------:R-:W-:Y:S01]  /*1960*/  FFMA R54, R62, R54, R53 ;  /* 0x000000363e367223 */ /* 0x000fe20000000035 */
[----:B------:R-:W-:Y:S01]  /*1970*/  FFMA R58, R26, R58, R57 ;  /* 0x0000003a1a3a7223 */ /* 0x000fe20000000039 */
[----:B------:R-:W-:Y:S01]  /*1980*/  FFMA R21, R25, R21, R20 ;  /* 0x0000001519157223 */ /* 0x000fe20000000014 */
[----:B------:R-:W-:Y:S01]  /*1990*/  FFMA R33, R63, R51, R50 ;  /* 0x000000333f217223 */ /* 0x000fe20000000032 */
[----:B--2---:R-:W-:Y:S01]  /*19a0*/  FFMA R84, R24, R84, R47 ;  /* 0x0000005418547223 */ /* 0x004fe2000000002f */
[----:B------:R-:W-:Y:S01]  /*19b0*/  FFMA R30, R26, R30, R29 ;  /* 0x0000001e1a1e7223 */ /* 0x000fe2000000001d */
[----:B------:R-:W-:Y:S01]  /*19c0*/  FFMA R42, R62, R42, R41 ;  /* 0x0000002a3e2a7223 */ /* 0x000fe20000000029 */
[----:B------:R-:W-:Y:S01]  /*19d0*/  FFMA R22, R26, R22, R21 ;  /* 0x000000161a167223 */ /* 0x000fe20000000015 */
[----:B------:R-:W0:Y:S01]  /*19e0*/  LDS.128 R68, [R7+0x300] ;  /* 0x0003000007447984 */ /* 0x000e220000000c00 */
[----:B------:R-:W-:Y:S01]  /*19f0*/  FFMA R21, R25, R85, R84 ;  /* 0x0000005519157223 */ /* 0x000fe20000000054 */
[C---:B------:R-:W-:Y:S01]  /*1a00*/  FFMA R43, R63.reuse, R43, R42 ;  /* 0x0000002b3f2b7223 */ /* 0x040fe2000000002a */
[----:B------:R-:W-:Y:S01]  /*1a10*/  FFMA R41, R63, R55, R54 ;  /* 0x000000373f297223 */ /* 0x000fe20000000036 */
[C---:B------:R-:W-:Y:S01]  /*1a20*/  FFMA R101, R27.reuse, R59, R58 ;  /* 0x0000003b1b657223 */ /* 0x040fe2000000003a */
[C---:B------:R-:W-:Y:S01]  /*1a30*/  FFMA R85, R27.reuse, R31, R30 ;  /* 0x0000001f1b557223 */ /* 0x040fe2000000001e */
[C---:B------:R-:W-:Y:S01]  /*1a40*/  FFMA R64, R24.reuse, R64, R33 ;  /* 0x0000004018407223 */ /* 0x040fe20000000021 */
[----:B------:R-:W-:Y:S04]  /*1a50*/  LDS.128 R48, [R8+0x10] ;  /* 0x0000100008307984 */ /* 0x000fe80000000c00 */
[----:B------:R-:W-:Y:S04]  /*1a60*/  LDS.128 R72, [R7+0x10] ;  /* 0x0000100007487984 */ /* 0x000fe80000000c00 */
[----:B------:R-:W1:Y:S04]  /*1a70*/  LDS.128 R60, [R7+0x90] ;  /* 0x00009000073c7984 */ /* 0x000e680000000c00 */
[----:B------:R-:W-:Y:S04]  /*1a80*/  LDS.128 R44, [R7+0x110] ;  /* 0x00011000072c7984 */ /* 0x000fe80000000c00 */
[----:B------:R-:W2:Y:S04]  /*1a90*/  LDS.128 R52, [R7+0x190] ;  /* 0x0001900007347984 */ /* 0x000ea80000000c00 */
[----:B------:R-:W-:Y:S04]  /*1aa0*/  LDS.128 R56, [R7+0x210] ;  /* 0x0002100007387984 */ /* 0x000fe80000000c00 */
[----:B------:R-:W4:Y:S04]  /*1ab0*/  LDS.128 R32, [R7+0x290] ;  /* 0x0002900007207984 */ /* 0x000f280000000c00 */
[----:B------:R-:W1:Y:S04]  /*1ac0*/  LDS.128 R28, [R7+0x310] ;  /* 0x00031000071c7984 */ /* 0x000e680000000c00 */
[----:B------:R-:W-:Y:S01]  /*1ad0*/  BAR.SYNC.DEFER_BLOCKING 0x0 ;  /* 0x0000000000007b1d */ /* 0x000fe20000010000 */
[C---:B-----5:R-:W-:Y:S01]  /*1ae0*/  FFMA R16, R24.reuse, R16, R43 ;  /* 0x0000001018107223 */ /* 0x060fe2000000002b */
[----:B------:R-:W-:Y:S01]  /*1af0*/  FFMA R103, R27, R23, R22 ;  /* 0x000000171b677223 */ /* 0x000fe20000000016 */
[C---:B------:R-:W-:Y:S01]  /*1b00*/  FFMA R65, R25.reuse, R65, R64 ;  /* 0x0000004119417223 */ /* 0x040fe20000000040 */
[----:B0-----:R-:W-:Y:S01]  /*1b10*/  FFMA R68, R24, R68, R41 ;  /* 0x0000004418447223 */ /* 0x001fe20000000029 */
[----:B------:R-:W-:Y:S01]  /*1b20*/  FFMA R17, R25, R17, R16 ;  /* 0x0000001119117223 */ /* 0x000fe20000000010 */
[----:B------:R-:W5:Y:S01]  /*1b30*/  @!P3 LDG.E.CONSTANT R106, [R156.64+0x3ac] ;  /* 0x0003ac089c6ab981 */ /* 0x000f62000c1e9900 */
[----:B------:R-:W-:-:S03]  /*1b40*/  FFMA R66, R26, R66, R65 ;  /* 0x000000421a427223 */ /* 0x000fc60000000041 */
        /* <DEDUP_REMOVED lines=13> */
[----:B-1----:R-:W-:Y:S01]  /*1c20*/  FFMA R60, R48, R60, R103 ;  /* 0x0000003c303c7223 */ /* 0x002fe20000000067 */
[----:B------:R-:W-:Y:S01]  /*1c30*/  FFMA R18, R26, R18, R17 ;  /* 0x000000121a127223 */ /* 0x000fe20000000011 */
[----:B------:R-:W-:-:S03]  /*1c40*/  FFMA R69, R25, R69, R68 ;  /* 0x0000004519457223 */ /* 0x000fc60000000044 */
[----:B------:R-:W3:Y:S01]  /*1c50*/  LDG.E.CONSTANT R77, [R98.64+0xc4] ;  /* 0x0000c408624d7981 */ /* 0x000ee2000c1e9900 */
[----:B------:R-:W-:-:S03]  /*1c60*/  FFMA R72, R48, R72, R101 ;  /* 0x0000004830487223 */ /* 0x000fc60000000065 */
[----:B------:R-:W3:Y:S01]  /*1c70*/  LDG.E.CONSTANT R79, [R98.64+0xcc] ;  /* 0x0000cc08624f7981 */ /* 0x000ee2000c1e9900 */
[----:B------:R-:W-:Y:S01]  /*1c80*/  FFMA R25, R49, R61, R60 ;  /* 0x0000003d31197223 */ /* 0x000fe2000000003c */
[C---:B------:R-:W-:Y:S01]  /*1c90*/  FFMA R86, R26.reuse, R86, R21 ;  /* 0x000000561a567223 */ /* 0x040fe20000000015 */
[C---:B------:R-:W-:Y:S01]  /*1ca0*/  FFMA R105, R27.reuse, R19, R18 ;  /* 0x000000131b697223 */ /* 0x040fe20000000012 */
[----:B------:R-:W-:Y:S01]  /*1cb0*/  FFMA R70, R26, R70, R69 ;  /* 0x000000461a467223 */ /* 0x000fe20000000045 */
[----:B------:R-:W-:Y:S01]  /*1cc0*/  FFMA R67, R27, R67, R66 ;  /* 0x000000431b437223 */ /* 0x000fe20000000042 */
[----:B------:R-:W-:Y:S01]  /*1cd0*/  FFMA R73, R49, R73, R72 ;  /* 0x0000004931497223 */ /* 0x000fe20000000048 */
[C---:B------:R-:W-:Y:S01]  /*1ce0*/  FFMA R87, R27.reuse, R87, R86 ;  /* 0x000000571b577223 */ /* 0x040fe20000000056 */
[----:B------:R-:W-:Y:S01]  /*1cf0*/  FFMA R71, R27, R71, R70 ;  /* 0x000000471b477223 */ /* 0x000fe20000000046 */
[----:B------:R-:W-:Y:S01]  /*1d00*/  FFMA R62, R50, R62, R25 ;  /* 0x0000003e323e7223 */ /* 0x000fe20000000019 */
[C---:B--2---:R-:W-:Y:S01]  /*1d10*/  FFMA R52, R48.reuse, R52, R105 ;  /* 0x0000003430347223 */ /* 0x044fe20000000069 */
[----:B----4-:R-:W-:Y:S01]  /*1d20*/  FFMA R32, R48, R32, R67 ;  /* 0x0000002030207223 */ /* 0x010fe20000000043 */
[----:B------:R-:W-:Y:S01]  /*1d30*/  FFMA R74, R50, R74, R73 ;  /* 0x0000004a324a7223 */ /* 0x000fe20000000049 */
[----:B------:R-:W-:Y:S01]  /*1d40*/  FFMA R44, R48, R44, R85 ;  /* 0x0000002c302c7223 */ /* 0x000fe20000000055 */
[----:B------:R-:W-:Y:S01]  /*1d50*/  LDS.128 R20, [R8] ;  /* 0x0000000008147984 */ /* 0x000fe20000000c00 */
[----:B------:R-:W-:-:S03]  /*1d60*/  FFMA R53, R49, R53, R52 ;  /* 0x0000003531357223 */ /* 0x000fc60000000034 */
[----:B------:R-:W1:Y:S01]  /*1d70*/  LDS.128 R40, [R7+0x80] ;  /* 0x0000800007287984 */ /* 0x000e620000000c00 */
[----:B------:R-:W-:-:S03]  /*1d80*/  FFMA R33, R49, R33, R32 ;  /* 0x0000002131217223 */ /* 0x000fc60000000020 */
[----:B------:R-:W2:Y:S04]  /*1d90*/  LDS.128 R24, [R7+0x180] ;  /* 0x0001800007187984 */ /* 0x000ea80000000c00 */
[----:B------:R-:W4:Y:S01]  /*1da0*/  LDS.128 R16, [R7+0x100] ;  /* 0x0001000007107984 */ /* 0x000f220000000c00 */
[C---:B------:R-:W-:Y:S01]  /*1db0*/  FFMA R61, R51.reuse, R75, R74 ;  /* 0x0000004b333d7223 */ /* 0x040fe2000000004a */
[C---:B------:R-:W-:Y:S01]  /*1dc0*/  FFMA R54, R50.reuse, R54, R53 ;  /* 0x0000003632367223 */ /* 0x040fe20000000035 */
[----:B------:R-:W-:Y:S01]  /*1dd0*/  FFMA R34, R50, R34, R33 ;  /* 0x0000002232227223 */ /* 0x000fe20000000021 */
[----:B------:R-:W4:Y:S02]  /*1de0*/  LDS.128 R72, [R7+0x280] ;  /* 0x0002800007487984 */ /* 0x000f240000000c00 */
[C---:B------:R-:W-:Y:S01]  /*1df0*/  FFMA R65, R51.reuse, R55, R54 ;  /* 0x0000003733417223 */ /* 0x040fe20000000036 */
[----:B------:R-:W-:Y:S01]  /*1e00*/  FFMA R55, R51, R35, R34 ;  /* 0x0000002333377223 */ /* 0x000fe20000000022 */
[----:B------:R-:W4:Y:S04]  /*1e10*/  LDS.128 R36, [R7] ;  /* 0x0000000007247984 */ /* 0x000f280000000c00 */
[----:B------:R-:W4:Y:S01]  /*1e20*/  LDS.128 R32, [R7+0x300] ;  /* 0x0003000007207984 */ /* 0x000f220000000c00 */
[----:B------:R-:W-:Y:S01]  /*1e30*/  FFMA R56, R48, R56, R87 ;  /* 0x0000003830387223 */ /* 0x000fe20000000057 */
[----:B------:R-:W-:Y:S01]  /*1e40*/  FFMA R45, R49, R45, R44 ;  /* 0x0000002d312d7223 */ /* 0x000fe2000000002c */
[----:B------:R-:W-:Y:S01]  /*1e50*/  FFMA R63, R51, R63, R62 ;  /* 0x0000003f333f7223 */ /* 0x000fe2000000003e */
[----:B------:R-:W-:Y:S01]  /*1e60*/  UIADD3 UR10, UP0, UR4, 0x700, URZ ;  /* 0x00000700040a7890 */ /* 0x000fe2000ff1e03f */
[----:B------:R-:W-:Y:S01]  /*1e70*/  FFMA R57, R49, R57, R56 ;  /* 0x0000003931397223 */ /* 0x000fe20000000038 */
[----:B------:R-:W-:Y:S01]  /*1e80*/  FFMA R46, R50, R46, R45 ;  /* 0x0000002e322e7223 */ /* 0x000fe2000000002d */
[----:B------:R-:W-:Y:S01]  /*1e90*/  FFMA R28, R48, R28, R71 ;  /* 0x0000001c301c7223 */ /* 0x000fe20000000047 */
[----:B0-----:R-:W3:Y:S01]  /*1ea0*/  LDG.E.CONSTANT R92, [R98.64+0x120] ;  /* 0x00012008625c7981 */ /* 0x001ee2000c1e9900 */
[C---:B------:R-:W-:Y:S01]  /*1eb0*/  FFMA R58, R50.reuse, R58, R57 ;  /* 0x0000003a323a7223 */ /* 0x040fe20000000039 */
[----:B------:R-:W-:Y:S01]  /*1ec0*/  FFMA R57, R51, R47, R46 ;  /* 0x0000002f33397223 */ /* 0x000fe2000000002e */
[----:B------:R-:W-:Y:S01]  /*1ed0*/  FFMA R29, R49, R29, R28 ;  /* 0x0000001d311d7223 */ /* 0x000fe2000000001c */
[----:B------:R-:W0:Y:S03]  /*1ee0*/  LDS.128 R44, [R7+0x200] ;  /* 0x00020000072c7984 */ /* 0x000e260000000c00 */
[----:B------:R-:W-:Y:S01]  /*1ef0*/  FFMA R30, R50, R30, R29 ;  /* 0x0000001e321e7223 */ /* 0x000fe2000000001d */
[C---:B-1----:R-:W-:Y:S01]  /*1f00*/  FFMA R40, R20.reuse, R40, R63 ;  /* 0x0000002814287223 */ /* 0x042fe2000000003f */
[----:B--2---:R-:W-:-:S03]  /*1f10*/  FFMA R24, R20, R24, R65 ;  /* 0x0000001814187223 */ /* 0x004fc60000000041 */
[----:B------:R-:W-:Y:S01]  /*1f20*/  FFMA R41, R21, R41, R40 ;  /* 0x0000002915297223 */ /* 0x000fe20000000028 */
[----:B------:R-:W-:Y:S01]  /*1f30*/  FFMA R53, R51, R59, R58 ;  /* 0x0000003b33357223 */ /* 0x000fe2000000003a */
[----:B------:R-:W-:Y:S01]  /*1f40*/  LDS.128 R68, [R7+0x110] ;  /* 0x0001100007447984 */ /* 0x000fe20000000c00 */
[----:B----4-:R-:W-:Y:S01]  /*1f50*/  FFMA R16, R20, R16, R57 ;  /* 0x0000001014107223 */ /* 0x010fe20000000039 */
        /* <DEDUP_REMOVED lines=12> */
[----:B------:R-:W-:Y:S04]  /*2020*/  LDS.128 R56, [R8+0x10] ;  /* 0x0000100008387984 */ /* 0x000fe80000000c00 */
[----:B------:R-:W1:Y:S04]  /*2030*/  LDS.128 R28, [R7+0x10] ;  /* 0x00001000071c7984 */ /* 0x000e680000000c00 */
[----:B------:R-:W-:Y:S04]  /*2040*/  LDS.128 R40, [R7+0x90] ;  /* 0x0000900007287984 */ /* 0x000fe80000000c00 */
[----:B------:R-:W2:Y:S04]  /*2050*/  LDS.128 R60, [R7+0x190] ;  /* 0x00019000073c7984 */ /* 0x000ea80000000c00 */
[----:B------:R-:W4:Y:S04]  /*2060*/  LDS.128 R64, [R7+0x210] ;  /* 0x0002100007407984 */ /* 0x000f280000000c00 */
[----:B------:R-:W0:Y:S04]  /*2070*/  LDS.128 R24, [R7+0x290] ;  /* 0x0002900007187984 */ /* 0x000e280000000c00 */
[----:B------:R-:W0:Y:S04]  /*2080*/  LDS.128 R48, [R7+0x310] ;  /* 0x0003100007307984 */ /* 0x000e280000000c00 */
[----:B------:R-:W-:Y:S01]  /*2090*/  BAR.SYNC.DEFER_BLOCKING 0x0 ;  /* 0x0000000000007b1d */ /* 0x000fe20000010000 */
[----:B------:R-:W-:Y:S01]  /*20a0*/  UIADD3.X UR11, URZ, UR5, URZ, UP0, !UPT ;  /* 0x000000053f0b7290 */ /* 0x000fe200087fe43f */
[----:B------:R-:W-:Y:S01]  /*20b0*/  MOV R94, UR10 ;  /* 0x0000000a005e7c02 */ /* 0x000fe20008000f00 */
[C---:B------:R-:W-:Y:S01]  /*20c0*/  FFMA R37, R21.reuse, R37, R36 ;  /* 0x0000002515257223 */ /* 0x040fe20000000024 */
[----:B------:R-:W-:-:S02]  /*20d0*/  FFMA R33, R21, R33, R32 ;  /* 0x0000002115217223 */ /* 0x000fc40000000020 */
[----:B------:R-:W5:Y:S01]  /*20e0*/  LDG.E.CONSTANT R36, [R98.64+0xe0] ;  /* 0x0000e00862247981 */ /* 0x000f62000c1e9900 */
[----:B------:R-:W-:Y:S01]  /*20f0*/  MOV R95, UR11 ;  /* 0x0000000b005f7c02 */ /* 0x000fe20008000f00 */
[----:B------:R-:W-:Y:S02]  /*2100*/  FFMA R38, R22, R38, R37 ;  /* 0x0000002616267223 */ /* 0x000fe40000000025 */
[----:B------:R-:W5:Y:S02]  /*2110*/  LDG.E.CONSTANT R37, [R98.64+0xe4] ;  /* 0x0000e40862257981 */ /* 0x000f64000c1e9900 */
[----:B------:R-:W-:Y:S02]  /*2120*/  IMAD.WIDE R94, R97, 0x4, R94 ;  /* 0x00000004615e7825 */ /* 0x000fe400078e025e */
[----:B------:R-:W-:Y:S04]  /*2130*/  @!P0 STS [R15.X4], R140 ;  /* 0x0000008c0f008388 */ /* 0x000fe80000004800 */
[----:B------:R-:W-:Y:S04]  /*2140*/  @!P1 STS [R15.X4+0x4], R124 ;  /* 0x0000047c0f009388 */ /* 0x000fe80000004800 */
[----:B------:R-:W-:Y:S04]  /*2150*/  @!P2 STS [R15.X4+0x8], R122 ;  /* 0x0000087a0f00a388 */ /* 0x000fe80000004800 */
[----:B------:R-:W-:Y:S04]  /*2160*/  @!P3 STS [R15.X4+0xc], R120 ;  /* 0x00000c780f00b388 */ /* 0x000fe80000004800 */
[----:B------:R-:W-:Y:S04]  /*2170*/  @!P4 STS [R15.X4+0x10], R118 ;  /* 0x000010760f00c388 */ /* 0x000fe80000004800 */
[----:B------:R-:W-:Y:S04]  /*2180*/  @!P5 STS [R15.X4+0x14], R116 ;  /* 0x000014740f00d388 */ /* 0x000fe80000004800 */
[----:B------:R-:W-:Y:S04]  /*2190*/  @!P6 STS [R15.X4+0x18], R114 ;  /* 0x000018720f00e388 */ /* 0x000fe80000004800 */
[----:B------:R0:W-:Y:S01]  /*21a0*/  STS.128 [R9.X4+0x360], R80 ;  /* 0x0003605009007388 */ /* 0x0001e20000004c00 */
[----:B------:R-:W-:-:S03]  /*21b0*/  FFMA R87, R23, R39, R38 ;  /* 0x0000002717577223 */ /* 0x000fc60000000026 */
[----:B------:R0:W5:Y:S04]  /*21c0*/  @!P1 LDG.E.CONSTANT R136, [R94.64+0x384] ;  /* 0x000384085e889981 */ /* 0x000168000c1e9900 */
[----:B------:R-:W-:Y:S01]  /*21d0*/  BAR.SYNC.DEFER_BLOCKING 0x0 ;  /* 0x0000000000007b1d */ /* 0x000fe20000010000 */
[----:B------:R-:W-:-:S05]  /*21e0*/  FFMA R34, R22, R34, R33 ;  /* 0x0000002216227223 */ /* 0x000fca0000000021 */
[----:B------:R0:W5:Y:S04]  /*21f0*/  @!P2 LDG.E.CONSTANT R134, [R94.64+0x388] ;  /* 0x000388085e86a981 */ /* 0x000168000c1e9900 */
[----:B------:R0:W5:Y:S04]  /*2200*/  @!P0 LDG.E.CONSTANT R138, [R94.64+0x380] ;  /* 0x000380085e8a8981 */ /* 0x000168000c1e9900 */
[----:B------:R0:W5:Y:S04]  /*2210*/  @!P3 LDG.E.CONSTANT R132, [R94.64+0x38c] ;  /* 0x00038c085e84b981 */ /* 0x000168000c1e9900 */
[----:B------:R0:W5:Y:S04]  /*2220*/  @!P4 LDG.E.CONSTANT R130, [R94.64+0x390] ;  /* 0x000390085e82c981 */ /* 0x000168000c1e9900 */
[----:B------:R0:W5:Y:S04]  /*2230*/  @!P5 LDG.E.CONSTANT R128, [R94.64+0x394] ;  /* 0x000394085e80d981 */ /* 0x000168000c1e9900 */
[----:B------:R1:W5:Y:S04]  /*2240*/  @!P6 LDG.E.CONSTANT R126, [R94.64+0x398] ;  /* 0x000398085e7ee981 */ /* 0x000368000c1e9900 */
[----:B------:R-:W5:Y:S04]  /*2250*/  LDG.E.CONSTANT R38, [R98.64+0xe8] ;  /* 0x0000e80862267981 */ /* 0x000f68000c1e9900 */
[----:B------:R-:W5:Y:S01]  /*2260*/  LDG.E.CONSTANT R39, [R98.64+0xec] ;  /* 0x0000ec0862277981 */ /* 0x000f62000c1e9900 */
[----:B0-----:R-:W-:Y:S01]  /*2270*/  FFMA R44, R20, R44, R53 ;  /* 0x0000002c142c7223 */ /* 0x001fe20000000035 */
[C---:B------:R-:W-:Y:S01]  /*2280*/  FFMA R93, R23.reuse, R19, R18 ;  /* 0x00000013175d7223 */ /* 0x040fe20000000012 */
[----:B------:R-:W-:Y:S01]  /*2290*/  FFMA R74, R22, R74, R17 ;  /* 0x0000004a164a7223 */ /* 0x000fe20000000011 */
[----:B-1----:R-:W-:Y:S01]  /*22a0*/  FFMA R28, R56, R28, R87 ;  /* 0x0000001c381c7223 */ /* 0x002fe20000000057 */
[----:B------:R-:W-:Y:S01]  /*22b0*/  FFMA R81, R23, R35, R34 ;  /* 0x0000002317517223 */ /* 0x000fe20000000022 */
[----:B------:R-:W-:Y:S01]  /*22c0*/  LDS.128 R16, [R8] ;  /* 0x0000000008107984 */ /* 0x000fe20000000c00 */
[----:B------:R-:W-:-:S03]  /*22d0*/  FFMA R45, R21, R45, R44 ;  /* 0x0000002d152d7223 */ /* 0x000fc6000000002c */
[----:B------:R-:W0:Y:S01]  /*22e0*/  LDS.128 R52, [R7] ;  /* 0x0000000007347984 */ /* 0x000e220000000c00 */
[----:B------:R-:W-:-:S03]  /*22f0*/  FFMA R29, R57, R29, R28 ;  /* 0x0000001d391d7223 */ /* 0x000fc6000000001c */
[----:B------:R-:W1:Y:S01]  /*2300*/  LDS.128 R32, [R7+0x180] ;  /* 0x0001800007207984 */ /* 0x000e620000000c00 */
[----:B------:R-:W-:Y:S01]  /*2310*/  FFMA R46, R22, R46, R45 ;  /* 0x0000002e162e7223 */ /* 0x000fe2000000002d */
[----:B------:R-:W-:Y:S01]  /*2320*/  FFMA R30, R58, R30, R29 ;  /* 0x0000001e3a1e7223 */ /* 0x000fe2000000001d */
[C---:B--2---:R-:W-:Y:S01]  /*2330*/  FFMA R60, R56.reuse, R60, R73 ;  /* 0x0000003c383c7223 */ /* 0x044fe20000000049 */
[C---:B------:R-:W-:Y:S01]  /*2340*/  FFMA R40, R56.reuse, R40, R85 ;  /* 0x0000002838287223 */ /* 0x040fe20000000055 */
[----:B------:R-:W-:Y:S01]  /*2350*/  FFMA R101, R23, R47, R46 ;  /* 0x0000002f17657223 */ /* 0x000fe2000000002e */
[----:B------:R-:W-:Y:S01]  /*2360*/  FFMA R73, R59, R31, R30 ;  /* 0x0000001f3b497223 */ /* 0x000fe2000000001e */
[----:B------:R-:W2:Y:S04]  /*2370*/  LDS.128 R44, [R7+0x80] ;  /* 0x00008000072c7984 */ /* 0x000ea80000000c00 */
[----:B------:R-:W2:Y:S01]  /*2380*/  LDS.128 R28, [R7+0x200] ;  /* 0x00020000071c7984 */ /* 0x000ea20000000c00 */
[----:B------:R-:W-:Y:S01]  /*2390*/  FFMA R41, R57, R41, R40 ;  /* 0x0000002939297223 */ /* 0x000fe20000000028 */
[----:B------:R-:W-:Y:S01]  /*23a0*/  FFMA R75, R23, R75, R74 ;  /* 0x0000004b174b7223 */ /* 0x000fe2000000004a */
[C---:B------:R-:W-:Y:S01]  /*23b0*/  FFMA R68, R56.reuse, R68, R93 ;  /* 0x0000004438447223 */ /* 0x040fe2000000005d */
[----:B----4-:R-:W-:Y:S01]  /*23c0*/  FFMA R64, R56, R64, R101 ;  /* 0x0000004038407223 */ /* 0x010fe20000000065 */
[----:B------:R-:W-:Y:S01]  /*23d0*/  FFMA R42, R58, R42, R41 ;  /* 0x0000002a3a2a7223 */ /* 0x000fe20000000029 */
[C---:B------:R-:W-:Y:S01]  /*23e0*/  FFMA R41, R57.reuse, R61, R60 ;  /* 0x0000003d39297223 */ /* 0x040fe2000000003c */
[C---:B------:R-:W-:Y:S01]  /*23f0*/  FFMA R69, R57.reuse, R69, R68 ;  /* 0x0000004539457223 */ /* 0x040fe20000000044 */
[C---:B------:R-:W-:Y:S01]  /*2400*/  FFMA R24, R56.reuse, R24, R75 ;  /* 0x0000001838187223 */ /* 0x040fe2000000004b */
[----:B------:R-:W-:Y:S01]  /*2410*/  FFMA R48, R56, R48, R81 ;  /* 0x0000003038307223 */ /* 0x000fe20000000051 */
[C---:B------:R-:W-:Y:S01]  /*2420*/  FFMA R62, R58.reuse, R62, R41 ;  /* 0x0000003e3a3e7223 */ /* 0x040fe20000000029 */
[C---:B------:R-:W-:Y:S01]  /*2430*/  FFMA R65, R57.reuse, R65, R64 ;  /* 0x0000004139417223 */ /* 0x040fe20000000040 */
[C---:B------:R-:W-:Y:S01]  /*2440*/  FFMA R70, R58.reuse, R70, R69 ;  /* 0x000000463a467223 */ /* 0x040fe20000000045 */
[----:B------:R-:W-:Y:S01]  /*2450*/  FFMA R25, R57, R25, R24 ;  /* 0x0000001939197223 */ /* 0x000fe20000000018 */
[----:B------:R-:W-:Y:S01]  /*2460*/  FFMA R63, R59, R63, R62 ;  /* 0x0000003f3b3f7223 */ /* 0x000fe2000000003e */
[----:B------:R-:W-:Y:S01]  /*2470*/  FFMA R66, R58, R66, R65 ;  /* 0x000000423a427223 */ /* 0x000fe20000000041 */
[----:B------:R-:W-:Y:S01]  /*2480*/  FFMA R49, R57, R49, R48 ;  /* 0x0000003139317223 */ /* 0x000fe20000000030 */
[----:B------:R-:W-:Y:S01]  /*2490*/  FFMA R61, R59, R43, R42 ;  /* 0x0000002b3b3d7223 */ /* 0x000fe2000000002a */
[----:B------:R4:W5:Y:S04]  /*24a0*/  @!P1 LDG.E.CONSTANT R124, [R94.64+0x3a4] ;  /* 0x0003a4085e7c9981 */ /* 0x000968000c1e9900 */
[----:B------:R4:W5:Y:S01]  /*24b0*/  @!P2 LDG.E.CONSTANT R122, [R94.64+0x3a8] ;  /* 0x0003a8085e7aa981 */ /* 0x000962000c1e9900 */
[----:B0-----:R-:W-:-:S03]  /*24c0*/  FFMA R52, R16, R52, R73 ;  /* 0x0000003410347223 */ /* 0x001fc60000000049 */
[----:B------:R-:W0:Y:S01]  /*24d0*/  LDS.128 R20, [R7+0x100] ;  /* 0x0001000007147984 */ /* 0x000e220000000c00 */
[----:B-1----:R-:W-:Y:S01]  /*24e0*/  FFMA R32, R16, R32, R63 ;  /* 0x0000002010207223 */ /* 0x002fe2000000003f */
[----:B------:R-:W-:Y:S01]  /*24f0*/  FFMA R53, R17, R53, R52 ;  /* 0x0000003511357223 */ /* 0x000fe20000000034 */
[----:B------:R-:W-:Y:S01]  /*2500*/  FFMA R67, R59, R67, R66 ;  /* 0x000000433b437223 */ /* 0x000fe20000000042 */
[----:B------:R-:W-:Y:S01]  /*2510*/  FFMA R26, R58, R26, R25 ;  /* 0x0000001a3a1a7223 */ /* 0x000fe20000000019 */
[----:B------:R-:W-:Y:S01]  /*2520*/  FFMA R33, R17, R33, R32 ;  /* 0x0000002111217223 */ /* 0x000fe20000000020 */
[C---:B------:R-:W-:Y:S01]  /*2530*/  FFMA R54, R18.reuse, R54, R53 ;  /* 0x0000003612367223 */ /* 0x040fe20000000035 */
[----:B------:R-:W-:Y:S01]  /*2540*/  FFMA R83, R59, R71, R70 ;  /* 0x000000473b537223 */ /* 0x000fe20000000046 */
[----:B------:R-:W1:Y:S01]  /*2550*/  LDS.128 R40, [R7+0x280] ;  /* 0x0002800007287984 */ /* 0x000e620000000c00 */
[----:B------:R-:W-:Y:S01]  /*2560*/  FFMA R34, R18, R34, R33 ;  /* 0x0000002212227223 */ /* 0x000fe20000000021 */
[----:B------:R-:W-:-:S02]  /*2570*/  FFMA R50, R58, R50, R49 ;  /* 0x000000323a327223 */ /* 0x000fc40000000031 */
[----:B------:R-:W0:Y:S01]  /*2580*/  LDS.128 R68, [R7+0x300] ;  /* 0x0003000007447984 */ /* 0x000e220000000c00 */
[C---:B--2---:R-:W-:Y:S01]  /*2590*/  FFMA R44, R16.reuse, R44, R61 ;  /* 0x0000002c102c7223 */ /* 0x044fe2000000003d */
[C---:B------:R-:W-:Y:S01]  /*25a0*/  FFMA R49, R59.reuse, R27, R26 ;  /* 0x0000001b3b317223 */ /* 0x040fe2000000001a */
[----:B------:R-:W-:Y:S01]  /*25b0*/  FFMA R51, R59, R51, R50 ;  /* 0x000000333b337223 */ /* 0x000fe20000000032 */
[----:B------:R4:W2:Y:S01]  /*25c0*/  @!P3 LDG.E.CONSTANT R120, [R94.64+0x3ac] ;  /* 0x0003ac085e78b981 */ /* 0x0008a2000c1e9900 */
[----:B------:R-:W-:Y:S01]  /*25d0*/  FFMA R28, R16, R28, R67 ;  /* 0x0000001c101c7223 */ /* 0x000fe20000000043 */
[C---:B------:R-:W-:Y:S02]  /*25e0*/  FFMA R103, R19.reuse, R35, R34 ;  /* 0x0000002313677223 */ /* 0x040fe40000000022 */
[----:B------:R4:W2:Y:S04]  /*25f0*/  @!P4 LDG.E.CONSTANT R118, [R94.64+0x3b0] ;  /* 0x0003b0085e76c981 */ /* 0x0008a8000c1e9900 */
[----:B------:R4:W2:Y:S04]  /*2600*/  @!P5 LDG.E.CONSTANT R116, [R94.64+0x3b4] ;  /* 0x0003b4085e74d981 */ /* 0x0008a8000c1e9900 */
[----:B------:R4:W2:Y:S04]  /*2610*/  @!P6 LDG.E.CONSTANT R114, [R94.64+0x3b8] ;  /* 0x0003b8085e72e981 */ /* 0x0008a8000c1e9900 */
[----:B------:R4:W2:Y:S04]  /*2620*/  @!P0 LDG.E.CONSTANT R101, [R94.64+0x3a0] ;  /* 0x0003a0085e658981 */ /* 0x0008a8000c1e9900 */
[----:B------:R-:W-:Y:S04]  /*2630*/  LDS.128 R24, [R8+0x10] ;  /* 0x0000100008187984 */ /* 0x000fe80000000c00 */
[----:B------:R-:W-:Y:S01]  /*2640*/  LDS.128 R72, [R7+0x10] ;  /* 0x0000100007487984 */ /* 0x000fe20000000c00 */
[----:B----4-:R-:W-:-:S03]  /*2650*/  FFMA R95, R19, R55, R54 ;  /* 0x00000037135f7223 */ /* 0x010fc60000000036 */
[----:B------:R-:W-:Y:S04]  /*2660*/  LDS.128 R84, [R7+0x90] ;  /* 0x0000900007547984 */ /* 0x000fe80000000c00 */
[----:B------:R-:W-:Y:S04]  /*2670*/  LDS.128 R64, [R7+0x110] ;  /* 0x0001100007407984 */ /* 0x000fe80000000c00 */
[----:B------:R-:W4:Y:S04]  /*2680*/  LDS.128 R32, [R7+0x190] ;  /* 0x0001900007207984 */ /* 0x000f280000000c00 */
[----:B------:R-:W4:Y:S04]  /*2690*/  LDS.128 R60, [R7+0x210] ;  /* 0x00021000073c7984 */ /* 0x000f280000000c00 */
[----:B------:R-:W4:Y:S04]  /*26a0*/  LDS.128 R52, [R7+0x290] ;  /* 0x0002900007347984 */ /* 0x000f280000000c00 */
[----:B------:R-:W4:Y:S04]  /*26b0*/  LDS.128 R56, [R7+0x310] ;  /* 0x0003100007387984 */ /* 0x000f280000000c00 */
[----:B------:R-:W-:Y:S01]  /*26c0*/  BAR.SYNC.DEFER_BLOCKING 0x0 ;  /* 0x0000000000007b1d */ /* 0x000fe20000010000 */
[C---:B0-----:R-:W-:Y:S01]  /*26d0*/  FFMA R20, R16.reuse, R20, R83 ;  /* 0x0000001410147223 */ /* 0x041fe20000000053 */
[C---:B-1----:R-:W-:Y:S01]  /*26e0*/  FFMA R40, R16.reuse, R40, R49 ;  /* 0x0000002810287223 */ /* 0x042fe20000000031 */
[----:B------:R-:W-:Y:S01]  /*26f0*/  FFMA R68, R16, R68, R51 ;  /* 0x0000004410447223 */ /* 0x000fe20000000033 */
[C---:B------:R-:W-:Y:S01]  /*2700*/  FFMA R45, R17.reuse, R45, R44 ;  /* 0x0000002d112d7223 */ /* 0x040fe2000000002c */
[C---:B------:R-:W-:Y:S01]  /*2710*/  FFMA R21, R17.reuse, R21, R20 ;  /* 0x0000001511157223 */ /* 0x040fe20000000014 */
[C---:B------:R-:W-:Y:S01]  /*2720*/  FFMA R29, R17.reuse, R29, R28 ;  /* 0x0000001d111d7223 */ /* 0x040fe2000000001c */
[C---:B------:R-:W-:Y:S01]  /*2730*/  FFMA R41, R17.reuse, R41, R40 ;  /* 0x0000002911297223 */ /* 0x040fe20000000028 */
[----:B------:R-:W-:Y:S01]  /*2740*/  FFMA R17, R17, R69, R68 ;  /* 0x0000004511117223 */ /* 0x000fe20000000044 */
[----:B------:R-:W2:Y:S04]  /*2750*/  LDG.E.CONSTANT R80, [R98.64+0x100] ;  /* 0x0001000862507981 */ /* 0x000ea8000c1e9900 */
[----:B------:R-:W2:Y:S04]  /*2760*/  LDG.E.CONSTANT R81, [R98.64+0x104] ;  /* 0x0001040862517981 */ /* 0x000ea8000c1e9900 */
[----:B------:R-:W2:Y:S01]  /*2770*/  LDG.E.CONSTANT R82, [R98.64+0x108] ;  /* 0x0001080862527981 */ /* 0x000ea2000c1e9900 */
[----:B------:R-:W-:-:S03]  /*2780*/  UIADD3 UR10, UP0, UR4, 0xa80, URZ ;  /* 0x00000a80040a7890 */ /* 0x000fc6000ff1e03f */
[----:B------:R-:W2:Y:S04]  /*2790*/  LDG.E.CONSTANT R94, [R98.64+0x128] ;  /* 0x00012808625e7981 */ /* 0x000ea8000c1e9900 */
[----:B---3--:R-:W-:Y:S04]  /*27a0*/  @!P0 STS [R15.X4], R154 ;  /* 0x0000009a0f008388 */ /* 0x008fe80000004800 */
[----:B------:R-:W-:Y:S04]  /*27b0*/  @!P1 STS [R15.X4+0x4], R152 ;  /* 0x000004980f009388 */ /* 0x000fe80000004800 */
[----:B------:R-:W-:Y:S04]  /*27c0*/  @!P2 STS [R15.X4+0x8], R150 ;  /* 0x000008960f00a388 */ /* 0x000fe80000004800 */
[----:B------:R-:W-:Y:S04]  /*27d0*/  @!P3 STS [R15.X4+0xc], R148 ;  /* 0x00000c940f00b388 */ /* 0x000fe80000004800 */
[----:B------:R-:W-:Y:S04]  /*27e0*/  @!P4 STS [R15.X4+0x10], R146 ;  /* 0x000010920f00c388 */ /* 0x000fe80000004800 */
[----:B------:R-:W-:Y:S04]  /*27f0*/  @!P5 STS [R15.X4+0x14], R144 ;  /* 0x000014900f00d388 */ /* 0x000fe80000004800 */
[----:B------:R-:W-:Y:S04]  /*2800*/  @!P6 STS [R15.X4+0x18], R142 ;  /* 0x0000188e0f00e388 */ /* 0x000fe80000004800 */
[----:B------:R-:W-:Y:S04]  /*2810*/  STS.128 [R9.X4+0x360], R88 ;  /* 0x0003605809007388 */ /* 0x000fe80000004c00 */
[----:B------:R-:W-:Y:S01]  /*2820*/  BAR.SYNC.DEFER_BLOCKING 0x0 ;  /* 0x0000000000007b1d */ /* 0x000fe20000010000 */
[C---:B------:R-:W-:Y:S01]  /*2830*/  FFMA R46, R18.reuse, R46, R45 ;  /* 0x0000002e122e7223 */ /* 0x040fe2000000002d */
[C---:B------:R-:W-:Y:S01]  /*2840*/  FFMA R22, R18.reuse, R22, R21 ;  /* 0x0000001612167223 */ /* 0x040fe20000000015 */
        /* <DEDUP_REMOVED lines=8> */
[C---:B----4-:R-:W-:Y:S01]  /*28d0*/  FFMA R32, R24.reuse, R32, R103 ;  /* 0x0000002018207223 */ /* 0x050fe20000000067 */
        /* <DEDUP_REMOVED lines=8> */
[----:B------:R-:W3:Y:S04]  /*2960*/  LDG.E.CONSTANT R83, [R98.64+0x10c] ;  /* 0x00010c0862537981 */ /* 0x000ee8000c1e9900 */
[----:B------:R-:W-:Y:S04]  /*2970*/  LDS.128 R20, [R8] ;  /* 0x0000000008147984 */ /* 0x000fe80000000c00 */
[----:B------:R-:W0:Y:S04]  /*2980*/  LDS.128 R44, [R7] ;  /* 0x00000000072c7984 */ /* 0x000e280000000c00 */
[----:B------:R-:W1:Y:S01]  /*2990*/  LDS.128 R48, [R7+0x80] ;  /* 0x0000800007307984 */ /* 0x000e620000000c00 */
[C---:B------:R-:W-:Y:S01]  /*29a0*/  FFMA R85, R25.reuse, R85, R84 ;  /* 0x0000005519557223 */ /* 0x040fe20000000054 */
[C---:B------:R-:W-:Y:S01]  /*29b0*/  FFMA R65, R25.reuse, R65, R64 ;  /* 0x0000004119417223 */ /* 0x040fe20000000040 */
[C---:B------:R-:W-:Y:S01]  /*29c0*/  FFMA R61, R25.reuse, R61, R60 ;  /* 0x0000003d193d7223 */ /* 0x040fe2000000003c */
[----:B------:R-:W4:Y:S01]  /*29d0*/  LDS.128 R28, [R7+0x100] ;  /* 0x00010000071c7984 */ /* 0x000f220000000c00 */
[C---:B------:R-:W-:Y:S01]  /*29e0*/  FFMA R53, R25.reuse, R53, R52 ;  /* 0x0000003519357223 */ /* 0x040fe20000000034 */
[----:B------:R-:W-:Y:S01]  /*29f0*/  FFMA R57, R25, R57, R56 ;  /* 0x0000003919397223 */ /* 0x000fe20000000038 */
        /* <DEDUP_REMOVED lines=14> */
[----:B------:R-:W4:Y:S04]  /*2ae0*/  LDS.128 R40, [R7+0x180] ;  /* 0x0001800007287984 */ /* 0x000f280000000c00 */
[----:B------:R-:W4:Y:S04]  /*2af0*/  LDS.128 R16, [R7+0x200] ;  /* 0x0002000007107984 */ /* 0x000f280000000c00 */
[----:B------:R-:W4:Y:S04]  /*2b00*/  LDS.128 R32, [R7+0x280] ;  /* 0x0002800007207984 */ /* 0x000f280000000c00 */
[----:B------:R-:W4:Y:S01]  /*2b10*/  LDS.128 R24, [R7+0x300] ;  /* 0x0003000007187984 */ /* 0x000f220000000c00 */
[----:B0-----:R-:W-:-:S03]  /*2b20*/  FFMA R44, R20, R44, R75 ;  /* 0x0000002c142c7223 */ /* 0x001fc6000000004b */
[----:B------:R-:W-:Y:S01]  /*2b30*/  LDS.128 R60, [R8+0x10] ;  /* 0x00001000083c7984 */ /* 0x000fe20000000c00 */
[C---:B-1----:R-:W-:Y:S01]  /*2b40*/  FFMA R48, R20.reuse, R48, R87 ;  /* 0x0000003014307223 */ /* 0x042fe20000000057 */
[C---:B------:R-:W-:Y:S02]  /*2b50*/  FFMA R45, R21.reuse, R45, R44 ;  /* 0x0000002d152d7223 */ /* 0x040fe4000000002c */
[----:B------:R-:W0:Y:S01]  /*2b60*/  LDS.128 R72, [R7+0x10] ;  /* 0x0000100007487984 */ /* 0x000e220000000c00 */
[C---:B------:R-:W-:Y:S01]  /*2b70*/  FFMA R49, R21.reuse, R49, R48 ;  /* 0x0000003115317223 */ /* 0x040fe20000000030 */
[----:B----4-:R-:W-:Y:S01]  /*2b80*/  FFMA R28, R20, R28, R67 ;  /* 0x0000001c141c7223 */ /* 0x010fe20000000043 */
[C---:B------:R-:W-:Y:S01]  /*2b90*/  FFMA R46, R22.reuse, R46, R45 ;  /* 0x0000002e162e7223 */ /* 0x040fe2000000002d */
[----:B------:R-:W1:Y:S01]  /*2ba0*/  LDS.128 R68, [R7+0x110] ;  /* 0x0001100007447984 */ /* 0x000e620000000c00 */
[C---:B------:R-:W-:Y:S01]  /*2bb0*/  FFMA R50, R22.reuse, R50, R49 ;  /* 0x0000003216327223 */ /* 0x040fe20000000031 */
[----:B------:R-:W-:Y:S01]  /*2bc0*/  FFMA R45, R21, R29, R28 ;  /* 0x0000001d152d7223 */ /* 0x000fe2000000001c */
[C---:B------:R-:W-:Y:S01]  /*2bd0*/  FFMA R29, R23.reuse, R47, R46 ;  /* 0x0000002f171d7223 */ /* 0x040fe2000000002e */
[----:B------:R-:W-:Y:S01]  /*2be0*/  UIADD3.X UR11, URZ, UR5, URZ, UP0, !UPT ;  /* 0x000000053f0b7290 */ /* 0x000fe200087fe43f */
[----:B------:R-:W-:Y:S01]  /*2bf0*/  FFMA R89, R23, R51, R50 ;  /* 0x0000003317597223 */ /* 0x000fe20000000032 */
[----:B------:R-:W-:Y:S01]  /*2c00*/  FFMA R30, R22, R30, R45 ;  /* 0x0000001e161e7223 */ /* 0x000fe2000000002d */
[----:B------:R-:W-:Y:S04]  /*2c10*/  LDS.128 R48, [R7+0x210] ;  /* 0x0002100007307984 */ /* 0x000fe80000000c00 */
[----:B------:R-:W-:Y:S01]  /*2c20*/  LDS.128 R44, [R7+0x190] ;  /* 0x00019000072c7984 */ /* 0x000fe20000000c00 */
[----:B------:R-:W-:Y:S01]  /*2c30*/  FFMA R40, R20, R40, R65 ;  /* 0x0000002814287223 */ /* 0x000fe20000000041 */
[----:B------:R-:W-:-:S02]  /*2c40*/  MOV R150, UR10 ;  /* 0x0000000a00967c02 */ /* 0x000fc40008000f00 */
[----:B------:R-:W4:Y:S01]  /*2c50*/  LDS.128 R64, [R7+0x90] ;  /* 0x0000900007407984 */ /* 0x000f220000000c00 */
[----:B------:R-:W-:-:S03]  /*2c60*/  FFMA R16, R20, R16, R53 ;  /* 0x0000001014107223 */ /* 0x000fc60000000035 */
[----:B------:R-:W2:Y:S01]  /*2c70*/  LDG.E.CONSTANT R93, [R98.64+0x124] ;  /* 0x00012408625d7981 */ /* 0x000ea2000c1e9900 */
[----:B------:R-:W-:-:S03]  /*2c80*/  FFMA R32, R20, R32, R55 ;  /* 0x0000002014207223 */ /* 0x000fc60000000037 */
[----:B------:R-:W0:Y:S01]  /*2c90*/  LDS.128 R52, [R7+0x290] ;  /* 0x0002900007347984 */ /* 0x000e220000000c00 */
[----:B------:R-:W-:-:S03]  /*2ca0*/  FFMA R24, R20, R24, R59 ;  /* 0x0000001814187223 */ /* 0x000fc6000000003b */
[----:B------:R-:W0:Y:S04]  /*2cb0*/  LDS.128 R56, [R7+0x310] ;  /* 0x0003100007387984 */ /* 0x000e280000000c00 */
[----:B------:R-:W-:Y:S01]  /*2cc0*/  BAR.SYNC.DEFER_BLOCKING 0x0 ;  /* 0x0000000000007b1d */ /* 0x000fe20000010000 */
[C---:B------:R-:W-:Y:S01]  /*2cd0*/  FFMA R41, R21.reuse, R41, R40 ;  /* 0x0000002915297223 */ /* 0x040fe20000000028 */
[----:B------:R-:W-:-:S04]  /*2ce0*/  FFMA R33, R21, R33, R32 ;  /* 0x0000002115217223 */ /* 0x000fc80000000020 */
[----:B------:R-:W2:Y:S04]  /*2cf0*/  LDG.E.CONSTANT R95, [R98.64+0x12c] ;  /* 0x00012c08625f7981 */ /* 0x000ea8000c1e9900 */
[----:B------:R-:W-:Y:S04]  /*2d00*/  @!P0 STS [R15.X4], R112 ;  /* 0x000000700f008388 */ /* 0x000fe80000004800 */
[----:B------:R-:W-:Y:S04]  /*2d10*/  @!P1 STS [R15.X4+0x4], R110 ;  /* 0x0000046e0f009388 */ /* 0x000fe80000004800 */
[----:B------:R-:W-:Y:S04]  /*2d20*/  @!P2 STS [R15.X4+0x8], R108 ;  /* 0x0000086c0f00a388 */ /* 0x000fe80000004800 */
[----:B-----5:R-:W-:Y:S04]  /*2d30*/  @!P3 STS [R15.X4+0xc], R106 ;  /* 0x00000c6a0f00b388 */ /* 0x020fe80000004800 */
[----:B------:R-:W-:Y:S04]  /*2d40*/  @!P4 STS [R15.X4+0x10], R104 ;  /* 0x000010680f00c388 */ /* 0x000fe80000004800 */
[----:B------:R-:W-:Y:S04]  /*2d50*/  @!P5 STS [R15.X4+0x14], R102 ;  /* 0x000014660f00d388 */ /* 0x000fe80000004800 */
[----:B------:R-:W-:Y:S04]  /*2d60*/  @!P6 STS [R15.X4+0x18], R100 ;  /* 0x000018640f00e388 */ /* 0x000fe80000004800 */
[----:B------:R-:W-:Y:S04]  /*2d70*/  STS.128 [R9.X4+0x360], R76 ;  /* 0x0003604c09007388 */ /* 0x000fe80000004c00 */
[----:B------:R-:W-:Y:S01]  /*2d80*/  BAR.SYNC.DEFER_BLOCKING 0x0 ;  /* 0x0000000000007b1d */ /* 0x000fe20000010000 */
[C---:B------:R-:W-:Y:S01]  /*2d90*/  FFMA R42, R22.reuse, R42, R41 ;  /* 0x0000002a162a7223 */ /* 0x040fe20000000029 */
[----:B------:R-:W-:-:S03]  /*2da0*/  FFMA R34, R22, R34, R33 ;  /* 0x0000002216227223 */ /* 0x000fc60000000021 */
[C---:B------:R-:W-:Y:S01]  /*2db0*/  FFMA R85, R23.reuse, R43, R42 ;  /* 0x0000002b17557223 */ /* 0x040fe2000000002a */
[----:B------:R-:W-:Y:S01]  /*2dc0*/  FFMA R103, R23, R35, R34 ;  /* 0x0000002317677223 */ /* 0x000fe20000000022 */
[C---:B------:R-:W-:Y:S01]  /*2dd0*/  FFMA R17, R21.reuse, R17, R16 ;  /* 0x0000001115117223 */ /* 0x040fe20000000010 */
[----:B------:R-:W-:Y:S01]  /*2de0*/  FFMA R25, R21, R25, R24 ;  /* 0x0000001915197223 */ /* 0x000fe20000000018 */
[----:B0-----:R-:W-:Y:S01]  /*2df0*/  FFMA R72, R60, R72, R29 ;  /* 0x000000483c487223 */ /* 0x001fe2000000001d */
[----:B------:R-:W-:Y:S01]  /*2e00*/  MOV R151, UR11 ;  /* 0x0000000b00977c02 */ /* 0x000fe20008000f00 */
[C---:B------:R-:W-:Y:S01]  /*2e10*/  FFMA R18, R22.reuse, R18, R17 ;  /* 0x0000001216127223 */ /* 0x040fe20000000011 */
[----:B------:R-:W-:Y:S01]  /*2e20*/  FFMA R26, R22, R26, R25 ;  /* 0x0000001a161a7223 */ /* 0x000fe20000000019 */
[----:B------:R-:W-:Y:S01]  /*2e30*/  FFMA R73, R61, R73, R72 ;  /* 0x000000493d497223 */ /* 0x000fe20000000048 */
[----:B------:R-:W-:Y:S04]  /*2e40*/  LDS.128 R40, [R8] ;  /* 0x0000000008287984 */ /* 0x000fe80000000c00 */
[----:B------:R-:W0:Y:S01]  /*2e50*/  LDS.128 R32, [R7+0x100] ;  /* 0x0001000007207984 */ /* 0x000e220000000c00 */
[----:B------:R-:W-:Y:S01]  /*2e60*/  FFMA R74, R62, R74, R73 ;  /* 0x0000004a3e4a7223 */ /* 0x000fe20000000049 */
[----:B------:R-:W-:Y:S01]  /*2e70*/  IMAD.WIDE R150, R97, 0x4, R150 ;  /* 0x0000000461967825 */ /* 0x000fe200078e0296 */
[C---:B------:R-:W-:Y:S01]  /*2e80*/  FFMA R91, R23.reuse, R31, R30 ;  /* 0x0000001f175b7223 */ /* 0x040fe2000000001e */
[C---:B------:R-:W-:Y:S01]  /*2e90*/  FFMA R87, R23.reuse, R19, R18 ;  /* 0x0000001317577223 */ /* 0x040fe20000000012 */
[----:B------:R-:W-:Y:S01]  /*2ea0*/  FFMA R73, R23, R27, R26 ;  /* 0x0000001b17497223 */ /* 0x000fe2000000001a */
[----:B------:R-:W5:Y:S04]  /*2eb0*/  LDS.128 R16, [R7] ;  /* 0x0000000007107984 */ /* 0x000f680000000c00 */
[----:B------:R-:W0:Y:S04]  /*2ec0*/  LDS.128 R28, [R7+0x80] ;  /* 0x00008000071c7984 */ /* 0x000e280000000c00 */
[----:B------:R-:W0:Y:S04]  /*2ed0*/  LDS.128 R20, [R7+0x180] ;  /* 0x0001800007147984 */ /* 0x000e280000000c00 */
[----:B------:R-:W0:Y:S04]  /*2ee0*/  LDS.128 R24, [R7+0x200] ;  /* 0x0002000007187984 */ /* 0x000e280000000c00 */
[----:B------:R0:W2:Y:S04]  /*2ef0*/  @!P1 LDG.E.CONSTANT R146, [R150.64+0x384] ;  /* 0x0003840896929981 */ /* 0x0000a8000c1e9900 */
[----:B------:R0:W2:Y:S04]  /*2f00*/  @!P0 LDG.E.CONSTANT R148, [R150.64+0x380] ;  /* 0x0003800896948981 */ /* 0x0000a8000c1e9900 */
[----:B------:R0:W2:Y:S04]  /*2f10*/  @!P2 LDG.E.CONSTANT R90, [R150.64+0x388] ;  /* 0x00038808965aa981 */ /* 0x0000a8000c1e9900 */
[----:B------:R0:W2:Y:S04]  /*2f20*/  @!P3 LDG.E.CONSTANT R88, [R150.64+0x38c] ;  /* 0x00038c089658b981 */ /* 0x0000a8000c1e9900 */
[----:B------:R0:W2:Y:S04]  /*2f30*/  @!P4 LDG.E.CONSTANT R144, [R150.64+0x390] ;  /* 0x000390089690c981 */ /* 0x0000a8000c1e9900 */
[----:B------:R0:W3:Y:S04]  /*2f40*/  @!P5 LDG.E.CONSTANT R142, [R150.64+0x394] ;  /* 0x00039408968ed981 */ /* 0x0000e8000c1e9900 */
[----:B------:R0:W3:Y:S01]  /*2f50*/  @!P6 LDG.E.CONSTANT R140, [R150.64+0x398] ;  /* 0x00039808968ce981 */ /* 0x0000e2000c1e9900 */
[C---:B-1----:R-:W-:Y:S01]  /*2f60*/  FFMA R68, R60.reuse, R68, R91 ;  /* 0x000000443c447223 */ /* 0x042fe2000000005b */
[C---:B----4-:R-:W-:Y:S01]  /*2f70*/  FFMA R64, R60.reuse, R64, R89 ;  /* 0x000000403c407223 */ /* 0x050fe20000000059 */
[C---:B------:R-:W-:Y:S01]  /*2f80*/  FFMA R44, R60.reuse, R44, R85 ;  /* 0x0000002c3c2c7223 */ /* 0x040fe20000000055 */
[----:B------:R-:W-:Y:S01]  /*2f90*/  FFMA R52, R60, R52, R103 ;  /* 0x000000343c347223 */ /* 0x000fe20000000067 */
[----:B------:R-:W-:Y:S01]  /*2fa0*/  FFMA R69, R61, R69, R68 ;  /* 0x000000453d457223 */ /* 0x000fe20000000044 */
[----:B------:R-:W-:Y:S01]  /*2fb0*/  FFMA R75, R63, R75, R74 ;  /* 0x0000004b3f4b7223 */ /* 0x000fe2000000004a */
[----:B------:R-:W1:Y:S02]  /*2fc0*/  LDS.128 R76, [R7+0x280] ;  /* 0x00028000074c7984 */ /* 0x000e640000000c00 */
[----:B------:R-:W-:Y:S01]  /*2fd0*/  FFMA R70, R62, R70, R69 ;  /* 0x000000463e467223 */ /* 0x000fe20000000045 */
[C---:B------:R-:W-:Y:S01]  /*2fe0*/  FFMA R48, R60.reuse, R48, R87 ;  /* 0x000000303c307223 */ /* 0x040fe20000000057 */
[C---:B------:R-:W-:Y:S01]  /*2ff0*/  FFMA R65, R61.reuse, R65, R64 ;  /* 0x000000413d417223 */ /* 0x040fe20000000040 */
[----:B------:R-:W-:Y:S01]  /*3000*/  FFMA R45, R61, R45, R44 ;  /* 0x0000002d3d2d7223 */ /* 0x000fe2000000002c */
[----:B------:R-:W-:Y:S01]  /*3010*/  FFMA R71, R63, R71, R70 ;  /* 0x000000473f477223 */ /* 0x000fe20000000046 */
[C---:B------:R-:W-:Y:S01]  /*3020*/  FFMA R49, R61.reuse, R49, R48 ;  /* 0x000000313d317223 */ /* 0x040fe20000000030 */
[----:B------:R-:W-:Y:S01]  /*3030*/  FFMA R56, R60, R56, R73 ;  /* 0x000000383c387223 */ /* 0x000fe20000000049 */
[C---:B------:R-:W-:Y:S01]  /*3040*/  FFMA R53, R61.reuse, R53, R52 ;  /* 0x000000353d357223 */ /* 0x040fe20000000034 */
[----:B0-----:R-:W-:Y:S01]  /*3050*/  FFMA R32, R40, R32, R71 ;  /* 0x0000002028207223 */ /* 0x001fe20000000047 */
[C---:B------:R-:W-:Y:S01]  /*3060*/  FFMA R66, R62.reuse, R66, R65 ;  /* 0x000000423e427223 */ /* 0x040fe20000000041 */
[C---:B------:R-:W-:Y:S01]  /*3070*/  FFMA R46, R62.reuse, R46, R45 ;  /* 0x0000002e3e2e7223 */ /* 0x040fe2000000002d */
[C---:B------:R-:W-:Y:S01]  /*3080*/  FFMA R50, R62.reuse, R50, R49 ;  /* 0x000000323e327223 */ /* 0x040fe20000000031 */
        /* <DEDUP_REMOVED lines=12> */
[C---:B------:R-:W-:Y:S01]  /*3150*/  FFMA R20, R40.reuse, R20, R47 ;  /* 0x0000001428147223 */ /* 0x040fe2000000002f */
[----:B------:R-:W-:Y:S01]  /*3160*/  FFMA R24, R40, R24, R51 ;  /* 0x0000001828187223 */ /* 0x000fe20000000033 */
[----:B------:R-:W-:Y:S01]  /*3170*/  FFMA R89, R43, R35, R34 ;  /* 0x000000232b597223 */ /* 0x000fe20000000022 */
[----:B------:R-:W-:Y:S04]  /*3180*/  LDS.128 R84, [R7+0x300] ;  /* 0x0003000007547984 */ /* 0x000fe80000000c00 */
[----:B------:R-:W-:Y:S04]  /*3190*/  LDS.128 R44, [R8+0x10] ;  /* 0x00001000082c7984 */ /* 0x000fe80000000c00 */
[----:B------:R-:W-:Y:S04]  /*31a0*/  LDS.128 R60, [R7+0x10] ;  /* 0x00001000073c7984 */ /* 0x000fe80000000c00 */
[----:B------:R-:W0:Y:S04]  /*31b0*/  LDS.128 R32, [R7+0x90] ;  /* 0x0000900007207984 */ /* 0x000e280000000c00 */
[----:B------:R-:W-:Y:S04]  /*31c0*/  LDS.128 R56, [R7+0x110] ;  /* 0x0001100007387984 */ /* 0x000fe80000000c00 */
[----:B------:R-:W-:Y:S04]  /*31d0*/  LDS.128 R64, [R7+0x190] ;  /* 0x0001900007407984 */ /* 0x000fe80000000c00 */
[----:B------:R-:W-:Y:S04]  /*31e0*/  LDS.128 R68, [R7+0x210] ;  /* 0x0002100007447984 */ /* 0x000fe80000000c00 */
[----:B------:R-:W-:Y:S04]  /*31f0*/  LDS.128 R72, [R7+0x290] ;  /* 0x0002900007487984 */ /* 0x000fe80000000c00 */
[----:B------:R-:W-:Y:S04]  /*3200*/  LDS.128 R48, [R7+0x310] ;  /* 0x0003100007307984 */ /* 0x000fe80000000c00 */
[----:B------:R-:W-:Y:S01]  /*3210*/  BAR.SYNC.DEFER_BLOCKING 0x0 ;  /* 0x0000000000007b1d */ /* 0x000fe20000010000 */
[C---:B------:R-:W-:Y:S01]  /*3220*/  FFMA R29, R41.reuse, R29, R28 ;  /* 0x0000001d291d7223 */ /* 0x040fe2000000001c */
[----:B------:R-:W-:-:S04]  /*3230*/  FFMA R21, R41, R21, R20 ;  /* 0x0000001529157223 */ /* 0x000fc80000000014 */
[----:B------:R4:W5:Y:S04]  /*3240*/  @!P1 LDG.E.CONSTANT R110, [R150.64+0x3a4] ;  /* 0x0003a408966e9981 */ /* 0x000968000c1e9900 */
[----:B------:R4:W5:Y:S04]  /*3250*/  @!P2 LDG.E.CONSTANT R108, [R150.64+0x3a8] ;  /* 0x0003a808966ca981 */ /* 0x000968000c1e9900 */
[----:B------:R4:W5:Y:S04]  /*3260*/  @!P3 LDG.E.CONSTANT R106, [R150.64+0x3ac] ;  /* 0x0003ac08966ab981 */ /* 0x000968000c1e9900 */
[----:B------:R4:W5:Y:S04]  /*3270*/  @!P4 LDG.E.CONSTANT R104, [R150.64+0x3b0] ;  /* 0x0003b0089668c981 */ /* 0x000968000c1e9900 */
[----:B------:R4:W5:Y:S04]  /*3280*/  @!P5 LDG.E.CONSTANT R102, [R150.64+0x3b4] ;  /* 0x0003b4089666d981 */ /* 0x000968000c1e9900 */
[----:B------:R-:W-:Y:S04]  /*3290*/  @!P0 STS [R15.X4], R138 ;  /* 0x0000008a0f008388 */ /* 0x000fe80000004800 */
        /* <DEDUP_REMOVED lines=9> */
[----:B------:R-:W-:Y:S01]  /*3330*/  FFMA R22, R42, R22, R21 ;  /* 0x000000162a167223 */ /* 0x000fe20000000015 */
[----:B-1----:R-:W-:-:S02]  /*3340*/  FFMA R76, R40, R76, R91 ;  /* 0x0000004c284c7223 */ /* 0x002fc4000000005b */
[C---:B------:R-:W-:Y:S01]  /*3350*/  FFMA R103, R43.reuse, R31, R30 ;  /* 0x0000001f2b677223 */ /* 0x040fe2000000001e */
[----:B------:R-:W-:Y:S01]  /*3360*/  FFMA R91, R43, R23, R22 ;  /* 0x000000172b5b7223 */ /* 0x000fe20000000016 */
[----:B------:R-:W-:Y:S01]  /*3370*/  FFMA R17, R41, R17, R16 ;  /* 0x0000001129117223 */ /* 0x000fe20000000010 */
[----:B------:R4:W5:Y:S03]  /*3380*/  @!P6 LDG.E.CONSTANT R100, [R150.64+0x3b8] ;  /* 0x0003b8089664e981 */ /* 0x000966000c1e9900 */
[----:B------:R-:W-:Y:S01]  /*3390*/  FFMA R18, R42, R18, R17 ;  /* 0x000000122a127223 */ /* 0x000fe20000000011 */
[----:B------:R4:W5:Y:S04]  /*33a0*/  @!P0 LDG.E.CONSTANT R112, [R150.64+0x3a0] ;  /* 0x0003a00896708981 */ /* 0x000968000c1e9900 */
[----:B------:R-:W-:Y:S04]  /*33b0*/  LDS.128 R28, [R8] ;  /* 0x00000000081c7984 */ /* 0x000fe80000000c00 */
[----:B------:R-:W1:Y:S01]  /*33c0*/  LDS.128 R20, [R7+0x80] ;  /* 0x0000800007147984 */ /* 0x000e620000000c00 */
[----:B------:R-:W-:-:S03]  /*33d0*/  FFMA R107, R43, R19, R18 ;  /* 0x000000132b6b7223 */ /* 0x000fc60000000012 */
[----:B------:R-:W5:Y:S04]  /*33e0*/  LDG.E.CONSTANT R16, [R98.64+0x140] ;  /* 0x0001400862107981 */ /* 0x000f68000c1e9900 */
[----:B------:R-:W5:Y:S04]  /*33f0*/  LDG.E.CONSTANT R17, [R98.64+0x144] ;  /* 0x0001440862117981 */ /* 0x000f68000c1e9900 */
[----:B------:R-:W5:Y:S04]  /*3400*/  LDG.E.CONSTANT R18, [R98.64+0x148] ;  /* 0x0001480862127981 */ /* 0x000f68000c1e9900 */
[----:B------:R-:W5:Y:S01]  /*3410*/  LDG.E.CONSTANT R19, [R98.64+0x14c] ;  /* 0x00014c0862137981 */ /* 0x000f62000c1e9900 */
[C---:B0-----:R-:W-:Y:S01]  /*3420*/  FFMA R32, R44.reuse, R32, R103 ;  /* 0x000000202c207223 */ /* 0x041fe20000000067 */
[----:B------:R-:W-:Y:S01]  /*3430*/  FFMA R25, R41, R25, R24 ;  /* 0x0000001929197223 */ /* 0x000fe20000000018 */
[----:B------:R-:W-:Y:S01]  /*3440*/  FFMA R60, R44, R60, R107 ;  /* 0x0000003c2c3c7223 */ /* 0x000fe2000000006b */
[----:B------:R-:W0:Y:S01]  /*3450*/  LDS.128 R52, [R7] ;  /* 0x0000000007347984 */ /* 0x000e220000000c00 */
[----:B------:R-:W-:Y:S01]  /*3460*/  FFMA R33, R45, R33, R32 ;  /* 0x000000212d217223 */ /* 0x000fe20000000020 */
[----:B------:R-:W-:-:S02]  /*3470*/  FFMA R84, R40, R84, R105 ;  /* 0x0000005428547223 */ /* 0x000fc40000000069 */
[----:B------:R-:W4:Y:S01]  /*3480*/  LDS.128 R36, [R7+0x100] ;  /* 0x0001000007247984 */ /* 0x000f220000000c00 */
[----:B------:R-:W-:Y:S01]  /*3490*/  FFMA R26, R42, R26, R25 ;  /* 0x0000001a2a1a7223 */ /* 0x000fe20000000019 */
        /* <DEDUP_REMOVED lines=12> */
[----:B------:R-:W4:Y:S01]  /*3560*/  LDS.128 R24, [R7+0x180] ;  /* 0x0001800007187984 */ /* 0x000f220000000c00 */
[----:B-1----:R-:W-:-:S03]  /*3570*/  FFMA R20, R28, R20, R35 ;  /* 0x000000141c147223 */ /* 0x002fc60000000023 */
        /* <DEDUP_REMOVED lines=8> */
[----:B------:R-:W-:Y:S01]  /*3600*/  FFMA R48, R44, R48, R87 ;  /* 0x000000302c307223 */ /* 0x000fe20000000057 */
[C---:B------:R-:W-:Y:S01]  /*3610*/  FFMA R65, R45.reuse, R65, R64 ;  /* 0x000000412d417223 */ /* 0x040fe20000000040 */
[----:B------:R-:W-:Y:S01]  /*3620*/  FFMA R69, R45, R69, R68 ;  /* 0x000000452d457223 */ /* 0x000fe20000000044 */
[----:B------:R-:W-:Y:S01]  /*3630*/  FFMA R58, R46, R58, R57 ;  /* 0x0000003a2e3a7223 */ /* 0x000fe20000000039 */
[C---:B0-----:R-:W-:Y:S01]  /*3640*/  FFMA R52, R28.reuse, R52, R85 ;  /* 0x000000341c347223 */ /* 0x041fe20000000055 */
[----:B------:R-:W-:Y:S02]  /*3650*/  LDS.128 R76, [R7+0x210] ;  /* 0x00021000074c7984 */ /* 0x000fe40000000c00 */
[----:B------:R-:W-:Y:S01]  /*3660*/  FFMA R59, R47, R59, R58 ;  /* 0x0000003b2f3b7223 */ /* 0x000fe2000000003a */
[C---:B------:R-:W-:Y:S01]  /*3670*/  FFMA R73, R45.reuse, R73, R72 ;  /* 0x000000492d497223 */ /* 0x040fe20000000048 */
[----:B------:R-:W-:Y:S01]  /*3680*/  FFMA R49, R45, R49, R48 ;  /* 0x000000312d317223 */ /* 0x000fe20000000030 */
[----:B------:R-:W-:Y:S01]  /*3690*/  UIADD3 UR10, UP0, UR4, 0xe00, URZ ;  /* 0x00000e00040a7890 */ /* 0x000fe2000ff1e03f */
[----:B----4-:R-:W-:Y:S01]  /*36a0*/  FFMA R36, R28, R36, R59 ;  /* 0x000000241c247223 */ /* 0x010fe2000000003b */
[C---:B------:R-:W-:Y:S01]  /*36b0*/  FFMA R66, R46.reuse, R66, R65 ;  /* 0x000000422e427223 */ /* 0x040fe20000000041 */
        /* <DEDUP_REMOVED lines=13> */
[C---:B-1----:R-:W-:Y:S01]  /*3790*/  FFMA R40, R28.reuse, R40, R71 ;  /* 0x000000281c287223 */ /* 0x042fe20000000047 */
[----:B------:R-:W-:Y:S01]  /*37a0*/  FFMA R89, R31, R39, R38 ;  /* 0x000000271f597223 */ /* 0x000fe20000000026 */
[----:B------:R-:W-:Y:S01]  /*37b0*/  LDS.128 R52, [R8+0x10] ;  /* 0x0000100008347984 */ /* 0x000fe20000000c00 */
[----:B------:R-:W-:-:S03]  /*37c0*/  FFMA R60, R28, R60, R75 ;  /* 0x0000003c1c3c7223 */ /* 0x000fc6000000004b */
[----:B------:R-:W0:Y:S01]  /*37d0*/  LDS.128 R36, [R7+0x10] ;  /* 0x0000100007247984 */ /* 0x000e220000000c00 */
[----:B------:R-:W-:-:S03]  /*37e0*/  FFMA R32, R28, R32, R51 ;  /* 0x000000201c207223 */ /* 0x000fc60000000033 */
[----:B------:R-:W1:Y:S04]  /*37f0*/  LDS.128 R64, [R7+0x90] ;  /* 0x0000900007407984 */ /* 0x000e680000000c00 */
[----:B------:R-:W-:Y:S04]  /*3800*/  LDS.128 R68, [R7+0x110] ;  /* 0x0001100007447984 */ /* 0x000fe80000000c00 */
[----:B------:R-:W4:Y:S04]  /*3810*/  LDS.128 R72, [R7+0x190] ;  /* 0x0001900007487984 */ /* 0x000f280000000c00 */
[----:B------:R-:W0:Y:S04]  /*3820*/  LDS.128 R44, [R7+0x290] ;  /* 0x00029000072c7984 */ /* 0x000e280000000c00 */
[----:B------:R-:W0:Y:S04]  /*3830*/  LDS.128 R48, [R7+0x310] ;  /* 0x0003100007307984 */ /* 0x000e280000000c00 */
[----:B------:R-:W-:Y:S01]  /*3840*/  BAR.SYNC.DEFER_BLOCKING 0x0 ;  /* 0x0000000000007b1d */ /* 0x000fe20000010000 */
[----:B------:R-:W-:Y:S01]  /*3850*/  UIADD3.X UR11, URZ, UR5, URZ, UP0, !UPT ;  /* 0x000000053f0b7290 */ /* 0x000fe200087fe43f */
[----:B------:R-:W-:Y:S01]  /*3860*/  MOV R150, UR10 ;  /* 0x0000000a00967c02 */ /* 0x000fe20008000f00 */
[C---:B------:R-:W-:Y:S01]  /*3870*/  FFMA R21, R29.reuse, R21, R20 ;  /* 0x000000151d157223 */ /* 0x040fe20000000014 */
[C---:B------:R-:W-:Y:S01]  /*3880*/  FFMA R25, R29.reuse, R25, R24 ;  /* 0x000000191d197223 */ /* 0x040fe20000000018 */
[----:B------:R-:W-:Y:S01]  /*3890*/  FFMA R61, R29, R61, R60 ;  /* 0x0000003d1d3d7223 */ /* 0x000fe2000000003c */
[----:B------:R-:W5:Y:S01]  /*38a0*/  LDG.E.CONSTANT R20, [R98.64+0x160] ;  /* 0x0001600862147981 */ /* 0x000f62000c1e9900 */
[----:B------:R-:W-:Y:S01]  /*38b0*/  MOV R151, UR11 ;  /* 0x0000000b00977c02 */ /* 0x000fe20008000f00 */
[----:B------:R-:W-:-:S02]  /*38c0*/  FFMA R22, R30, R22, R21 ;  /* 0x000000161e167223 */ /* 0x000fc40000000015 */
[----:B------:R-:W5:Y:S02]  /*38d0*/  LDG.E.CONSTANT R21, [R98.64+0x164] ;  /* 0x0001640862157981 */ /* 0x000f64000c1e9900 */
[----:B------:R-:W-:Y:S02]  /*38e0*/  IMAD.WIDE R150, R97, 0x4, R150 ;  /* 0x0000000461967825 */ /* 0x000fe400078e0296 */
[----:B------:R-:W5:Y:S04]  /*38f0*/  LDG.E.CONSTANT R84, [R98.64+0x180] ;  /* 0x0001800862547981 */ /* 0x000f68000c1e9900 */
[----:B------:R-:W5:Y:S04]  /*3900*/  LDG.E.CONSTANT R86, [R98.64+0x188] ;  /* 0x0001880862567981 */ /* 0x000f68000c1e9900 */
[----:B--2---:R-:W-:Y:S04]  /*3910*/  @!P0 STS [R15.X4], R101 ;  /* 0x000000650f008388 */ /* 0x004fe80000004800 */
[----:B------:R2:W-:Y:S04]  /*3920*/  @!P1 STS [R15.X4+0x4], R124 ;  /* 0x0000047c0f009388 */ /* 0x0005e80000004800 */
[----:B------:R-:W-:Y:S04]  /*3930*/  @!P2 STS [R15.X4+0x8], R122 ;  /* 0x0000087a0f00a388 */ /* 0x000fe80000004800 */
[----:B------:R-:W-:Y:S04]  /*3940*/  @!P3 STS [R15.X4+0xc], R120 ;  /* 0x00000c780f00b388 */ /* 0x000fe80000004800 */
[----:B------:R-:W-:Y:S04]  /*3950*/  @!P4 STS [R15.X4+0x10], R118 ;  /* 0x000010760f00c388 */ /* 0x000fe80000004800 */
[----:B------:R-:W-:Y:S04]  /*3960*/  @!P5 STS [R15.X4+0x14], R116 ;  /* 0x000014740f00d388 */ /* 0x000fe80000004800 */
[----:B------:R-:W-:Y:S04]  /*3970*/  @!P6 STS [R15.X4+0x18], R114 ;  /* 0x000018720f00e388 */ /* 0x000fe80000004800 */
[----:B---3--:R-:W-:Y:S04]  /*3980*/  STS.128 [R9.X4+0x360], R80 ;  /* 0x0003605009007388 */ /* 0x008fe80000004c00 */
[----:B------:R-:W-:Y:S01]  /*3990*/  BAR.SYNC.DEFER_BLOCKING 0x0 ;  /* 0x0000000000007b1d */ /* 0x000fe20000010000 */
[----:B------:R-:W-:Y:S01]  /*39a0*/  FFMA R87, R31, R23, R22 ;  /* 0x000000171f577223 */ /* 0x000fe20000000016 */
[----:B------:R-:W-:-:S04]  /*39b0*/  FFMA R26, R30, R26, R25 ;  /* 0x0000001a1e1a7223 */ /* 0x000fc80000000019 */
[----:B------:R3:W3:Y:S04]  /*39c0*/  @!P1 LDG.E.CONSTANT R136, [R150.64+0x384] ;  /* 0x0003840896889981 */ /* 0x0006e8000c1e9900 */
[----:B------:R3:W3:Y:S04]  /*39d0*/  @!P0 LDG.E.CONSTANT R138, [R150.64+0x380] ;  /* 0x00038008968a8981 */ /* 0x0006e8000c1e9900 */
[----:B------:R3:W3:Y:S04]  /*39e0*/  @!P2 LDG.E.CONSTANT R134, [R150.64+0x388] ;  /* 0x000388089686a981 */ /* 0x0006e8000c1e9900 */
[----:B------:R3:W3:Y:S04]  /*39f0*/  @!P3 LDG.E.CONSTANT R132, [R150.64+0x38c] ;  /* 0x00038c089684b981 */ /* 0x0006e8000c1e9900 */
[----:B------:R3:W3:Y:S04]  /*3a00*/  @!P4 LDG.E.CONSTANT R130, [R150.64+0x390] ;  /* 0x000390089682c981 */ /* 0x0006e8000c1e9900 */
[----:B------:R3:W3:Y:S04]  /*3a10*/  @!P5 LDG.E.CONSTANT R128, [R150.64+0x394] ;  /* 0x000394089680d981 */ /* 0x0006e8000c1e9900 */
[----:B------:R3:W3:Y:S04]  /*3a20*/  @!P6 LDG.E.CONSTANT R126, [R150.64+0x398] ;  /* 0x00039808967ee981 */ /* 0x0006e8000c1e9900 */
[----:B------:R-:W3:Y:S04]  /*3a30*/  LDG.E.CONSTANT R22, [R98.64+0x168] ;  /* 0x0001680862167981 */ /* 0x000ee8000c1e9900 */
[----:B------:R-:W3:Y:S01]  /*3a40*/  LDG.E.CONSTANT R23, [R98.64+0x16c] ;  /* 0x00016c0862177981 */ /* 0x000ee2000c1e9900 */
[----:B------:R-:W-:Y:S01]  /*3a50*/  FFMA R25, R29, R41, R40 ;  /* 0x000000291d197223 */ /* 0x000fe20000000028 */
[----:B------:R-:W-:Y:S01]  /*3a60*/  FFMA R62, R30, R62, R61 ;  /* 0x0000003e1e3e7223 */ /* 0x000fe2000000003d */
[----:B0-----:R-:W-:Y:S01]  /*3a70*/  FFMA R36, R52, R36, R85 ;  /* 0x0000002434247223 */ /* 0x001fe20000000055 */
[C---:B------:R-:W-:Y:S01]  /*3a80*/  FFMA R41, R31.reuse, R27, R26 ;  /* 0x0000001b1f297223 */ /* 0x040fe2000000001a */
[----:B------:R-:W-:Y:S01]  /*3a90*/  FFMA R42, R30, R42, R25 ;  /* 0x0000002a1e2a7223 */ /* 0x000fe20000000019 */
[----:B------:R-:W-:Y:S01]  /*3aa0*/  FFMA R85, R31, R63, R62 ;  /* 0x0000003f1f557223 */ /* 0x000fe2000000003e */
[----:B------:R-:W-:Y:S01]  /*3ab0*/  LDS.128 R24, [R8] ;  /* 0x0000000008187984 */ /* 0x000fe20000000c00 */
[----:B------:R-:W-:-:S03]  /*3ac0*/  FFMA R37, R53, R37, R36 ;  /* 0x0000002535257223 */ /* 0x000fc60000000024 */
[----:B------:R-:W0:Y:S01]  /*3ad0*/  LDS.128 R56, [R7] ;  /* 0x0000000007387984 */ /* 0x000e220000000c00 */
[----:B------:R-:W-:-:S03]  /*3ae0*/  FFMA R33, R29, R33, R32 ;  /* 0x000000211d217223 */ /* 0x000fc60000000020 */
[----:B------:R-:W0:Y:S01]  /*3af0*/  LDS.128 R60, [R7+0x80] ;  /* 0x00008000073c7984 */ /* 0x000e220000000c00 */
[----:B-1----:R-:W-:Y:S01]  /*3b00*/  FFMA R64, R52, R64, R87 ;  /* 0x0000004034407223 */ /* 0x002fe20000000057 */
[----:B------:R-:W-:Y:S01]  /*3b10*/  FFMA R38, R54, R38, R37 ;  /* 0x0000002636267223 */ /* 0x000fe20000000025 */
[----:B------:R-:W-:Y:S01]  /*3b20*/  FFMA R43, R31, R43, R42 ;  /* 0x0000002b1f2b7223 */ /* 0x000fe2000000002a */
[----:B------:R-:W-:Y:S01]  /*3b30*/  FFMA R34, R30, R34, R33 ;  /* 0x000000221e227223 */ /* 0x000fe20000000021 */
[----:B------:R-:W-:Y:S01]  /*3b40*/  FFMA R37, R53, R65, R64 ;  /* 0x0000004135257223 */ /* 0x000fe20000000040 */
[----:B----4-:R-:W-:Y:S01]  /*3b50*/  FFMA R72, R52, R72, R41 ;  /* 0x0000004834487223 */ /* 0x010fe20000000029 */
[----:B------:R-:W-:Y:S01]  /*3b60*/  FFMA R65, R55, R39, R38 ;  /* 0x0000002737417223 */ /* 0x000fe20000000026 */
[----:B------:R-:W-:Y:S01]  /*3b70*/  FFMA R91, R31, R35, R34 ;  /* 0x000000231f5b7223 */ /* 0x000fe20000000022 */
[----:B------:R-:W-:Y:S01]  /*3b80*/  FFMA R66, R54, R66, R37 ;  /* 0x0000004236427223 */ /* 0x000fe20000000025 */
[C---:B------:R-:W-:Y:S01]  /*3b90*/  FFMA R76, R52.reuse, R76, R43 ;  /* 0x0000004c344c7223 */ /* 0x040fe2000000002b */
[----:B------:R-:W1:Y:S04]  /*3ba0*/  LDS.128 R28, [R7+0x100] ;  /* 0x00010000071c7984 */ /* 0x000e680000000c00 */
[----:B------:R-:W4:Y:S04]  /*3bb0*/  LDS.128 R32, [R7+0x180] ;  /* 0x0001800007207984 */ /* 0x000f280000000c00 */
[----:B------:R-:W4:Y:S04]  /*3bc0*/  LDS.128 R36, [R7+0x200] ;  /* 0x0002000007247984 */ /* 0x000f280000000c00 */
[----:B------:R-:W4:Y:S01]  /*3bd0*/  LDS.128 R40, [R7+0x280] ;  /* 0x0002800007287984 */ /* 0x000f220000000c00 */
        /* <DEDUP_REMOVED lines=8> */
[----:B------:R-:W-:Y:S01]  /*3c60*/  FFMA R70, R54, R70, R69 ;  /* 0x0000004636467223 */ /* 0x000fe20000000045 */
[----:B--2---:R3:W2:Y:S01]  /*3c70*/  @!P1 LDG.E.CONSTANT R124, [R150.64+0x3a4] ;  /* 0x0003a408967c9981 */ /* 0x0046a2000c1e9900 */
[----:B0-----:R-:W-:-:S03]  /*3c80*/  FFMA R56, R24, R56, R65 ;  /* 0x0000003818387223 */ /* 0x001fc60000000041 */
[----:B------:R3:W2:Y:S01]  /*3c90*/  @!P2 LDG.E.CONSTANT R122, [R150.64+0x3a8] ;  /* 0x0003a808967aa981 */ /* 0x0006a2000c1e9900 */
[----:B------:R-:W-:Y:S01]  /*3ca0*/  FFMA R60, R24, R60, R67 ;  /* 0x0000003c183c7223 */ /* 0x000fe20000000043 */
        /* <DEDUP_REMOVED lines=15> */
[C---:B----4-:R-:W-:Y:S01]  /*3da0*/  FFMA R32, R24.reuse, R32, R75 ;  /* 0x0000002018207223 */ /* 0x050fe2000000004b */
[C---:B------:R-:W-:Y:S01]  /*3db0*/  FFMA R107, R27.reuse, R59, R58 ;  /* 0x0000003b1b6b7223 */ /* 0x040fe2000000003a */
[----:B------:R-:W-:Y:S01]  /*3dc0*/  FFMA R103, R27, R63, R62 ;  /* 0x0000003f1b677223 */ /* 0x000fe2000000003e */
[C---:B------:R-:W-:Y:S01]  /*3dd0*/  FFMA R36, R24.reuse, R36, R79 ;  /* 0x0000002418247223 */ /* 0x040fe2000000004f */
[----:B------:R-:W0:Y:S01]  /*3de0*/  LDS.128 R44, [R7+0x300] ;  /* 0x00030000072c7984 */ /* 0x000e220000000c00 */
[----:B------:R-:W-:-:S03]  /*3df0*/  FFMA R40, R24, R40, R65 ;  /* 0x0000002818287223 */ /* 0x000fc60000000041 */
[----:B------:R-:W-:Y:S04]  /*3e00*/  LDS.128 R48, [R8+0x10] ;  /* 0x0000100008307984 */ /* 0x000fe80000000c00 */
[----:B------:R-:W-:Y:S04]  /*3e10*/  LDS.128 R52, [R7+0x10] ;  /* 0x0000100007347984 */ /* 0x000fe80000000c00 */
[----:B------:R-:W1:Y:S04]  /*3e20*/  LDS.128 R56, [R7+0x90] ;  /* 0x0000900007387984 */ /* 0x000e680000000c00 */
[----:B------:R-:W4:Y:S04]  /*3e30*/  LDS.128 R60, [R7+0x110] ;  /* 0x00011000073c7984 */ /* 0x000f280000000c00 */
        /* <DEDUP_REMOVED lines=9> */
[----:B------:R3:W2:Y:S04]  /*3ed0*/  @!P3 LDG.E.CONSTANT R120, [R150.64+0x3ac] ;  /* 0x0003ac089678b981 */ /* 0x0006a8000c1e9900 */
[----:B------:R3:W2:Y:S04]  /*3ee0*/  @!P4 LDG.E.CONSTANT R118, [R150.64+0x3b0] ;  /* 0x0003b0089676c981 */ /* 0x0006a8000c1e9900 */
[----:B------:R3:W2:Y:S04]  /*3ef0*/  @!P5 LDG.E.CONSTANT R116, [R150.64+0x3b4] ;  /* 0x0003b4089674d981 */ /* 0x0006a8000c1e9900 */
[----:B------:R3:W2:Y:S04]  /*3f00*/  @!P6 LDG.E.CONSTANT R114, [R150.64+0x3b8] ;  /* 0x0003b8089672e981 */ /* 0x0006a8000c1e9900 */
[----:B------:R3:W2:Y:S04]  /*3f10*/  @!P0 LDG.E.CONSTANT R101, [R150.64+0x3a0] ;  /* 0x0003a00896658981 */ /* 0x0006a8000c1e9900 */
        /* <DEDUP_REMOVED lines=11> */
[----:B------:R-:W-:-:S03]  /*3fd0*/  FFMA R38, R26, R38, R37 ;  /* 0x000000261a267223 */ /* 0x000fc60000000025 */
[----:B------:R-:W2:Y:S04]  /*3fe0*/  LDG.E.CONSTANT R85, [R98.64+0x184] ;  /* 0x0001840862557981 */ /* 0x000ea8000c1e9900 */
[----:B------:R-:W2:Y:S01]  /*3ff0*/  LDG.E.CONSTANT R87, [R98.64+0x18c] ;  /* 0x00018c0862577981 */ /* 0x000ea2000c1e9900 */
[----:B------:R-:W-:Y:S01]  /*4000*/  FFMA R42, R26, R42, R41 ;  /* 0x0000002a1a2a7223 */ /* 0x000fe20000000029 */
[C---:B------:R-:W-:Y:S01]  /*4010*/  FFMA R109, R27.reuse, R31, R30 ;  /* 0x0000001f1b6d7223 */ /* 0x040fe2000000001e */
[C---:B------:R-:W-:Y:S01]  /*4020*/  FFMA R111, R27.reuse, R35, R34 ;  /* 0x000000231b6f7223 */ /* 0x040fe20000000022 */
[----:B------:R-:W-:Y:S01]  /*4030*/  FFMA R41, R27, R39, R38 ;  /* 0x000000271b297223 */ /* 0x000fe20000000026 */
[----:B0-----:R-:W-:-:S04]  /*4040*/  FFMA R44, R24, R44, R105 ;  /* 0x0000002c182c7223 */ /* 0x001fc80000000069 */
[----:B------:R-:W-:Y:S01]  /*4050*/  FFMA R45, R25, R45, R44 ;  /* 0x0000002d192d7223 */ /* 0x000fe2000000002c */
[----:B------:R-:W-:Y:S04]  /*4060*/  LDS.128 R80, [R8] ;  /* 0x0000000008507984 */ /* 0x000fe80000000c00 */
[----:B------:R-:W0:Y:S04]  /*4070*/  LDS.128 R28, [R7+0x80] ;  /* 0x00008000071c7984 */ /* 0x000e280000000c00 */
[----:B------:R-:W5:Y:S04]  /*4080*/  LDS.128 R32, [R7+0x100] ;  /* 0x0001000007207984 */ /* 0x000f680000000c00 */
[----:B------:R-:W5:Y:S04]  /*4090*/  LDS.128 R36, [R7+0x180] ;  /* 0x0001800007247984 */ /* 0x000f680000000c00 */
[----:B------:R-:W5:Y:S01]  /*40a0*/  LDS.128 R88, [R7] ;  /* 0x0000000007587984 */ /* 0x000f620000000c00 */
[----:B------:R-:W-:Y:S01]  /*40b0*/  FFMA R46, R26, R46, R45 ;  /* 0x0000002e1a2e7223 */ /* 0x000fe2000000002d */
[----:B------:R-:W-:-:S03]  /*40c0*/  FFMA R43, R27, R43, R42 ;  /* 0x0000002b1b2b7223 */ /* 0x000fc6000000002a */
[----:B------:R-:W-:Y:S02]  /*40d0*/  FFMA R47, R27, R47, R46 ;  /* 0x0000002f1b2f7223 */ /* 0x000fe4000000002e */
[----:B------:R-:W5:Y:S01]  /*40e0*/  LDS.128 R24, [R7+0x200] ;  /* 0x0002000007187984 */ /* 0x000f620000000c00 */
[C---:B-1----:R-:W-:Y:S01]  /*40f0*/  FFMA R56, R48.reuse, R56, R103 ;  /* 0x0000003830387223 */ /* 0x042fe20000000067 */
[C---:B----4-:R-:W-:Y:S01]  /*4100*/  FFMA R60, R48.reuse, R60, R109 ;  /* 0x0000003c303c7223 */ /* 0x050fe2000000006d */
        /* <DEDUP_REMOVED lines=17> */
[----:B------:R-:W-:Y:S01]  /*4220*/  FFMA R76, R48, R76, R47 ;  /* 0x0000004c304c7223 */ /* 0x000fe2000000002f */
[C---:B0-----:R-:W-:Y:S01]  /*4230*/  FFMA R28, R80.reuse, R28, R59 ;  /* 0x0000001c501c7223 */ /* 0x041fe2000000003b */
[----:B------:R-:W-:Y:S01]  /*4240*/  UIADD3 UR10, UP0, UR4, 0x1180, URZ ;  /* 0x00001180040a7890 */ /* 0x000fe2000ff1e03f */
[----:B------:R-:W4:Y:S01]  /*4250*/  LDG.E.CONSTANT R52, [R98.64+0x1a0] ;  /* 0x0001a00862347981 */ /* 0x000f22000c1e9900 */
[----:B-----5:R-:W-:-:S03]  /*4260*/  FFMA R32, R80, R32, R63 ;  /* 0x0000002050207223 */ /* 0x020fc6000000003f */
[----:B------:R-:W4:Y:S01]  /*4270*/  LDG.E.CONSTANT R53, [R98.64+0x1a4] ;  /* 0x0001a40862357981 */ /* 0x000f22000c1e9900 */
[----:B------:R-:W-:Y:S01]  /*4280*/  FFMA R36, R80, R36, R67 ;  /* 0x0000002450247223 */ /* 0x000fe20000000043 */
[----:B------:R-:W-:Y:S01]  /*4290*/  FFMA R70, R50, R70, R69 ;  /* 0x0000004632467223 */ /* 0x000fe20000000045 */
[C---:B------:R-:W-:Y:S01]  /*42a0*/  FFMA R29, R81.reuse, R29, R28 ;  /* 0x0000001d511d7223 */ /* 0x040fe2000000001c */
[C---:B------:R-:W-:Y:S01]  /*42b0*/  FFMA R33, R81.reuse, R33, R32 ;  /* 0x0000002151217223 */ /* 0x040fe20000000020 */
[----:B------:R-:W-:Y:S01]  /*42c0*/  FFMA R88, R80, R88, R55 ;  /* 0x0000005850587223 */ /* 0x000fe20000000037 */
[----:B------:R-:W-:Y:S01]  /*42d0*/  FFMA R37, R81, R37, R36 ;  /* 0x0000002551257223 */ /* 0x000fe20000000024 */
[C---:B------:R-:W-:Y:S01]  /*42e0*/  FFMA R73, R49.reuse, R73, R72 ;  /* 0x0000004931497223 */ /* 0x040fe20000000048 */
[----:B------:R-:W-:Y:S01]  /*42f0*/  FFMA R77, R49, R77, R76 ;  /* 0x0000004d314d7223 */ /* 0x000fe2000000004c */
[----:B------:R-:W-:Y:S01]  /*4300*/  FFMA R71, R51, R71, R70 ;  /* 0x0000004733477223 */ /* 0x000fe20000000046 */
[----:B------:R-:W-:Y:S01]  /*4310*/  FFMA R89, R81, R89, R88 ;  /* 0x0000005951597223 */ /* 0x000fe20000000058 */
[C---:B------:R-:W-:Y:S01]  /*4320*/  FFMA R30, R82.reuse, R30, R29 ;  /* 0x0000001e521e7223 */ /* 0x040fe2000000001d */
[C---:B------:R-:W-:Y:S01]  /*4330*/  FFMA R34, R82.reuse, R34, R33 ;  /* 0x0000002252227223 */ /* 0x040fe20000000021 */
        /* <DEDUP_REMOVED lines=8> */
[C---:B------:R-:W-:Y:S01]  /*43c0*/  FFMA R93, R83.reuse, R35, R34 ;  /* 0x00000023535d7223 */ /* 0x040fe20000000022 */
[----:B------:R-:W-:Y:S01]  /*43d0*/  FFMA R89, R83, R39, R38 ;  /* 0x0000002753597223 */ /* 0x000fe20000000026 */
[----:B------:R-:W0:Y:S04]  /*43e0*/  LDS.128 R40, [R7+0x280] ;  /* 0x0002800007287984 */ /* 0x000e280000000c00 */
[----:B------:R-:W1:Y:S04]  /*43f0*/  LDS.128 R44, [R7+0x300] ;  /* 0x00030000072c7984 */ /* 0x000e680000000c00 */
[----:B------:R-:W-:Y:S04]  /*4400*/  LDS.128 R28, [R8+0x10] ;  /* 0x00001000081c7984 */ /* 0x000fe80000000c00 */
[----:B------:R-:W-:Y:S04]  /*4410*/  LDS.128 R64, [R7+0x10] ;  /* 0x0000100007407984 */ /* 0x000fe80000000c00 */
[----:B------:R-:W-:Y:S04]  /*4420*/  LDS.128 R60, [R7+0x90] ;  /* 0x00009000073c7984 */ /* 0x000fe80000000c00 */
[----:B------:R-:W5:Y:S04]  /*4430*/  LDS.128 R48, [R7+0x110] ;  /* 0x0001100007307984 */ /* 0x000f680000000c00 */
[----:B------:R-:W0:Y:S04]  /*4440*/  LDS.128 R56, [R7+0x190] ;  /* 0x0001900007387984 */ /* 0x000e280000000c00 */
[----:B------:R-:W0:Y:S04]  /*4450*/  LDS.128 R68, [R7+0x210] ;  /* 0x0002100007447984 */ /* 0x000e280000000c00 */
[----:B------:R-:W0:Y:S04]  /*4460*/  LDS.128 R32, [R7+0x290] ;  /* 0x0002900007207984 */ /* 0x000e280000000c00 */
[----:B------:R-:W0:Y:S04]  /*4470*/  LDS.128 R36, [R7+0x310] ;  /* 0x0003100007247984 */ /* 0x000e280000000c00 */
[----:B------:R-:W-:Y:S01]  /*4480*/  BAR.SYNC.DEFER_BLOCKING 0x0 ;  /* 0x0000000000007b1d */ /* 0x000fe20000010000 */
[----:B------:R-:W-:Y:S01]  /*4490*/  UIADD3.X UR11, URZ, UR5, URZ, UP0, !UPT ;  /* 0x000000053f0b7290 */ /* 0x000fe200087fe43f */
[----:B------:R-:W-:-:S04]  /*44a0*/  MOV R154, UR10 ;  /* 0x0000000a009a7c02 */ /* 0x000fc80008000f00 */
[----:B------:R-:W4:Y:S01]  /*44b0*/  LDG.E.CONSTANT R54, [R98.64+0x1a8] ;  /* 0x0001a80862367981 */ /* 0x000f22000c1e9900 */
[----:B------:R-:W-:Y:S01]  /*44c0*/  MOV R155, UR11 ;  /* 0x0000000b009b7c02 */ /* 0x000fe20008000f00 */
[----:B------:R-:W-:Y:S02]  /*44d0*/  FFMA R25, R81, R25, R24 ;  /* 0x0000001951197223 */ /* 0x000fe40000000018 */
[----:B------:R-:W4:Y:S04]  /*44e0*/  LDG.E.CONSTANT R55, [R98.64+0x1ac] ;  /* 0x0001ac0862377981 */ /* 0x000f28000c1e9900 */
[----:B------:R-:W-:Y:S04]  /*44f0*/  @!P0 STS [R15.X4], R112 ;  /* 0x000000700f008388 */ /* 0x000fe80000004800 */
[----:B------:R-:W-:Y:S04]  /*4500*/  @!P1 STS [R15.X4+0x4], R110 ;  /* 0x0000046e0f009388 */ /* 0x000fe80000004800 */
[----:B------:R-:W-:Y:S04]  /*4510*/  @!P2 STS [R15.X4+0x8], R108 ;  /* 0x0000086c0f00a388 */ /* 0x000fe80000004800 */
[----:B------:R0:W-:Y:S04]  /*4520*/  @!P3 STS [R15.X4+0xc], R106 ;  /* 0x00000c6a0f00b388 */ /* 0x0001e80000004800 */
[----:B------:R0:W-:Y:S04]  /*4530*/  @!P4 STS [R15.X4+0x10], R104 ;  /* 0x000010680f00c388 */ /* 0x0001e80000004800 */
[----:B------:R-:W-:Y:S04]  /*4540*/  @!P5 STS [R15.X4+0x14], R102 ;  /* 0x000014660f00d388 */ /* 0x000fe80000004800 */
[----:B------:R-:W-:Y:S04]  /*4550*/  @!P6 STS [R15.X4+0x18], R100 ;  /* 0x000018640f00e388 */ /* 0x000fe80000004800 */
[----:B------:R-:W-:Y:S04]  /*4560*/  STS.128 [R9.X4+0x360], R16 ;  /* 0x0003601009007388 */ /* 0x000fe80000004c00 */
[----:B------:R-:W-:Y:S01]  /*4570*/  BAR.SYNC.DEFER_BLOCKING 0x0 ;  /* 0x0000000000007b1d */ /* 0x000fe20000010000 */
[----:B------:R-:W-:Y:S01]  /*4580*/  IMAD.WIDE R154, R97, 0x4, R154 ;  /* 0x00000004619a7825 */ /* 0x000fe200078e029a */
[----:B0-----:R-:W-:Y:S01]  /*4590*/  FFMA R40, R80, R40, R75 ;  /* 0x0000002850287223 */ /* 0x001fe2000000004b */
[----:B------:R-:W-:Y:S01]  /*45a0*/  FFMA R26, R82, R26, R25 ;  /* 0x0000001a521a7223 */ /* 0x000fe20000000019 */
[----:B-1----:R-:W-:-:S02]  /*45b0*/  FFMA R44, R80, R44, R79 ;  /* 0x0000002c502c7223 */ /* 0x002fc4000000004f */
[----:B---3--:R0:W3:Y:S04]  /*45c0*/  @!P1 LDG.E.CONSTANT R150, [R154.64+0x384] ;  /* 0x000384089a969981 */ /* 0x0080e8000c1e9900 */
[----:B------:R0:W2:Y:S04]  /*45d0*/  @!P2 LDG.E.CONSTANT R148, [R154.64+0x388] ;  /* 0x000388089a94a981 */ /* 0x0000a8000c1e9900 */
[----:B------:R0:W2:Y:S04]  /*45e0*/  @!P0 LDG.E.CONSTANT R152, [R154.64+0x380] ;  /* 0x000380089a988981 */ /* 0x0000a8000c1e9900 */
[----:B------:R0:W2:Y:S04]  /*45f0*/  @!P3 LDG.E.CONSTANT R146, [R154.64+0x38c] ;  /* 0x00038c089a92b981 */ /* 0x0000a8000c1e9900 */
[----:B------:R0:W2:Y:S04]  /*4600*/  @!P4 LDG.E.CONSTANT R144, [R154.64+0x390] ;  /* 0x000390089a90c981 */ /* 0x0000a8000c1e9900 */
[----:B------:R0:W2:Y:S04]  /*4610*/  @!P5 LDG.E.CONSTANT R142, [R154.64+0x394] ;  /* 0x000394089a8ed981 */ /* 0x0000a8000c1e9900 */
[----:B------:R0:W2:Y:S01]  /*4620*/  @!P6 LDG.E.CONSTANT R140, [R154.64+0x398] ;  /* 0x000398089a8ce981 */ /* 0x0000a2000c1e9900 */
[C---:B------:R-:W-:Y:S01]  /*4630*/  FFMA R41, R81.reuse, R41, R40 ;  /* 0x0000002951297223 */ /* 0x040fe20000000028 */
[----:B------:R-:W-:Y:S01]  /*4640*/  FFMA R45, R81, R45, R44 ;  /* 0x0000002d512d7223 */ /* 0x000fe2000000002c */
[----:B-----5:R-:W-:Y:S01]  /*4650*/  FFMA R48, R28, R48, R93 ;  /* 0x000000301c307223 */ /* 0x020fe2000000005d */
[----:B------:R-:W-:Y:S01]  /*4660*/  FFMA R95, R83, R27, R26 ;  /* 0x0000001b535f7223 */ /* 0x000fe2000000001a */
[----:B------:R-:W-:Y:S01]  /*4670*/  LDS.128 R72, [R8] ;  /* 0x0000000008487984 */ /* 0x000fe20000000c00 */
[C---:B------:R-:W-:Y:S01]  /*4680*/  FFMA R42, R82.reuse, R42, R41 ;  /* 0x0000002a522a7223 */ /* 0x040fe20000000029 */
[----:B------:R-:W-:-:S02]  /*4690*/  FFMA R46, R82, R46, R45 ;  /* 0x0000002e522e7223 */ /* 0x000fc4000000002d */
[----:B------:R-:W1:Y:S01]  /*46a0*/  LDS.128 R76, [R7] ;  /* 0x00000000074c7984 */ /* 0x000e620000000c00 */
[----:B------:R-:W-:-:S03]  /*46b0*/  FFMA R49, R29, R49, R48 ;  /* 0x000000311d317223 */ /* 0x000fc60000000030 */
[----:B------:R-:W5:Y:S01]  /*46c0*/  LDS.128 R24, [R7+0x80] ;  /* 0x0000800007187984 */ /* 0x000f620000000c00 */
[----:B------:R-:W-:-:S03]  /*46d0*/  FFMA R56, R28, R56, R89 ;  /* 0x000000381c387223 */ /* 0x000fc60000000059 */
[----:B------:R-:W0:Y:S01]  /*46e0*/  LDS.128 R16, [R7+0x100] ;  /* 0x0001000007107984 */ /* 0x000e220000000c00 */
[C---:B------:R-:W-:Y:S01]  /*46f0*/  FFMA R91, R83.reuse, R91, R90 ;  /* 0x0000005b535b7223 */ /* 0x040fe2000000005a */
[C---:B------:R-:W-:Y:S01]  /*4700*/  FFMA R81, R83.reuse, R43, R42 ;  /* 0x0000002b53517223 */ /* 0x040fe2000000002a */
[C---:B------:R-:W-:Y:S01]  /*4710*/  FFMA R50, R30.reuse, R50, R49 ;  /* 0x000000321e327223 */ /* 0x040fe20000000031 */
[----:B------:R-:W-:Y:S01]  /*4720*/  FFMA R83, R83, R47, R46 ;  /* 0x0000002f53537223 */ /* 0x000fe2000000002e */
[----:B------:R-:W-:Y:S01]  /*4730*/  FFMA R49, R29, R57, R56 ;  /* 0x000000391d317223 */ /* 0x000fe20000000038 */
[----:B------:R-:W0:Y:S01]  /*4740*/  LDS.128 R44, [R7+0x200] ;  /* 0x00020000072c7984 */ /* 0x000e220000000c00 */
[----:B------:R-:W-:Y:S02]  /*4750*/  FFMA R57, R31, R51, R50 ;  /* 0x000000331f397223 */ /* 0x000fe40000000032 */
[----:B------:R-:W-:Y:S01]  /*4760*/  FFMA R58, R30, R58, R49 ;  /* 0x0000003a1e3a7223 */ /* 0x000fe20000000031 */
[----:B------:R-:W0:Y:S04]  /*4770*/  LDS.128 R40, [R7+0x180] ;  /* 0x0001800007287984 */ /* 0x000e280000000c00 */
[----:B------:R-:W0:Y:S01]  /*4780*/  LDS.128 R48, [R7+0x280] ;  /* 0x0002800007307984 */ /* 0x000e220000000c00 */
[C---:B------:R-:W-:Y:S01]  /*4790*/  FFMA R64, R28.reuse, R64, R91 ;  /* 0x000000401c407223 */ /* 0x040fe2000000005b */
[----:B------:R-:W-:-:S02]  /*47a0*/  FFMA R60, R28, R60, R103 ;  /* 0x0000003c1c3c7223 */ /* 0x000fc40000000067 */
[----:B------:R0:W3:Y:S01]  /*47b0*/  @!P1 LDG.E.CONSTANT R106, [R154.64+0x3a4] ;  /* 0x0003a4089a6a9981 */ /* 0x0000e2000c1e9900 */
[C---:B------:R-:W-:Y:S01]  /*47c0*/  FFMA R65, R29.reuse, R65, R64 ;  /* 0x000000411d417223 */ /* 0x040fe20000000040 */
[C---:B------:R-:W-:Y:S01]  /*47d0*/  FFMA R61, R29.reuse, R61, R60 ;  /* 0x0000003d1d3d7223 */ /* 0x040fe2000000003c */
[----:B------:R-:W-:Y:S01]  /*47e0*/  FFMA R68, R28, R68, R95 ;  /* 0x000000441c447223 */ /* 0x000fe2000000005f */
[----:B------:R0:W3:Y:S01]  /*47f0*/  @!P2 LDG.E.CONSTANT R104, [R154.64+0x3a8] ;  /* 0x0003a8089a68a981 */ /* 0x0000e2000c1e9900 */
[C---:B------:R-:W-:Y:S01]  /*4800*/  FFMA R66, R30.reuse, R66, R65 ;  /* 0x000000421e427223 */ /* 0x040fe20000000041 */
[----:B------:R-:W-:Y:S01]  /*4810*/  FFMA R62, R30, R62, R61 ;  /* 0x0000003e1e3e7223 */ /* 0x000fe2000000003d */
[C---:B------:R-:W-:Y:S01]  /*4820*/  FFMA R32, R28.reuse, R32, R81 ;  /* 0x000000201c207223 */ /* 0x040fe20000000051 */
[----:B------:R-:W-:Y:S01]  /*4830*/  FFMA R69, R29, R69, R68 ;  /* 0x000000451d457223 */ /* 0x000fe20000000044 */
[C---:B------:R-:W-:Y:S01]  /*4840*/  FFMA R67, R31.reuse, R67, R66 ;  /* 0x000000431f437223 */ /* 0x040fe20000000042 */
[----:B------:R-:W-:Y:S01]  /*4850*/  FFMA R63, R31, R63, R62 ;  /* 0x0000003f1f3f7223 */ /* 0x000fe2000000003e */
[----:B------:R-:W-:Y:S01]  /*4860*/  FFMA R36, R28, R36, R83 ;  /* 0x000000241c247223 */ /* 0x000fe20000000053 */
[C---:B------:R-:W-:Y:S01]  /*4870*/  FFMA R33, R29.reuse, R33, R32 ;  /* 0x000000211d217223 */ /* 0x040fe20000000020 */
[----:B------:R-:W-:Y:S01]  /*4880*/  FFMA R70, R30, R70, R69 ;  /* 0x000000461e467223 */ /* 0x000fe20000000045 */
[C---:B-1----:R-:W-:Y:S01]  /*4890*/  FFMA R76, R72.reuse, R76, R67 ;  /* 0x0000004c484c7223 */ /* 0x042fe20000000043 */
[----:B------:R1:W3:Y:S01]  /*48a0*/  @!P3 LDG.E.CONSTANT R102, [R154.64+0x3ac] ;  /* 0x0003ac089a66b981 */ /* 0x0002e2000c1e9900 */
[----:B-----5:R-:W-:Y:S01]  /*48b0*/  FFMA R24, R72, R24, R63 ;  /* 0x0000001848187223 */ /* 0x020fe2000000003f */
[----:B------:R-:W-:Y:S01]  /*48c0*/  FFMA R37, R29, R37, R36 ;  /* 0x000000251d257223 */ /* 0x000fe20000000024 */
[----:B------:R-:W-:Y:S01]  /*48d0*/  FFMA R34, R30, R34, R33 ;  /* 0x000000221e227223 */ /* 0x000fe20000000021 */
[----:B------:R-:W-:Y:S01]  /*48e0*/  FFMA R77, R73, R77, R76 ;  /* 0x0000004d494d7223 */ /* 0x000fe2000000004c */
[----:B0-----:R-:W-:Y:S01]  /*48f0*/  FFMA R16, R72, R16, R57 ;  /* 0x0000001048107223 */ /* 0x001fe20000000039 */
[----:B------:R-:W-:Y:S01]  /*4900*/  FFMA R71, R31, R71, R70 ;  /* 0x000000471f477223 */ /* 0x000fe20000000046 */
        /* <DEDUP_REMOVED lines=15> */
[----:B------:R-:W-:Y:S04]  /*4a00*/  LDS.128 R36, [R7+0x300] ;  /* 0x0003000007247984 */ /* 0x000fe80000000c00 */
[----:B------:R-:W-:Y:S04]  /*4a10*/  LDS.128 R28, [R8+0x10] ;  /* 0x00001000081c7984 */ /* 0x000fe80000000c00 */
[----:B------:R-:W0:Y:S04]  /*4a20*/  LDS.128 R32, [R7+0x10] ;  /* 0x0000100007207984 */ /* 0x000e280000000c00 */
[----:B------:R-:W-:Y:S04]  /*4a30*/  LDS.128 R56, [R7+0x90] ;  /* 0x0000900007387984 */ /* 0x000fe80000000c00 */
[----:B------:R-:W-:Y:S04]  /*4a40*/  LDS.128 R60, [R7+0x110] ;  /* 0x00011000073c7984 */ /* 0x000fe80000000c00 */
[----:B------:R-:W5:Y:S04]  /*4a50*/  LDS.128 R68, [R7+0x190] ;  /* 0x0001900007447984 */ /* 0x000f680000000c00 */
[----:B------:R-:W0:Y:S04]  /*4a60*/  LDS.128 R64, [R7+0x210] ;  /* 0x0002100007407984 */ /* 0x000e280000000c00 */
[----:B------:R-:W-:Y:S04]  /*4a70*/  LDS.128 R76, [R7+0x290] ;  /* 0x00029000074c7984 */ /* 0x000fe80000000c00 */
[----:B------:R-:W0:Y:S04]  /*4a80*/  LDS.128 R24, [R7+0x310] ;  /* 0x0003100007187984 */ /* 0x000e280000000c00 */
[----:B------:R-:W-:Y:S01]  /*4a90*/  BAR.SYNC.DEFER_BLOCKING 0x0 ;  /* 0x0000000000007b1d */ /* 0x000fe20000010000 */
[C---:B------:R-:W-:Y:S01]  /*4aa0*/  FFMA R41, R73.reuse, R41, R40 ;  /* 0x0000002949297223 */ /* 0x040fe20000000028 */
[----:B------:R-:W-:-:S03]  /*4ab0*/  FFMA R49, R73, R49, R48 ;  /* 0x0000003149317223 */ /* 0x000fc60000000030 */
[C---:B------:R-:W-:Y:S01]  /*4ac0*/  FFMA R42, R74.reuse, R42, R41 ;  /* 0x0000002a4a2a7223 */ /* 0x040fe20000000029 */
[----:B------:R1:W3:Y:S04]  /*4ad0*/  @!P4 LDG.E.CONSTANT R100, [R154.64+0x3b0] ;  /* 0x0003b0089a64c981 */ /* 0x0002e8000c1e9900 */
[----:B------:R1:W3:Y:S04]  /*4ae0*/  @!P5 LDG.E.CONSTANT R94, [R154.64+0x3b4] ;  /* 0x0003b4089a5ed981 */ /* 0x0002e8000c1e9900 */
[----:B------:R1:W3:Y:S04]  /*4af0*/  @!P6 LDG.E.CONSTANT R92, [R154.64+0x3b8] ;  /* 0x0003b8089a5ce981 */ /* 0x0002e8000c1e9900 */
[----:B------:R1:W3:Y:S04]  /*4b00*/  @!P0 LDG.E.CONSTANT R108, [R154.64+0x3a0] ;  /* 0x0003a0089a6c8981 */ /* 0x0002e8000c1e9900 */
[----:B------:R-:W3:Y:S04]  /*4b10*/  LDG.E.CONSTANT R16, [R98.64+0x1c0] ;  /* 0x0001c00862107981 */ /* 0x000ee8000c1e9900 */
        /* <DEDUP_REMOVED lines=11> */
[----:B0-----:R-:W-:Y:S01]  /*4bd0*/  FFMA R32, R28, R32, R93 ;  /* 0x000000201c207223 */ /* 0x001fe2000000005d */
[----:B------:R-:W-:Y:S01]  /*4be0*/  FFMA R105, R75, R43, R42 ;  /* 0x0000002b4b697223 */ /* 0x000fe2000000002a */
[----:B------:R-:W-:Y:S01]  /*4bf0*/  FFMA R36, R72, R36, R95 ;  /* 0x0000002448247223 */ /* 0x000fe2000000005f */
[----:B------:R-:W3:Y:S01]  /*4c00*/  LDG.E.CONSTANT R17, [R98.64+0x1c4] ;  /* 0x0001c40862117981 */ /* 0x000ee2000c1e9900 */
[----:B------:R-:W-:-:S03]  /*4c10*/  FFMA R50, R74, R50, R49 ;  /* 0x000000324a327223 */ /* 0x000fc60000000031 */
[----:B------:R-:W3:Y:S01]  /*4c20*/  LDG.E.CONSTANT R18, [R98.64+0x1c8] ;  /* 0x0001c80862127981 */ /* 0x000ee2000c1e9900 */
[----:B------:R-:W-:-:S03]  /*4c30*/  FFMA R33, R29, R33, R32 ;  /* 0x000000211d217223 */ /* 0x000fc60000000020 */
[----:B------:R-:W3:Y:S01]  /*4c40*/  LDG.E.CONSTANT R19, [R98.64+0x1cc] ;  /* 0x0001cc0862137981 */ /* 0x000ee2000c1e9900 */
[C---:B-----5:R-:W-:Y:S01]  /*4c50*/  FFMA R68, R28.reuse, R68, R105 ;  /* 0x000000441c447223 */ /* 0x060fe20000000069 */
[----:B------:R-:W-:Y:S01]  /*4c60*/  FFMA R37, R73, R37, R36 ;  /* 0x0000002549257223 */ /* 0x000fe20000000024 */
[C---:B------:R-:W-:Y:S01]  /*4c70*/  FFMA R95, R75.reuse, R47, R46 ;  /* 0x0000002f4b5f7223 */ /* 0x040fe2000000002e */
[----:B------:R-:W-:Y:S01]  /*4c80*/  FFMA R73, R75, R51, R50 ;  /* 0x000000334b497223 */ /* 0x000fe20000000032 */
[C---:B------:R-:W-:Y:S01]  /*4c90*/  FFMA R56, R28.reuse, R56, R45 ;  /* 0x000000381c387223 */ /* 0x040fe2000000002d */
[----:B------:R-:W-:Y:S01]  /*4ca0*/  FFMA R60, R28, R60, R103 ;  /* 0x0000003c1c3c7223 */ /* 0x000fe20000000067 */
[----:B------:R-:W-:Y:S04]  /*4cb0*/  LDS.128 R80, [R8] ;  /* 0x0000000008507984 */ /* 0x000fe80000000c00 */
[----:B------:R-:W0:Y:S01]  /*4cc0*/  LDS.128 R88, [R7] ;  /* 0x0000000007587984 */ /* 0x000e220000000c00 */
[----:B------:R-:W-:Y:S01]  /*4cd0*/  FFMA R34, R30, R34, R33 ;  /* 0x000000221e227223 */ /* 0x000fe20000000021 */
[----:B------:R-:W-:-:S02]  /*4ce0*/  FFMA R33, R29, R69, R68 ;  /* 0x000000451d217223 */ /* 0x000fc40000000044 */
[----:B------:R-:W5:Y:S01]  /*4cf0*/  LDS.128 R40, [R7+0x80] ;  /* 0x0000800007287984 */ /* 0x000f620000000c00 */
[----:B------:R-:W-:-:S03]  /*4d00*/  FFMA R38, R74, R38, R37 ;  /* 0x000000264a267223 */ /* 0x000fc60000000025 */
[----:B------:R-:W1:Y:S01]  /*4d10*/  LDS.128 R20, [R7+0x100] ;  /* 0x0001000007147984 */ /* 0x000e620000000c00 */
[----:B------:R-:W-:-:S03]  /*4d20*/  FFMA R57, R29, R57, R56 ;  /* 0x000000391d397223 */ /* 0x000fc60000000038 */
[----:B------:R-:W4:Y:S01]  /*4d30*/  LDS.128 R48, [R7+0x180] ;  /* 0x0001800007307984 */ /* 0x000f220000000c00 */
[----:B------:R-:W-:-:S03]  /*4d40*/  FFMA R61, R29, R61, R60 ;  /* 0x0000003d1d3d7223 */ /* 0x000fc6000000003c */
[----:B------:R-:W4:Y:S01]  /*4d50*/  LDS.128 R44, [R7+0x200] ;  /* 0x00020000072c7984 */ /* 0x000f220000000c00 */
[----:B------:R-:W-:Y:S01]  /*4d60*/  FFMA R93, R31, R35, R34 ;  /* 0x000000231f5d7223 */ /* 0x000fe20000000022 */
[C---:B------:R-:W-:Y:S01]  /*4d70*/  FFMA R70, R30.reuse, R70, R33 ;  /* 0x000000461e467223 */ /* 0x040fe20000000021 */
[----:B------:R-:W-:Y:S01]  /*4d80*/  FFMA R75, R75, R39, R38 ;  /* 0x000000274b4b7223 */ /* 0x000fe20000000026 */
[C---:B------:R-:W-:Y:S01]  /*4d90*/  FFMA R58, R30.reuse, R58, R57 ;  /* 0x0000003a1e3a7223 */ /* 0x040fe20000000039 */
[----:B------:R-:W-:Y:S01]  /*4da0*/  FFMA R62, R30, R62, R61 ;  /* 0x0000003e1e3e7223 */ /* 0x000fe2000000003d */
[----:B------:R-:W4:Y:S01]  /*4db0*/  LDS.128 R32, [R7+0x300] ;  /* 0x0003000007207984 */ /* 0x000f220000000c00 */
[----:B------:R-:W-:-:S03]  /*4dc0*/  FFMA R64, R28, R64, R95 ;  /* 0x000000401c407223 */ /* 0x000fc6000000005f */
[----:B------:R-:W4:Y:S01]  /*4dd0*/  LDS.128 R36, [R7+0x280] ;  /* 0x0002800007247984 */ /* 0x000f220000000c00 */
[C---:B------:R-:W-:Y:S01]  /*4de0*/  FFMA R69, R31.reuse, R59, R58 ;  /* 0x0000003b1f457223 */ /* 0x040fe2000000003a */
[----:B------:R-:W-:Y:S02]  /*4df0*/  FFMA R95, R31, R63, R62 ;  /* 0x0000003f1f5f7223 */ /* 0x000fe4000000003e */
[----:B------:R-:W-:Y:S04]  /*4e00*/  LDS.128 R60, [R8+0x10] ;  /* 0x00001000083c7984 */ /* 0x000fe80000000c00 */
[----:B------:R-:W4:Y:S01]  /*4e10*/  LDS.128 R56, [R7+0x10] ;  /* 0x0000100007387984 */ /* 0x000f220000000c00 */
[----:B------:R-:W-:Y:S01]  /*4e20*/  FFMA R65, R29, R65, R64 ;  /* 0x000000411d417223 */ /* 0x000fe20000000040 */
[C---:B------:R-:W-:Y:S01]  /*4e30*/  FFMA R24, R28.reuse, R24, R75 ;  /* 0x000000181c187223 */ /* 0x040fe2000000004b */
[----:B------:R-:W-:-:S02]  /*4e40*/  FFMA R76, R28, R76, R73 ;  /* 0x0000004c1c4c7223 */ /* 0x000fc40000000049 */
[----:B------:R-:W-:Y:S01]  /*4e50*/  FFMA R66, R30, R66, R65 ;  /* 0x000000421e427223 */ /* 0x000fe20000000041 */
[----:B------:R-:W-:Y:S01]  /*4e60*/  FFMA R25, R29, R25, R24 ;  /* 0x000000191d197223 */ /* 0x000fe20000000018 */
[----:B------:R-:W-:Y:S01]  /*4e70*/  FFMA R71, R31, R71, R70 ;  /* 0x000000471f477223 */ /* 0x000fe20000000046 */
[----:B------:R-:W-:Y:S01]  /*4e80*/  FFMA R77, R29, R77, R76 ;  /* 0x0000004d1d4d7223 */ /* 0x000fe2000000004c */
[----:B0-----:R-:W-:Y:S01]  /*4e90*/  FFMA R88, R80, R88, R93 ;  /* 0x0000005850587223 */ /* 0x001fe2000000005d */
[----:B------:R-:W-:Y:S01]  /*4ea0*/  FFMA R67, R31, R67, R66 ;  /* 0x000000431f437223 */ /* 0x000fe20000000042 */
[----:B------:R-:W-:Y:S01]  /*4eb0*/  UIADD3 UR10, UP0, UR4, 0x1500, URZ ;  /* 0x00001500040a7890 */ /* 0x000fe2000ff1e03f */
[C---:B------:R-:W-:Y:S01]  /*4ec0*/  FFMA R26, R30.reuse, R26, R25 ;  /* 0x0000001a1e1a7223 */ /* 0x040fe20000000019 */
[----:B------:R-:W-:Y:S01]  /*4ed0*/  FFMA R78, R30, R78, R77 ;  /* 0x0000004e1e4e7223 */ /* 0x000fe2000000004d */
[----:B------:R-:W-:Y:S01]  /*4ee0*/  FFMA R89, R81, R89, R88 ;  /* 0x0000005951597223 */ /* 0x000fe20000000058 */
[C---:B-----5:R-:W-:Y:S01]  /*4ef0*/  FFMA R40, R80.reuse, R40, R69 ;  /* 0x0000002850287223 */ /* 0x060fe20000000045 */
[C---:B-1----:R-:W-:Y:S01]  /*4f00*/  FFMA R20, R80.reuse, R20, R95 ;  /* 0x0000001450147223 */ /* 0x042fe2000000005f */
[C---:B----4-:R-:W-:Y:S01]  /*4f10*/  FFMA R48, R80.reuse, R48, R71 ;  /* 0x0000003050307223 */ /* 0x050fe20000000047 */
[----:B------:R-:W-:Y:S01]  /*4f20*/  UIADD3.X UR11, URZ, UR5, URZ, UP0, !UPT ;  /* 0x000000053f0b7290 */ /* 0x000fe200087fe43f */
[----:B------:R-:W-:Y:S01]  /*4f30*/  FFMA R44, R80, R44, R67 ;  /* 0x0000002c502c7223 */ /* 0x000fe20000000043 */
        /* <DEDUP_REMOVED lines=14> */
[----:B------:R-:W-:Y:S01]  /*5020*/  MOV R28, UR10 ;  /* 0x0000000a001c7c02 */ /* 0x000fe20008000f00 */
[----:B------:R-:W0:Y:S01]  /*5030*/  LDS.128 R24, [R7+0x90] ;  /* 0x0000900007187984 */ /* 0x000e220000000c00 */
[----:B------:R-:W-:Y:S01]  /*5040*/  MOV R29, UR11 ;  /* 0x0000000b001d7c02 */ /* 0x000fe20008000f00 */
[C---:B------:R-:W-:Y:S01]  /*5050*/  FFMA R37, R81.reuse, R37, R36 ;  /* 0x0000002551257223 */ /* 0x040fe20000000024 */
[----:B------:R-:W-:Y:S01]  /*5060*/  FFMA R33, R81, R33, R32 ;  /* 0x0000002151217223 */ /* 0x000fe20000000020 */
[C---:B------:R-:W-:Y:S01]  /*5070*/  FFMA R69, R83.reuse, R43, R42 ;  /* 0x0000002b53457223 */ /* 0x040fe2000000002a */
[C---:B------:R-:W-:Y:S01]  /*5080*/  FFMA R71, R83.reuse, R23, R22 ;  /* 0x0000001753477223 */ /* 0x040fe20000000016 */
[C---:B------:R-:W-:Y:S01]  /*5090*/  FFMA R93, R83.reuse, R51, R50 ;  /* 0x00000033535d7223 */ /* 0x040fe20000000032 */
[----:B------:R-:W-:Y:S01]  /*50a0*/  FFMA R91, R83, R47, R46 ;  /* 0x0000002f535b7223 */ /* 0x000fe2000000002e */
[----:B------:R-:W-:Y:S01]  /*50b0*/  FFMA R56, R60, R56, R31 ;  /* 0x000000383c387223 */ /* 0x000fe2000000001f */
[----:B------:R-:W-:Y:S01]  /*50c0*/  IMAD.WIDE R80, R97, 0x4, R28 ;  /* 0x0000000461507825 */ /* 0x000fe200078e021c */
[----:B------:R-:W1:Y:S04]  /*50d0*/  LDS.128 R20, [R7+0x110] ;  /* 0x0001100007147984 */ /* 0x000e680000000c00 */
[----:B------:R-:W-:Y:S04]  /*50e0*/  LDS.128 R28, [R7+0x190] ;  /* 0x00019000071c7984 */ /* 0x000fe80000000c00 */
[----:B------:R-:W4:Y:S04]  /*50f0*/  LDS.128 R48, [R7+0x210] ;  /* 0x0002100007307984 */ /* 0x000f280000000c00 */
[----:B------:R-:W5:Y:S04]  /*5100*/  LDS.128 R40, [R7+0x290] ;  /* 0x0002900007287984 */ /* 0x000f680000000c00 */
[----:B------:R-:W0:Y:S04]  /*5110*/  LDS.128 R44, [R7+0x310] ;  /* 0x00031000072c7984 */ /* 0x000e280000000c00 */
[----:B------:R-:W-:Y:S01]  /*5120*/  BAR.SYNC.DEFER_BLOCKING 0x0 ;  /* 0x0000000000007b1d */ /* 0x000fe20000010000 */
[----:B------:R-:W-:-:S04]  /*5130*/  FFMA R38, R82, R38, R37 ;  /* 0x0000002652267223 */ /* 0x000fc80000000025 */
[----:B------:R-:W-:Y:S01]  /*5140*/  FFMA R89, R83, R39, R38 ;  /* 0x0000002753597223 */ /* 0x000fe20000000026 */
[----:B------:R0:W3:Y:S04]  /*5150*/  @!P1 LDG.E.CONSTANT R138, [R80.64+0x384] ;  /* 0x00038408508a9981 */ /* 0x0000e8000c1e9900 */
[----:B------:R0:W3:Y:S04]  /*5160*/  @!P0 LDG.E.CONSTANT R154, [R80.64+0x380] ;  /* 0x00038008509a8981 */ /* 0x0000e8000c1e9900 */
[----:B------:R0:W3:Y:S04]  /*5170*/  @!P2 LDG.E.CONSTANT R136, [R80.64+0x388] ;  /* 0x000388085088a981 */ /* 0x0000e8000c1e9900 */
[----:B------:R0:W3:Y:S04]  /*5180*/  @!P3 LDG.E.CONSTANT R134, [R80.64+0x38c] ;  /* 0x00038c085086b981 */ /* 0x0000e8000c1e9900 */
[----:B------:R0:W3:Y:S04]  /*5190*/  @!P4 LDG.E.CONSTANT R132, [R80.64+0x390] ;  /* 0x000390085084c981 */ /* 0x0000e8000c1e9900 */
[----:B--2---:R-:W-:Y:S04]  /*51a0*/  @!P0 STS [R15.X4], R101 ;  /* 0x000000650f008388 */ /* 0x004fe80000004800 */
[----:B------:R-:W-:Y:S04]  /*51b0*/  @!P1 STS [R15.X4+0x4], R124 ;  /* 0x0000047c0f009388 */ /* 0x000fe80000004800 */
[----:B------:R-:W-:Y:S04]  /*51c0*/  @!P2 STS [R15.X4+0x8], R122 ;  /* 0x0000087a0f00a388 */ /* 0x000fe80000004800 */
[----:B------:R-:W-:Y:S04]  /*51d0*/  @!P3 STS [R15.X4+0xc], R120 ;  /* 0x00000c780f00b388 */ /* 0x000fe80000004800 */
[----:B------:R-:W-:Y:S04]  /*51e0*/  @!P4 STS [R15.X4+0x10], R118 ;  /* 0x000010760f00c388 */ /* 0x000fe80000004800 */
[----:B------:R-:W-:Y:S04]  /*51f0*/  @!P5 STS [R15.X4+0x14], R116 ;  /* 0x000014740f00d388 */ /* 0x000fe80000004800 */
[----:B------:R-:W-:Y:S04]  /*5200*/  @!P6 STS [R15.X4+0x18], R114 ;  /* 0x000018720f00e388 */ /* 0x000fe80000004800 */
[----:B------:R2:W-:Y:S04]  /*5210*/  STS.128 [R9.X4+0x360], R84 ;  /* 0x0003605409007388 */ /* 0x0005e80000004c00 */
[----:B------:R-:W-:Y:S06]  /*5220*/  BAR.SYNC.DEFER_BLOCKING 0x0 ;  /* 0x0000000000007b1d */ /* 0x000fec0000010000 */
[----:B------:R0:W3:Y:S04]  /*5230*/  @!P5 LDG.E.CONSTANT R130, [R80.64+0x394] ;  /* 0x000394085082d981 */ /* 0x0000e8000c1e9900 */
[----:B------:R0:W3:Y:S04]  /*5240*/  @!P6 LDG.E.CONSTANT R126, [R80.64+0x398] ;  /* 0x00039808507ee981 */ /* 0x0000e8000c1e9900 */
[----:B------:R-:W3:Y:S04]  /*5250*/  LDG.E.CONSTANT R36, [R98.64+0x1e0] ;  /* 0x0001e00862247981 */ /* 0x000ee8000c1e9900 */
[----:B------:R-:W3:Y:S04]  /*5260*/  LDG.E.CONSTANT R37, [R98.64+0x1e4] ;  /* 0x0001e40862257981 */ /* 0x000ee8000c1e9900 */
[----:B------:R-:W3:Y:S04]  /*5270*/  LDG.E.CONSTANT R38, [R98.64+0x1e8] ;  /* 0x0001e80862267981 */ /* 0x000ee8000c1e9900 */
[----:B------:R-:W3:Y:S01]  /*5280*/  LDG.E.CONSTANT R39, [R98.64+0x1ec] ;  /* 0x0001ec0862277981 */ /* 0x000ee2000c1e9900 */
[C---:B0-----:R-:W-:Y:S01]  /*5290*/  FFMA R24, R60.reuse, R24, R69 ;  /* 0x000000183c187223 */ /* 0x041fe20000000045 */
[----:B-1----:R-:W-:-:S02]  /*52a0*/  FFMA R20, R60, R20, R71 ;  /* 0x000000143c147223 */ /* 0x002fc40000000047 */
[----:B------:R-:W-:Y:S01]  /*52b0*/  LDS.128 R64, [R8] ;  /* 0x0000000008407984 */ /* 0x000fe20000000c00 */
[----:B------:R-:W-:-:S03]  /*52c0*/  FFMA R57, R61, R57, R56 ;  /* 0x000000393d397223 */ /* 0x000fc60000000038 */
[----:B------:R-:W0:Y:S01]  /*52d0*/  LDS.128 R76, [R7] ;  /* 0x00000000074c7984 */ /* 0x000e220000000c00 */
[----:B------:R-:W-:-:S03]  /*52e0*/  FFMA R25, R61, R25, R24 ;  /* 0x000000193d197223 */ /* 0x000fc60000000018 */
[----:B------:R-:W1:Y:S01]  /*52f0*/  LDS.128 R72, [R7+0x80] ;  /* 0x0000800007487984 */ /* 0x000e620000000c00 */
[----:B------:R-:W-:-:S03]  /*5300*/  FFMA R21, R61, R21, R20 ;  /* 0x000000153d157223 */ /* 0x000fc60000000014 */
[----:B------:R-:W1:Y:S01]  /*5310*/  LDS.128 R68, [R7+0x100] ;  /* 0x0001000007447984 */ /* 0x000e620000000c00 */
[----:B------:R-:W-:Y:S01]  /*5320*/  FFMA R34, R82, R34, R33 ;  /* 0x0000002252227223 */ /* 0x000fe20000000021 */
[C---:B------:R-:W-:Y:S01]  /*5330*/  FFMA R58, R62.reuse, R58, R57 ;  /* 0x0000003a3e3a7223 */ /* 0x040fe20000000039 */
[C---:B------:R-:W-:Y:S01]  /*5340*/  FFMA R26, R62.reuse, R26, R25 ;  /* 0x0000001a3e1a7223 */ /* 0x040fe20000000019 */
[----:B------:R-:W-:Y:S01]  /*5350*/  FFMA R22, R62, R22, R21 ;  /* 0x000000163e167223 */ /* 0x000fe20000000015 */
[C---:B----4-:R-:W-:Y:S01]  /*5360*/  FFMA R48, R60.reuse, R48, R91 ;  /* 0x000000303c307223 */ /* 0x050fe2000000005b */
[----:B------:R-:W-:Y:S01]  /*5370*/  FFMA R83, R83, R35, R34 ;  /* 0x0000002353537223 */ /* 0x000fe20000000022 */
[C---:B--2---:R-:W-:Y:S01]  /*5380*/  FFMA R85, R63.reuse, R59, R58 ;  /* 0x0000003b3f557223 */ /* 0x044fe2000000003a */
[C---:B------:R-:W-:Y:S01]  /*5390*/  FFMA R87, R63.reuse, R27, R26 ;  /* 0x0000001b3f577223 */ /* 0x040fe2000000001a */
[----:B------:R-:W-:Y:S01]  /*53a0*/  FFMA R91, R63, R23, R22 ;  /* 0x000000173f5b7223 */ /* 0x000fe20000000016 */
[----:B------:R-:W2:Y:S04]  /*53b0*/  LDS.128 R32, [R7+0x180] ;  /* 0x0001800007207984 */ /* 0x000ea80000000c00 */
[----:B------:R-:W4:Y:S04]  /*53c0*/  LDS.128 R56, [R7+0x200] ;  /* 0x0002000007387984 */ /* 0x000f280000000c00 */
[----:B------:R-:W4:Y:S04]  /*53d0*/  LDS.128 R24, [R7+0x280] ;  /* 0x0002800007187984 */ /* 0x000f280000000c00 */
[----:B------:R-:W4:Y:S01]  /*53e0*/  LDS.128 R20, [R7+0x300] ;  /* 0x0003000007147984 */ /* 0x000f220000000c00 */
[C---:B------:R-:W-:Y:S01]  /*53f0*/  FFMA R28, R60.reuse, R28, R93 ;  /* 0x0000001c3c1c7223 */ /* 0x040fe2000000005d */
[C---:B-----5:R-:W-:Y:S01]  /*5400*/  FFMA R40, R60.reuse, R40, R89 ;  /* 0x000000283c287223 */ /* 0x060fe20000000059 */
[----:B------:R-:W-:Y:S01]  /*5410*/  FFMA R44, R60, R44, R83 ;  /* 0x0000002c3c2c7223 */ /* 0x000fe20000000053 */
[C---:B------:R-:W-:Y:S01]  /*5420*/  FFMA R49, R61.reuse, R49, R48 ;  /* 0x000000313d317223 */ /* 0x040fe20000000030 */
[C---:B------:R-:W-:Y:S01]  /*5430*/  FFMA R29, R61.reuse, R29, R28 ;  /* 0x0000001d3d1d7223 */ /* 0x040fe2000000001c */
[C---:B------:R-:W-:Y:S01]  /*5440*/  FFMA R41, R61.reuse, R41, R40 ;  /* 0x000000293d297223 */ /* 0x040fe20000000028 */
[----:B------:R-:W-:Y:S01]  /*5450*/  FFMA R45, R61, R45, R44 ;  /* 0x0000002d3d2d7223 */ /* 0x000fe2000000002c */
[----:B------:R5:W3:Y:S01]  /*5460*/  @!P1 LDG.E.CONSTANT R120, [R80.64+0x3a4] ;  /* 0x0003a40850789981 */ /* 0x000ae2000c1e9900 */
[----:B0-----:R-:W-:Y:S01]  /*5470*/  FFMA R76, R64, R76, R85 ;  /* 0x0000004c404c7223 */ /* 0x001fe20000000055 */
[----:B------:R-:W-:-:S02]  /*5480*/  FFMA R30, R62, R30, R29 ;  /* 0x0000001e3e1e7223 */ /* 0x000fc4000000001d */
[----:B------:R5:W3:Y:S01]  /*5490*/  @!P2 LDG.E.CONSTANT R118, [R80.64+0x3a8] ;  /* 0x0003a8085076a981 */ /* 0x000ae2000c1e9900 */
[----:B-1----:R-:W-:Y:S01]  /*54a0*/  FFMA R72, R64, R72, R87 ;  /* 0x0000004840487223 */ /* 0x002fe20000000057 */
[----:B------:R-:W-:Y:S02]  /*54b0*/  FFMA R50, R62, R50, R49 ;  /* 0x000000323e327223 */ /* 0x000fe40000000031 */
[----:B------:R5:W3:Y:S01]  /*54c0*/  @!P3 LDG.E.CONSTANT R116, [R80.64+0x3ac] ;  /* 0x0003ac085074b981 */ /* 0x000ae2000c1e9900 */
[----:B------:R-:W-:Y:S01]  /*54d0*/  FFMA R68, R64, R68, R91 ;  /* 0x0000004440447223 */ /* 0x000fe2000000005b */
        /* <DEDUP_REMOVED lines=12> */
[C---:B--2---:R-:W-:Y:S01]  /*55a0*/  FFMA R32, R64.reuse, R32, R31 ;  /* 0x0000002040207223 */ /* 0x044fe2000000001f */
[C---:B------:R-:W-:Y:S01]  /*55b0*/  FFMA R93, R67.reuse, R79, R78 ;  /* 0x0000004f435d7223 */ /* 0x040fe2000000004e */
[C---:B------:R-:W-:Y:S01]  /*55c0*/  FFMA R95, R67.reuse, R75, R74 ;  /* 0x0000004b435f7223 */ /* 0x040fe2000000004a */
[C---:B----4-:R-:W-:Y:S01]  /*55d0*/  FFMA R56, R64.reuse, R56, R51 ;  /* 0x0000003840387223 */ /* 0x050fe20000000033 */
[----:B------:R-:W-:Y:S01]  /*55e0*/  FFMA R101, R67, R71, R70 ;  /* 0x0000004743657223 */ /* 0x000fe20000000046 */
[C---:B------:R-:W-:Y:S01]  /*55f0*/  FFMA R24, R64.reuse, R24, R61 ;  /* 0x0000001840187223 */ /* 0x040fe2000000003d */
[----:B------:R-:W-:Y:S01]  /*5600*/  LDS.128 R28, [R8+0x10] ;  /* 0x00001000081c7984 */ /* 0x000fe20000000c00 */
[----:B------:R-:W-:-:S03]  /*5610*/  FFMA R20, R64, R20, R63 ;  /* 0x0000001440147223 */ /* 0x000fc6000000003f */
[----:B------:R-:W-:Y:S04]  /*5620*/  LDS.128 R48, [R7+0x10] ;  /* 0x0000100007307984 */ /* 0x000fe80000000c00 */
[----:B------:R-:W-:Y:S04]  /*5630*/  LDS.128 R44, [R7+0x90] ;  /* 0x00009000072c7984 */ /* 0x000fe80000000c00 */
[----:B------:R-:W-:Y:S04]  /*5640*/  LDS.128 R40, [R7+0x110] ;  /* 0x0001100007287984 */ /* 0x000fe80000000c00 */
[----:B------:R-:W0:Y:S04]  /*5650*/  LDS.128 R76, [R7+0x190] ;  /* 0x00019000074c7984 */ /* 0x000e280000000c00 */
[----:B------:R-:W1:Y:S04]  /*5660*/  LDS.128 R72, [R7+0x210] ;  /* 0x0002100007487984 */ /* 0x000e680000000c00 */
[----:B------:R-:W2:Y:S04]  /*5670*/  LDS.128 R60, [R7+0x290] ;  /* 0x00029000073c7984 */ /* 0x000ea80000000c00 */
[----:B------:R-:W-:Y:S04]  /*5680*/  LDS.128 R68, [R7+0x310] ;  /* 0x0003100007447984 */ /* 0x000fe80000000c00 */
[----:B------:R-:W-:Y:S01]  /*5690*/  BAR.SYNC.DEFER_BLOCKING 0x0 ;  /* 0x0000000000007b1d */ /* 0x000fe20000010000 */
[C---:B------:R-:W-:Y:S01]  /*56a0*/  FFMA R25, R65.reuse, R25, R24 ;  /* 0x0000001941197223 */ /* 0x040fe20000000018 */
[C---:B------:R-:W-:Y:S01]  /*56b0*/  FFMA R33, R65.reuse, R33, R32 ;  /* 0x0000002141217223 */ /* 0x040fe20000000020 */
[----:B------:R-:W-:-:S02]  /*56c0*/  FFMA R57, R65, R57, R56 ;  /* 0x0000003941397223 */ /* 0x000fc40000000038 */
[C---:B------:R-:W-:Y:S01]  /*56d0*/  FFMA R26, R66.reuse, R26, R25 ;  /* 0x0000001a421a7223 */ /* 0x040fe20000000019 */
[----:B------:R5:W4:Y:S04]  /*56e0*/  @!P4 LDG.E.CONSTANT R114, [R80.64+0x3b0] ;  /* 0x0003b0085072c981 */ /* 0x000b28000c1e9900 */
[----:B------:R5:W4:Y:S04]  /*56f0*/  @!P5 LDG.E.CONSTANT R112, [R80.64+0x3b4] ;  /* 0x0003b4085070d981 */ /* 0x000b28000c1e9900 */
[----:B------:R5:W4:Y:S04]  /*5700*/  @!P6 LDG.E.CONSTANT R110, [R80.64+0x3b8] ;  /* 0x0003b808506ee981 */ /* 0x000b28000c1e9900 */
[----:B------:R5:W4:Y:S04]  /*5710*/  @!P0 LDG.E.CONSTANT R122, [R80.64+0x3a0] ;  /* 0x0003a008507a8981 */ /* 0x000b28000c1e9900 */
[----:B------:R-:W4:Y:S04]  /*5720*/  LDG.E.CONSTANT R82, [R98.64+0x208] ;  /* 0x0002080862527981 */ /* 0x000f28000c1e9900 */
[----:B------:R-:W-:Y:S04]  /*5730*/  @!P0 STS [R15.X4], R152 ;  /* 0x000000980f008388 */ /* 0x000fe80000004800 */
[----:B---3--:R-:W-:Y:S04]  /*5740*/  @!P1 STS [R15.X4+0x4], R150 ;  /* 0x000004960f009388 */ /* 0x008fe80000004800 */
[----:B------:R-:W-:Y:S04]  /*5750*/  @!P2 STS [R15.X4+0x8], R148 ;  /* 0x000008940f00a388 */ /* 0x000fe80000004800 */
[----:B------:R-:W-:Y:S04]  /*5760*/  @!P3 STS [R15.X4+0xc], R146 ;  /* 0x00000c920f00b388 */ /* 0x000fe80000004800 */
[----:B------:R-:W-:Y:S04]  /*5770*/  @!P4 STS [R15.X4+0x10], R144 ;  /* 0x000010900f00c388 */ /* 0x000fe80000004800 */
[----:B------:R-:W-:Y:S04]  /*5780*/  @!P5 STS [R15.X4+0x14], R142 ;  /* 0x0000148e0f00d388 */ /* 0x000fe80000004800 */
[----:B------:R-:W-:Y:S04]  /*5790*/  @!P6 STS [R15.X4+0x18], R140 ;  /* 0x0000188c0f00e388 */ /* 0x000fe80000004800 */
[----:B------:R-:W-:Y:S04]  /*57a0*/  STS.128 [R9.X4+0x360], R52 ;  /* 0x0003603409007388 */ /* 0x000fe80000004c00 */
[----:B------:R-:W-:Y:S01]  /*57b0*/  BAR.SYNC.DEFER_BLOCKING 0x0 ;  /* 0x0000000000007b1d */ /* 0x000fe20000010000 */
[----:B------:R-:W-:Y:S01]  /*57c0*/  FFMA R25, R65, R21, R20 ;  /* 0x0000001541197223 */ /* 0x000fe20000000014 */
[C---:B------:R-:W-:Y:S01]  /*57d0*/  FFMA R34, R66.reuse, R34, R33 ;  /* 0x0000002242227223 */ /* 0x040fe20000000021 */
[----:B------:R-:W-:Y:S01]  /*57e0*/  FFMA R58, R66, R58, R57 ;  /* 0x0000003a423a7223 */ /* 0x000fe20000000039 */
[----:B------:R-:W-:-:S02]  /*57f0*/  FFMA R65, R67, R27, R26 ;  /* 0x0000001b43417223 */ /* 0x000fc4000000001a */
[----:B-----5:R-:W3:Y:S01]  /*5800*/  LDG.E.CONSTANT R80, [R98.64+0x200] ;  /* 0x0002000862507981 */ /* 0x020ee2000c1e9900 */
[----:B------:R-:W-:-:S03]  /*5810*/  FFMA R22, R66, R22, R25 ;  /* 0x0000001642167223 */ /* 0x000fc60000000019 */
[----:B------:R-:W3:Y:S04]  /*5820*/  LDG.E.CONSTANT R81, [R98.64+0x204] ;  /* 0x0002040862517981 */ /* 0x000ee8000c1e9900 */
[----:B------:R-:W3:Y:S01]  /*5830*/  LDG.E.CONSTANT R83, [R98.64+0x20c] ;  /* 0x00020c0862537981 */ /* 0x000ee2000c1e9900 */
[C---:B------:R-:W-:Y:S01]  /*5840*/  FFMA R21, R67.reuse, R35, R34 ;  /* 0x0000002343157223 */ /* 0x040fe20000000022 */
[C---:B------:R-:W-:Y:S01]  /*5850*/  FFMA R103, R67.reuse, R59, R58 ;  /* 0x0000003b43677223 */ /* 0x040fe2000000003a */
[----:B------:R-:W-:Y:S01]  /*5860*/  UIADD3 UR10, UP0, UR4, 0x1880, URZ ;  /* 0x00001880040a7890 */ /* 0x000fe2000ff1e03f */
[----:B------:R-:W5:Y:S04]  /*5870*/  LDG.E.CONSTANT R64, [R98.64+0x220] ;  /* 0x0002200862407981 */ /* 0x000f68000c1e9900 */
[----:B------:R-:W-:Y:S04]  /*5880*/  LDS.128 R84, [R8] ;  /* 0x0000000008547984 */ /* 0x000fe80000000c00 */
[----:B------:R-:W2:Y:S04]  /*5890*/  LDS.128 R24, [R7+0x200] ;  /* 0x0002000007187984 */ /* 0x000ea80000000c00 */
[----:B------:R-:W2:Y:S04]  /*58a0*/  LDS.128 R56, [R7+0x80] ;  /* 0x0000800007387984 */ /* 0x000ea80000000c00 */
[----:B------:R-:W2:Y:S04]  /*58b0*/  LDS.128 R52, [R7+0x100] ;  /* 0x0001000007347984 */ /* 0x000ea80000000c00 */
[----:B------:R-:W2:Y:S04]  /*58c0*/  LDS.128 R32, [R7+0x180] ;  /* 0x0001800007207984 */ /* 0x000ea80000000c00 */
[----:B------:R-:W2:Y:S01]  /*58d0*/  LDS.128 R88, [R7] ;  /* 0x0000000007587984 */ /* 0x000ea20000000c00 */
[----:B------:R-:W-:Y:S01]  /*58e0*/  FFMA R67, R67, R23, R22 ;  /* 0x0000001743437223 */ /* 0x000fe20000000016 */
[----:B0-----:R-:W-:-:S02]  /*58f0*/  FFMA R76, R28, R76, R21 ;  /* 0x0000004c1c4c7223 */ /* 0x001fc40000000015 */
[----:B------:R-:W0:Y:S01]  /*5900*/  LDS.128 R20, [R7+0x280] ;  /* 0x0002800007147984 */ /* 0x000e220000000c00 */
[C---:B-1----:R-:W-:Y:S01]  /*5910*/  FFMA R72, R28.reuse, R72, R103 ;  /* 0x000000481c487223 */ /* 0x042fe20000000067 */
        /* <DEDUP_REMOVED lines=14> */
[C---:B------:R-:W-:Y:S01]  /*5a00*/  FFMA R47, R31.reuse, R47, R46 ;  /* 0x0000002f1f2f7223 */ /* 0x040fe2000000002e */
[C---:B------:R-:W-:Y:S01]  /*5a10*/  FFMA R45, R31.reuse, R43, R42 ;  /* 0x0000002b1f2d7223 */ /* 0x040fe2000000002a */
[----:B--2---:R-:W-:Y:S01]  /*5a20*/  FFMA R60, R28, R60, R65 ;  /* 0x0000003c1c3c7223 */ /* 0x004fe20000000041 */
[C---:B------:R-:W-:Y:S01]  /*5a30*/  FFMA R79, R31.reuse, R79, R78 ;  /* 0x0000004f1f4f7223 */ /* 0x040fe2000000004e */
[----:B------:R-:W-:Y:S01]  /*5a40*/  FFMA R24, R84, R24, R75 ;  /* 0x0000001854187223 */ /* 0x000fe2000000004b */
[----:B------:R-:W-:Y:S01]  /*5a50*/  FFMA R68, R28, R68, R67 ;  /* 0x000000441c447223 */ /* 0x000fe20000000043 */
[----:B------:R-:W-:Y:S01]  /*5a60*/  FFMA R51, R31, R51, R50 ;  /* 0x000000331f337223 */ /* 0x000fe20000000032 */
[----:B------:R-:W-:Y:S01]  /*5a70*/  FFMA R61, R29, R61, R60 ;  /* 0x0000003d1d3d7223 */ /* 0x000fe2000000003c */
[C---:B------:R-:W-:Y:S01]  /*5a80*/  FFMA R56, R84.reuse, R56, R47 ;  /* 0x0000003854387223 */ /* 0x040fe2000000002f */
[----:B------:R-:W-:Y:S01]  /*5a90*/  FFMA R25, R85, R25, R24 ;  /* 0x0000001955197223 */ /* 0x000fe20000000018 */
[----:B------:R-:W-:Y:S01]  /*5aa0*/  FFMA R69, R29, R69, R68 ;  /* 0x000000451d457223 */ /* 0x000fe20000000044 */
[----:B------:R-:W1:Y:S01]  /*5ab0*/  LDS.128 R40, [R7+0x300] ;  /* 0x0003000007287984 */ /* 0x000e620000000c00 */
[C---:B------:R-:W-:Y:S01]  /*5ac0*/  FFMA R52, R84.reuse, R52, R45 ;  /* 0x0000003454347223 */ /* 0x040fe2000000002d */
[----:B------:R-:W-:Y:S01]  /*5ad0*/  UIADD3.X UR11, URZ, UR5, URZ, UP0, !UPT ;  /* 0x000000053f0b7290 */ /* 0x000fe200087fe43f */
[----:B------:R-:W-:Y:S01]  /*5ae0*/  MOV R156, UR10 ;  /* 0x0000000a009c7c02 */ /* 0x000fe20008000f00 */
[----:B------:R-:W5:Y:S01]  /*5af0*/  LDG.E.CONSTANT R65, [R98.64+0x224] ;  /* 0x0002240862417981 */ /* 0x000f62000c1e9900 */
        /* <DEDUP_REMOVED lines=10> */
[C---:B------:R-:W-:Y:S01]  /*5ba0*/  FFMA R58, R86.reuse, R58, R57 ;  /* 0x0000003a563a7223 */ /* 0x040fe20000000039 */
[C---:B------:R-:W-:Y:S01]  /*5bb0*/  FFMA R54, R86.reuse, R54, R53 ;  /* 0x0000003656367223 */ /* 0x040fe20000000035 */
[C---:B------:R-:W-:Y:S01]  /*5bc0*/  FFMA R34, R86.reuse, R34, R33 ;  /* 0x0000002256227223 */ /* 0x040fe20000000021 */
[----:B------:R-:W-:Y:S01]  /*5bd0*/  FFMA R71, R31, R71, R70 ;  /* 0x000000471f477223 */ /* 0x000fe20000000046 */
[C---:B------:R-:W-:Y:S01]  /*5be0*/  FFMA R77, R87.reuse, R27, R26 ;  /* 0x0000001b574d7223 */ /* 0x040fe2000000001a */
[----:B------:R-:W-:Y:S01]  /*5bf0*/  LDS.128 R44, [R8+0x10] ;  /* 0x00001000082c7984 */ /* 0x000fe20000000c00 */
[----:B------:R-:W-:Y:S01]  /*5c00*/  FFMA R90, R86, R90, R89 ;  /* 0x0000005a565a7223 */ /* 0x000fe20000000059 */
[----:B------:R-:W-:-:S02]  /*5c10*/  FFMA R89, R87, R59, R58 ;  /* 0x0000003b57597223 */ /* 0x000fc4000000003a */
[----:B------:R-:W2:Y:S01]  /*5c20*/  LDS.128 R28, [R7+0x10] ;  /* 0x00001000071c7984 */ /* 0x000ea20000000c00 */
[C---:B------:R-:W-:Y:S01]  /*5c30*/  FFMA R93, R87.reuse, R55, R54 ;  /* 0x00000037575d7223 */ /* 0x040fe20000000036 */
[----:B------:R-:W-:Y:S02]  /*5c40*/  FFMA R79, R87, R35, R34 ;  /* 0x00000023574f7223 */ /* 0x000fe40000000022 */
[----:B------:R-:W2:Y:S01]  /*5c50*/  LDS.128 R24, [R7+0x110] ;  /* 0x0001100007187984 */ /* 0x000ea20000000c00 */
[----:B0-----:R-:W-:-:S03]  /*5c60*/  FFMA R20, R84, R20, R63 ;  /* 0x0000001454147223 */ /* 0x001fc6000000003f */
[----:B------:R-:W0:Y:S04]  /*5c70*/  LDS.128 R32, [R7+0x90] ;  /* 0x0000900007207984 */ /* 0x000e280000000c00 */
[----:B------:R-:W0:Y:S04]  /*5c80*/  LDS.128 R48, [R7+0x190] ;  /* 0x0001900007307984 */ /* 0x000e280000000c00 */
[----:B------:R-:W-:Y:S04]  /*5c90*/  LDS.128 R60, [R7+0x210] ;  /* 0x00021000073c7984 */ /* 0x000fe80000000c00 */
[----:B------:R-:W0:Y:S04]  /*5ca0*/  LDS.128 R56, [R7+0x290] ;  /* 0x0002900007387984 */ /* 0x000e280000000c00 */
[----:B------:R-:W0:Y:S04]  /*5cb0*/  LDS.128 R52, [R7+0x310] ;  /* 0x0003100007347984 */ /* 0x000e280000000c00 */
[----:B------:R-:W-:Y:S01]  /*5cc0*/  BAR.SYNC.DEFER_BLOCKING 0x0 ;  /* 0x0000000000007b1d */ /* 0x000fe20000010000 */
[----:B------:R-:W-:Y:S01]  /*5cd0*/  FFMA R91, R87, R91, R90 ;  /* 0x0000005b575b7223 */ /* 0x000fe2000000005a */
[----:B------:R-:W-:Y:S01]  /*5ce0*/  MOV R157, UR11 ;  /* 0x0000000b009d7c02 */ /* 0x000fe20008000f00 */
[----:B------:R-:W-:Y:S01]  /*5cf0*/  FFMA R21, R85, R21, R20 ;  /* 0x0000001555157223 */ /* 0x000fe20000000014 */
[----:B-1----:R-:W-:-:S02]  /*5d00*/  FFMA R40, R84, R40, R71 ;  /* 0x0000002854287223 */ /* 0x002fc40000000047 */
[----:B------:R-:W5:Y:S04]  /*5d10*/  LDG.E.CONSTANT R66, [R98.64+0x228] ;  /* 0x0002280862427981 */ /* 0x000f68000c1e9900 */
[----:B------:R-:W5:Y:S01]  /*5d20*/  LDG.E.CONSTANT R67, [R98.64+0x22c] ;  /* 0x00022c0862437981 */ /* 0x000f62000c1e9900 */
[----:B--2---:R-:W-:-:S03]  /*5d30*/  FFMA R28, R44, R28, R91 ;  /* 0x0000001c2c1c7223 */ /* 0x004fc6000000005b */
[----:B------:R-:W-:Y:S04]  /*5d40*/  @!P0 STS [R15.X4], R108 ;  /* 0x0000006c0f008388 */ /* 0x000fe80000004800 */
[----:B------:R-:W-:Y:S04]  /*5d50*/  @!P1 STS [R15.X4+0x4], R106 ;  /* 0x0000046a0f009388 */ /* 0x000fe80000004800 */
[----:B------:R1:W-:Y:S04]  /*5d60*/  @!P2 STS [R15.X4+0x8], R104 ;  /* 0x000008680f00a388 */ /* 0x0003e80000004800 */
[----:B------:R-:W-:Y:S04]  /*5d70*/  @!P3 STS [R15.X4+0xc], R102 ;  /* 0x00000c660f00b388 */ /* 0x000fe80000004800 */
[----:B------:R-:W-:Y:S04]  /*5d80*/  @!P4 STS [R15.X4+0x10], R100 ;  /* 0x000010640f00c388 */ /* 0x000fe80000004800 */
[----:B------:R-:W-:Y:S04]  /*5d90*/  @!P5 STS [R15.X4+0x14], R94 ;  /* 0x0000145e0f00d388 */ /* 0x000fe80000004800 */
[----:B------:R-:W-:Y:S04]  /*5da0*/  @!P6 STS [R15.X4+0x18], R92 ;  /* 0x0000185c0f00e388 */ /* 0x000fe80000004800 */
[----:B------:R-:W-:Y:S04]  /*5db0*/  STS.128 [R9.X4+0x360], R16 ;  /* 0x0003601009007388 */ /* 0x000fe80000004c00 */
[----:B------:R-:W-:Y:S01]  /*5dc0*/  BAR.SYNC.DEFER_BLOCKING 0x0 ;  /* 0x0000000000007b1d */ /* 0x000fe20000010000 */
[----:B------:R-:W-:Y:S01]  /*5dd0*/  FFMA R24, R44, R24, R93 ;  /* 0x000000182c187223 */ /* 0x000fe2000000005d */
[----:B------:R-:W-:Y:S01]  /*5de0*/  FFMA R29, R45, R29, R28 ;  /* 0x0000001d2d1d7223 */ /* 0x000fe2000000001c */
[----:B------:R-:W-:-:S02]  /*5df0*/  IMAD.WIDE R156, R97, 0x4, R156 ;  /* 0x00000004619c7825 */ /* 0x000fc400078e029c */
[----:B------:R-:W-:Y:S01]  /*5e00*/  FFMA R25, R45, R25, R24 ;  /* 0x000000192d197223 */ /* 0x000fe20000000018 */
[----:B------:R-:W-:Y:S01]  /*5e10*/  FFMA R22, R86, R22, R21 ;  /* 0x0000001656167223 */ /* 0x000fe20000000015 */
[----:B------:R-:W-:Y:S01]  /*5e20*/  FFMA R41, R85, R41, R40 ;  /* 0x0000002955297223 */ /* 0x000fe20000000028 */
[C---:B------:R-:W-:Y:S01]  /*5e30*/  FFMA R30, R46.reuse, R30, R29 ;  /* 0x0000001e2e1e7223 */ /* 0x040fe2000000001d */
[----:B------:R-:W-:Y:S01]  /*5e40*/  FFMA R26, R46, R26, R25 ;  /* 0x0000001a2e1a7223 */ /* 0x000fe20000000019 */
[----:B------:R2:W2:Y:S01]  /*5e50*/  @!P0 LDG.E.CONSTANT R140, [R156.64+0x380] ;  /* 0x000380089c8c8981 */ /* 0x0004a2000c1e9900 */
[----:B------:R-:W-:Y:S01]  /*5e60*/  FFMA R42, R86, R42, R41 ;  /* 0x0000002a562a7223 */ /* 0x000fe20000000029 */
[----:B------:R-:W-:Y:S02]  /*5e70*/  FFMA R41, R87, R23, R22 ;  /* 0x0000001757297223 */ /* 0x000fe40000000016 */
[----:B------:R2:W2:Y:S01]  /*5e80*/  @!P1 LDG.E.CONSTANT R152, [R156.64+0x384] ;  /* 0x000384089c989981 */ /* 0x0004a2000c1e9900 */
[C---:B------:R-:W-:Y:S01]  /*5e90*/  FFMA R91, R47.reuse, R31, R30 ;  /* 0x0000001f2f5b7223 */ /* 0x040fe2000000001e */
[----:B------:R-:W-:-:S02]  /*5ea0*/  FFMA R85, R47, R27, R26 ;  /* 0x0000001b2f557223 */ /* 0x000fc4000000001a */
[----:B------:R2:W2:Y:S04]  /*5eb0*/  @!P2 LDG.E.CONSTANT R150, [R156.64+0x388] ;  /* 0x000388089c96a981 */ /* 0x0004a8000c1e9900 */
[----:B------:R2:W2:Y:S04]  /*5ec0*/  @!P3 LDG.E.CONSTANT R148, [R156.64+0x38c] ;  /* 0x00038c089c94b981 */ /* 0x0004a8000c1e9900 */
[----:B------:R2:W2:Y:S04]  /*5ed0*/  @!P4 LDG.E.CONSTANT R146, [R156.64+0x390] ;  /* 0x000390089c92c981 */ /* 0x0004a8000c1e9900 */
[----:B------:R2:W2:Y:S04]  /*5ee0*/  @!P5 LDG.E.CONSTANT R144, [R156.64+0x394] ;  /* 0x000394089c90d981 */ /* 0x0004a8000c1e9900 */
[----:B------:R2:W2:Y:S04]  /*5ef0*/  @!P6 LDG.E.CONSTANT R142, [R156.64+0x398] ;  /* 0x000398089c8ee981 */ /* 0x0004a8000c1e9900 */
[----:B------:R-:W-:Y:S04]  /*5f00*/  LDS.128 R68, [R8] ;  /* 0x0000000008447984 */ /* 0x000fe80000000c00 */
[----:B------:R-:W4:Y:S04]  /*5f10*/  LDS.128 R72, [R7] ;  /* 0x0000000007487984 */ /* 0x000f280000000c00 */
[----:B------:R-:W4:Y:S04]  /*5f20*/  LDS.128 R16, [R7+0x80] ;  /* 0x0000800007107984 */ /* 0x000f280000000c00 */
[----:B------:R-:W4:Y:S04]  /*5f30*/  LDS.128 R20, [R7+0x100] ;  /* 0x0001000007147984 */ /* 0x000f280000000c00 */
[----:B------:R-:W4:Y:S04]  /*5f40*/  LDS.128 R28, [R7+0x180] ;  /* 0x00018000071c7984 */ /* 0x000f280000000c00 */
[----:B------:R-:W4:Y:S01]  /*5f50*/  LDS.128 R24, [R7+0x280] ;  /* 0x0002800007187984 */ /* 0x000f220000000c00 */
[C---:B0-----:R-:W-:Y:S01]  /*5f60*/  FFMA R32, R44.reuse, R32, R89 ;  /* 0x000000202c207223 */ /* 0x041fe20000000059 */
        /* <DEDUP_REMOVED lines=10> */
[----:B------:R-:W-:Y:S01]  /*6010*/  FFMA R58, R46, R58, R57 ;  /* 0x0000003a2e3a7223 */ /* 0x000fe20000000039 */
[C---:B------:R-:W-:Y:S01]  /*6020*/  FFMA R61, R45.reuse, R61, R60 ;  /* 0x0000003d2d3d7223 */ /* 0x040fe2000000003c */
[----:B------:R-:W-:Y:S01]  /*6030*/  FFMA R53, R45, R53, R52 ;  /* 0x000000352d357223 */ /* 0x000fe20000000034 */
[C---:B------:R-:W-:Y:S01]  /*6040*/  FFMA R89, R47.reuse, R35, R34 ;  /* 0x000000232f597223 */ /* 0x040fe20000000022 */
[C---:B------:R-:W-:Y:S01]  /*6050*/  FFMA R87, R47.reuse, R51, R50 ;  /* 0x000000332f577223 */ /* 0x040fe20000000032 */
[----:B------:R-:W-:Y:S01]  /*6060*/  FFMA R45, R47, R59, R58 ;  /* 0x0000003b2f2d7223 */ /* 0x000fe2000000003a */
[----:B------:R2:W2:Y:S04]  /*6070*/  @!P1 LDG.E.CONSTANT R124, [R156.64+0x3a4] ;  /* 0x0003a4089c7c9981 */ /* 0x0004a8000c1e9900 */
[----:B-1----:R2:W5:Y:S01]  /*6080*/  @!P2 LDG.E.CONSTANT R104, [R156.64+0x3a8] ;  /* 0x0003a8089c68a981 */ /* 0x002562000c1e9900 */
[----:B----4-:R-:W-:-:S03]  /*6090*/  FFMA R72, R68, R72, R91 ;  /* 0x0000004844487223 */ /* 0x010fc6000000005b */
[----:B------:R2:W4:Y:S01]  /*60a0*/  @!P3 LDG.E.CONSTANT R102, [R156.64+0x3ac] ;  /* 0x0003ac089c66b981 */ /* 0x000522000c1e9900 */
[----:B------:R-:W-:-:S03]  /*60b0*/  FFMA R16, R68, R16, R89 ;  /* 0x0000001044107223 */ /* 0x000fc60000000059 */
[----:B------:R2:W4:Y:S01]  /*60c0*/  @!P4 LDG.E.CONSTANT R100, [R156.64+0x3b0] ;  /* 0x0003b0089c64c981 */ /* 0x000522000c1e9900 */
[----:B------:R-:W-:Y:S01]  /*60d0*/  FFMA R20, R68, R20, R85 ;  /* 0x0000001444147223 */ /* 0x000fe20000000055 */
[C---:B------:R-:W-:Y:S01]  /*60e0*/  FFMA R62, R46.reuse, R62, R61 ;  /* 0x0000003e2e3e7223 */ /* 0x040fe2000000003d */
[----:B------:R-:W-:Y:S01]  /*60f0*/  FFMA R54, R46, R54, R53 ;  /* 0x000000362e367223 */ /* 0x000fe20000000035 */
[----:B------:R-:W-:Y:S01]  /*6100*/  LDS.128 R40, [R8+0x10] ;  /* 0x0000100008287984 */ /* 0x000fe20000000c00 */
[----:B------:R-:W-:-:S03]  /*6110*/  FFMA R28, R68, R28, R87 ;  /* 0x0000001c441c7223 */ /* 0x000fc60000000057 */
[----:B------:R-:W0:Y:S01]  /*6120*/  LDS.128 R56, [R7+0x90] ;  /* 0x0000900007387984 */ /* 0x000e220000000c00 */
        /* <DEDUP_REMOVED lines=11> */
[----:B------:R-:W1:Y:S01]  /*61e0*/  LDS.128 R32, [R7+0x200] ;  /* 0x0002000007207984 */ /* 0x000e620000000c00 */
[C---:B------:R-:W-:Y:S01]  /*61f0*/  FFMA R93, R47.reuse, R63, R62 ;  /* 0x0000003f2f5d7223 */ /* 0x040fe2000000003e */
[----:B------:R-:W-:Y:S01]  /*6200*/  FFMA R55, R47, R55, R54 ;  /* 0x000000372f377223 */ /* 0x000fe20000000036 */
[C---:B------:R-:W-:Y:S01]  /*6210*/  FFMA R73, R71.reuse, R75, R74 ;  /* 0x0000004b47497223 */ /* 0x040fe2000000004a */
[----:B------:R-:W3:Y:S01]  /*6220*/  LDS.128 R48, [R7+0x300] ;  /* 0x0003000007307984 */ /* 0x000ee20000000c00 */
[C---:B------:R-:W-:Y:S01]  /*6230*/  FFMA R75, R71.reuse, R19, R18 ;  /* 0x00000013474b7223 */ /* 0x040fe20000000012 */
[C---:B------:R-:W-:Y:S01]  /*6240*/  FFMA R47, R71.reuse, R23, R22 ;  /* 0x00000017472f7223 */ /* 0x040fe20000000016 */
[C---:B------:R-:W-:Y:S01]  /*6250*/  FFMA R53, R71.reuse, R31, R30 ;  /* 0x0000001f47357223 */ /* 0x040fe2000000001e */
[----:B------:R-:W-:Y:S01]  /*6260*/  FFMA R89, R71, R27, R26 ;  /* 0x0000001b47597223 */ /* 0x000fe2000000001a */
[----:B------:R-:W3:Y:S04]  /*6270*/  LDS.128 R76, [R7+0x10] ;  /* 0x00001000074c7984 */ /* 0x000ee80000000c00 */
[----:B------:R-:W-:Y:S04]  /*6280*/  LDS.128 R60, [R7+0x110] ;  /* 0x00011000073c7984 */ /* 0x000fe80000000c00 */
[----:B------:R-:W-:Y:S04]  /*6290*/  LDS.128 R16, [R7+0x190] ;  /* 0x0001900007107984 */ /* 0x000fe80000000c00 */
[----:B------:R-:W3:Y:S04]  /*62a0*/  LDS.128 R20, [R7+0x210] ;  /* 0x0002100007147984 */ /* 0x000ee80000000c00 */
[----:B------:R-:W3:Y:S04]  /*62b0*/  LDS.128 R28, [R7+0x290] ;  /* 0x00029000071c7984 */ /* 0x000ee80000000c00 */
[----:B------:R-:W3:Y:S04]  /*62c0*/  LDS.128 R24, [R7+0x310] ;  /* 0x0003100007187984 */ /* 0x000ee80000000c00 */
[----:B------:R-:W-:Y:S01]  /*62d0*/  BAR.SYNC.DEFER_BLOCKING 0x0 ;  /* 0x0000000000007b1d */ /* 0x000fe20000010000 */
[----:B0-----:R-:W-:-:S05]  /*62e0*/  FFMA R56, R40, R56, R75 ;  /* 0x0000003828387223 */ /* 0x001fca000000004b */
[----:B------:R2:W4:Y:S01]  /*62f0*/  @!P5 LDG.E.CONSTANT R94, [R156.64+0x3b4] ;  /* 0x0003b4089c5ed981 */ /* 0x000522000c1e9900 */
[C---:B-1----:R-:W-:Y:S01]  /*6300*/  FFMA R32, R68.reuse, R32, R93 ;  /* 0x0000002044207223 */ /* 0x042fe2000000005d */
[----:B------:R-:W-:Y:S02]  /*6310*/  FFMA R57, R41, R57, R56 ;  /* 0x0000003929397223 */ /* 0x000fe40000000038 */
[----:B------:R2:W4:Y:S01]  /*6320*/  @!P6 LDG.E.CONSTANT R92, [R156.64+0x3b8] ;  /* 0x0003b8089c5ce981 */ /* 0x000522000c1e9900 */
[----:B---3--:R-:W-:-:S03]  /*6330*/  FFMA R48, R68, R48, R55 ;  /* 0x0000003044307223 */ /* 0x008fc60000000037 */
[----:B------:R2:W3:Y:S04]  /*6340*/  @!P0 LDG.E.CONSTANT R128, [R156.64+0x3a0] ;  /* 0x0003a0089c808981 */ /* 0x0004e8000c1e9900 */
        /* <DEDUP_REMOVED lines=11> */
[----:B------:R-:W-:-:S02]  /*6400*/  FFMA R58, R42, R58, R57 ;  /* 0x0000003a2a3a7223 */ /* 0x000fc40000000039 */
[C---:B------:R-:W-:Y:S01]  /*6410*/  FFMA R34, R70.reuse, R34, R33 ;  /* 0x0000002246227223 */ /* 0x040fe20000000021 */
[----:B------:R-:W-:Y:S01]  /*6420*/  FFMA R50, R70, R50, R49 ;  /* 0x0000003246327223 */ /* 0x000fe20000000031 */
[C---:B------:R-:W-:Y:S01]  /*6430*/  FFMA R76, R40.reuse, R76, R73 ;  /* 0x0000004c284c7223 */ /* 0x040fe20000000049 */
[----:B------:R-:W-:Y:S01]  /*6440*/  FFMA R95, R43, R59, R58 ;  /* 0x0000003b2b5f7223 */ /* 0x000fe2000000003a */
[C---:B------:R-:W-:Y:S01]  /*6450*/  FFMA R73, R71.reuse, R35, R34 ;  /* 0x0000002347497223 */ /* 0x040fe20000000022 */
[----:B------:R-:W-:Y:S01]  /*6460*/  FFMA R91, R71, R51, R50 ;  /* 0x00000033475b7223 */ /* 0x000fe20000000032 */
[----:B------:R-:W3:Y:S04]  /*6470*/  LDG.E.CONSTANT R56, [R98.64+0x240] ;  /* 0x0002400862387981 */ /* 0x000ee8000c1e9900 */
[----:B------:R-:W3:Y:S04]  /*6480*/  LDG.E.CONSTANT R57, [R98.64+0x244] ;  /* 0x0002440862397981 */ /* 0x000ee8000c1e9900 */
[----:B------:R-:W3:Y:S04]  /*6490*/  LDG.E.CONSTANT R58, [R98.64+0x248] ;  /* 0x00024808623a7981 */ /* 0x000ee8000c1e9900 */
[----:B------:R-:W3:Y:S04]  /*64a0*/  LDG.E.CONSTANT R59, [R98.64+0x24c] ;  /* 0x00024c08623b7981 */ /* 0x000ee8000c1e9900 */
[----:B------:R-:W-:Y:S04]  /*64b0*/  LDS.128 R48, [R8] ;  /* 0x0000000008307984 */ /* 0x000fe80000000c00 */
[----:B------:R-:W0:Y:S01]  /*64c0*/  LDS.128 R32, [R7+0x80] ;  /* 0x0000800007207984 */ /* 0x000e220000000c00 */
[----:B------:R-:W-:Y:S01]  /*64d0*/  FFMA R77, R41, R77, R76 ;  /* 0x0000004d294d7223 */ /* 0x000fe2000000004c */
[C---:B------:R-:W-:Y:S01]  /*64e0*/  FFMA R20, R40.reuse, R20, R73 ;  /* 0x0000001428147223 */ /* 0x040fe20000000049 */
[C---:B------:R-:W-:Y:S01]  /*64f0*/  FFMA R28, R40.reuse, R28, R89 ;  /* 0x0000001c281c7223 */ /* 0x040fe20000000059 */
[----:B------:R-:W-:Y:S01]  /*6500*/  FFMA R24, R40, R24, R91 ;  /* 0x0000001828187223 */ /* 0x000fe2000000005b */
[----:B------:R-:W-:Y:S01]  /*6510*/  FFMA R78, R42, R78, R77 ;  /* 0x0000004e2a4e7223 */ /* 0x000fe2000000004d */
[----:B------:R-:W1:Y:S03]  /*6520*/  LDS.128 R84, [R7+0x200] ;  /* 0x0002000007547984 */ /* 0x000e660000000c00 */
[----:B------:R-:W-:Y:S01]  /*6530*/  FFMA R93, R43, R79, R78 ;  /* 0x0000004f2b5d7223 */ /* 0x000fe2000000004e */
[----:B------:R-:W-:Y:S04]  /*6540*/  LDS.128 R72, [R7+0x300] ;  /* 0x0003000007487984 */ /* 0x000fe80000000c00 */
[----:B------:R-:W1:Y:S04]  /*6550*/  LDS.128 R76, [R7+0x280] ;  /* 0x00028000074c7984 */ /* 0x000e680000000c00 */
[----:B------:R-:W-:Y:S04]  /*6560*/  LDS.128 R36, [R8+0x10] ;  /* 0x0000100008247984 */ /* 0x000fe80000000c00 */
[----:B------:R-:W1:Y:S01]  /*6570*/  LDS.128 R88, [R7+0x90] ;  /* 0x0000900007587984 */ /* 0x000e620000000c00 */
        /* <DEDUP_REMOVED lines=8> */
[----:B------:R-:W-:Y:S01]  /*6600*/  FFMA R30, R42, R30, R29 ;  /* 0x0000001e2a1e7223 */ /* 0x000fe2000000001d */
[----:B------:R-:W1:Y:S04]  /*6610*/  LDS.128 R44, [R7] ;  /* 0x00000000072c7984 */ /* 0x000e680000000c00 */
[----:B------:R-:W1:Y:S01]  /*6620*/  LDS.128 R68, [R7+0x180] ;  /* 0x0001800007447984 */ /* 0x000e620000000c00 */
[----:B0-----:R-:W-:-:S03]  /*6630*/  FFMA R32, R48, R32, R95 ;  /* 0x0000002030207223 */ /* 0x001fc6000000005f */
[----:B------:R-:W0:Y:S01]  /*6640*/  LDS.128 R52, [R7+0x100] ;  /* 0x0001000007347984 */ /* 0x000e220000000c00 */
[----:B------:R-:W-:Y:S01]  /*6650*/  FFMA R33, R49, R33, R32 ;  /* 0x0000002131217223 */ /* 0x000fe20000000020 */
[C---:B------:R-:W-:Y:S01]  /*6660*/  FFMA R26, R42.reuse, R26, R41 ;  /* 0x0000001a2a1a7223 */ /* 0x040fe20000000029 */
[C---:B------:R-:W-:Y:S01]  /*6670*/  FFMA R62, R42.reuse, R62, R61 ;  /* 0x0000003e2a3e7223 */ /* 0x040fe2000000003d */
        /* <DEDUP_REMOVED lines=8> */
[C---:B-1----:R-:W-:Y:S01]  /*6700*/  FFMA R84, R48.reuse, R84, R25 ;  /* 0x0000005430547223 */ /* 0x042fe20000000019 */
[C---:B------:R-:W-:Y:S01]  /*6710*/  FFMA R76, R48.reuse, R76, R31 ;  /* 0x0000004c304c7223 */ /* 0x040fe2000000001f */
[----:B------:R-:W-:Y:S01]  /*6720*/  FFMA R72, R48, R72, R27 ;  /* 0x0000004830487223 */ /* 0x000fe2000000001b */
[----:B------:R-:W1:Y:S01]  /*6730*/  LDS.128 R60, [R7+0x10] ;  /* 0x00001000073c7984 */ /* 0x000e620000000c00 */
[----:B------:R-:W-:-:S03]  /*6740*/  FFMA R88, R36, R88, R35 ;  /* 0x0000005824587223 */ /* 0x000fc60000000023 */
[----:B------:R-:W-:Y:S04]  /*6750*/  LDS.128 R16, [R7+0x110] ;  /* 0x0001100007107984 */ /* 0x000fe80000000c00 */
[----:B------:R-:W1:Y:S04]  /*6760*/  LDS.128 R20, [R7+0x190] ;  /* 0x0001900007147984 */ /* 0x000e680000000c00 */
[----:B------:R-:W1:Y:S04]  /*6770*/  LDS.128 R24, [R7+0x210] ;  /* 0x0002100007187984 */ /* 0x000e680000000c00 */
[----:B------:R-:W1:Y:S04]  /*6780*/  LDS.128 R32, [R7+0x290] ;  /* 0x0002900007207984 */ /* 0x000e680000000c00 */
[----:B------:R-:W1:Y:S04]  /*6790*/  LDS.128 R28, [R7+0x310] ;  /* 0x00031000071c7984 */ /* 0x000e680000000c00 */
[----:B------:R-:W-:Y:S01]  /*67a0*/  BAR.SYNC.DEFER_BLOCKING 0x0 ;  /* 0x0000000000007b1d */ /* 0x000fe20000010000 */
[----:B------:R-:W-:-:S04]  /*67b0*/  UIADD3 UR10, UP0, UR4, 0x1c00, URZ ;  /* 0x00001c00040a7890 */ /* 0x000fc8000ff1e03f */
[----:B------:R-:W-:Y:S01]  /*67c0*/  UIADD3.X UR11, URZ, UR5, URZ, UP0, !UPT ;  /* 0x000000053f0b7290 */ /* 0x000fe200087fe43f */
[C---:B------:R-:W-:Y:S01]  /*67d0*/  FFMA R44, R48.reuse, R44, R93 ;  /* 0x0000002c302c7223 */ /* 0x040fe2000000005d */
[C---:B------:R-:W-:Y:S01]  /*67e0*/  FFMA R68, R48.reuse, R68, R103 ;  /* 0x0000004430447223 */ /* 0x040fe20000000067 */
[----:B------:R-:W-:Y:S01]  /*67f0*/  MOV R126, UR10 ;  /* 0x0000000a007e7c02 */ /* 0x000fe20008000f00 */
[----:B------:R-:W3:Y:S02]  /*6800*/  LDG.E.CONSTANT R40, [R98.64+0x260] ;  /* 0x0002600862287981 */ /* 0x000ee4000c1e9900 */
[----:B------:R-:W-:Y:S01]  /*6810*/  MOV R127, UR11 ;  /* 0x0000000b007f7c02 */ /* 0x000fe20008000f00 */
[----:B------:R-:W-:Y:S01]  /*6820*/  FFMA R45, R49, R45, R44 ;  /* 0x0000002d312d7223 */ /* 0x000fe2000000002c */
[----:B------:R-:W3:Y:S01]  /*6830*/  LDG.E.CONSTANT R41, [R98.64+0x264] ;  /* 0x0002640862297981 */ /* 0x000ee2000c1e9900 */
[----:B0-----:R-:W-:-:S03]  /*6840*/  FFMA R52, R48, R52, R101 ;  /* 0x0000003430347223 */ /* 0x001fc60000000065 */
[----:B------:R-:W3:Y:S04]  /*6850*/  LDG.E.CONSTANT R42, [R98.64+0x268] ;  /* 0x00026808622a7981 */ /* 0x000ee8000c1e9900 */
[----:B------:R-:W3:Y:S04]  /*6860*/  LDG.E.CONSTANT R43, [R98.64+0x26c] ;  /* 0x00026c08622b7981 */ /* 0x000ee8000c1e9900 */
[----:B------:R0:W-:Y:S04]  /*6870*/  @!P0 STS [R15.X4], R122 ;  /* 0x0000007a0f008388 */ /* 0x0001e80000004800 */
[----:B------:R-:W-:Y:S04]  /*6880*/  @!P1 STS [R15.X4+0x4], R120 ;  /* 0x000004780f009388 */ /* 0x000fe80000004800 */
[----:B------:R0:W-:Y:S04]  /*6890*/  @!P2 STS [R15.X4+0x8], R118 ;  /* 0x000008760f00a388 */ /* 0x0001e80000004800 */
[----:B------:R0:W-:Y:S04]  /*68a0*/  @!P3 STS [R15.X4+0xc], R116 ;  /* 0x00000c740f00b388 */ /* 0x0001e80000004800 */
[----:B------:R-:W-:Y:S04]  /*68b0*/  @!P4 STS [R15.X4+0x10], R114 ;  /* 0x000010720f00c388 */ /* 0x000fe80000004800 */
[----:B------:R-:W-:Y:S04]  /*68c0*/  @!P5 STS [R15.X4+0x14], R112 ;  /* 0x000014700f00d388 */ /* 0x000fe80000004800 */
[----:B------:R-:W-:Y:S04]  /*68d0*/  @!P6 STS [R15.X4+0x18], R110 ;  /* 0x0000186e0f00e388 */ /* 0x000fe80000004800 */
[----:B------:R-:W-:Y:S04]  /*68e0*/  STS.128 [R9.X4+0x360], R80 ;  /* 0x0003605009007388 */ /* 0x000fe80000004c00 */
[----:B------:R-:W-:Y:S01]  /*68f0*/  BAR.SYNC.DEFER_BLOCKING 0x0 ;  /* 0x0000000000007b1d */ /* 0x000fe20000010000 */
[----:B------:R-:W-:Y:S01]  /*6900*/  FFMA R69, R49, R69, R68 ;  /* 0x0000004531457223 */ /* 0x000fe20000000044 */
[----:B------:R-:W-:Y:S01]  /*6910*/  IMAD.WIDE R126, R97, 0x4, R126 ;  /* 0x00000004617e7825 */ /* 0x000fe200078e027e */
[----:B------:R-:W-:-:S02]  /*6920*/  FFMA R46, R50, R46, R45 ;  /* 0x0000002e322e7223 */ /* 0x000fc4000000002d */
[----:B------:R-:W-:Y:S01]  /*6930*/  FFMA R70, R50, R70, R69 ;  /* 0x0000004632467223 */ /* 0x000fe20000000045 */
[----:B------:R-:W-:Y:S01]  /*6940*/  FFMA R85, R49, R85, R84 ;  /* 0x0000005531557223 */ /* 0x000fe20000000054 */
[C---:B------:R-:W-:Y:S01]  /*6950*/  FFMA R47, R51.reuse, R47, R46 ;  /* 0x0000002f332f7223 */ /* 0x040fe2000000002e */
[----:B--2---:R-:W2:Y:S01]  /*6960*/  @!P0 LDG.E.CONSTANT R156, [R126.64+0x380] ;  /* 0x000380087e9c8981 */ /* 0x004ea2000c1e9900 */
[----:B------:R-:W-:-:S03]  /*6970*/  FFMA R71, R51, R71, R70 ;  /* 0x0000004733477223 */ /* 0x000fc60000000046 */
[----:B------:R-:W2:Y:S04]  /*6980*/  @!P1 LDG.E.CONSTANT R154, [R126.64+0x384] ;  /* 0x000384087e9a9981 */ /* 0x000ea8000c1e9900 */
[----:B------:R-:W2:Y:S04]  /*6990*/  @!P2 LDG.E.CONSTANT R136, [R126.64+0x388] ;  /* 0x000388087e88a981 */ /* 0x000ea8000c1e9900 */
[----:B------:R-:W2:Y:S04]  /*69a0*/  @!P3 LDG.E.CONSTANT R134, [R126.64+0x38c] ;  /* 0x00038c087e86b981 */ /* 0x000ea8000c1e9900 */
[----:B------:R-:W2:Y:S04]  /*69b0*/  @!P4 LDG.E.CONSTANT R132, [R126.64+0x390] ;  /* 0x000390087e84c981 */ /* 0x000ea8000c1e9900 */
[----:B------:R-:W2:Y:S04]  /*69c0*/  @!P5 LDG.E.CONSTANT R130, [R126.64+0x394] ;  /* 0x000394087e82d981 */ /* 0x000ea8000c1e9900 */
[----:B0-----:R-:W2:Y:S01]  /*69d0*/  @!P6 LDG.E.CONSTANT R122, [R126.64+0x398] ;  /* 0x000398087e7ae981 */ /* 0x001ea2000c1e9900 */
[----:B-1----:R-:W-:Y:S01]  /*69e0*/  FFMA R60, R36, R60, R47 ;  /* 0x0000003c243c7223 */ /* 0x002fe2000000002f */
[----:B------:R-:W-:Y:S01]  /*69f0*/  FFMA R86, R50, R86, R85 ;  /* 0x0000005632567223 */ /* 0x000fe20000000055 */
[----:B------:R-:W-:Y:S01]  /*6a00*/  FFMA R20, R36, R20, R71 ;  /* 0x0000001424147223 */ /* 0x000fe20000000047 */
[----:B------:R-:W-:Y:S01]  /*6a10*/  LDS.128 R44, [R7+0x80] ;  /* 0x00008000072c7984 */ /* 0x000fe20000000c00 */
[C---:B------:R-:W-:Y:S01]  /*6a20*/  FFMA R53, R49.reuse, R53, R52 ;  /* 0x0000003531357223 */ /* 0x040fe20000000034 */
[----:B------:R-:W-:-:S02]  /*6a30*/  FFMA R77, R49, R77, R76 ;  /* 0x0000004d314d7223 */ /* 0x000fc4000000004c */
[----:B------:R-:W0:Y:S01]  /*6a40*/  LDS.128 R68, [R8] ;  /* 0x0000000008447984 */ /* 0x000e220000000c00 */
        /* <DEDUP_REMOVED lines=17> */
[----:B------:R-:W1:Y:S04]  /*6b60*/  LDS.128 R52, [R7+0x180] ;  /* 0x0001800007347984 */ /* 0x000e680000000c00 */
[----:B------:R-:W1:Y:S04]  /*6b70*/  LDS.128 R76, [R7+0x200] ;  /* 0x00020000074c7984 */ /* 0x000e680000000c00 */
[----:B------:R-:W1:Y:S04]  /*6b80*/  LDS.128 R80, [R7+0x280] ;  /* 0x0002800007507984 */ /* 0x000e680000000c00 */
[----:B------:R-:W4:Y:S04]  /*6b90*/  LDS.128 R84, [R7+0x300] ;  /* 0x0003000007547984 */ /* 0x000f280000000c00 */
[----:B------:R-:W-:Y:S04]  /*6ba0*/  LDS.128 R72, [R8+0x10] ;  /* 0x0000100008487984 */ /* 0x000fe80000000c00 */
[----:B------:R-:W5:Y:S01]  /*6bb0*/  LDS.128 R20, [R7+0x90] ;  /* 0x0000900007147984 */ /* 0x000f620000000c00 */
[C---:B------:R-:W-:Y:S01]  /*6bc0*/  FFMA R89, R37.reuse, R89, R88 ;  /* 0x0000005925597223 */ /* 0x040fe20000000058 */
[----:B------:R-:W-:-:S02]  /*6bd0*/  FFMA R61, R37, R61, R60 ;  /* 0x0000003d253d7223 */ /* 0x000fc4000000003c */
[----:B------:R-:W5:Y:S01]  /*6be0*/  LDS.128 R48, [R7] ;  /* 0x0000000007307984 */ /* 0x000f620000000c00 */
[----:B------:R-:W-:-:S03]  /*6bf0*/  FFMA R90, R38, R90, R89 ;  /* 0x0000005a265a7223 */ /* 0x000fc60000000059 */
[----:B------:R1:W2:Y:S01]  /*6c00*/  @!P1 LDG.E.CONSTANT R118, [R126.64+0x3a4] ;  /* 0x0003a4087e769981 */ /* 0x0002a2000c1e9900 */
[----:B------:R-:W-:Y:S01]  /*6c10*/  FFMA R91, R39, R91, R90 ;  /* 0x0000005b275b7223 */ /* 0x000fe2000000005a */
[----:B------:R-:W-:Y:S02]  /*6c20*/  FFMA R62, R38, R62, R61 ;  /* 0x0000003e263e7223 */ /* 0x000fe4000000003d */
[----:B------:R1:W2:Y:S01]  /*6c30*/  @!P2 LDG.E.CONSTANT R116, [R126.64+0x3a8] ;  /* 0x0003a8087e74a981 */ /* 0x0002a2000c1e9900 */
[----:B0-----:R-:W-:Y:S01]  /*6c40*/  FFMA R44, R68, R44, R91 ;  /* 0x0000002c442c7223 */ /* 0x001fe2000000005b */
[C---:B------:R-:W-:Y:S01]  /*6c50*/  FFMA R33, R37.reuse, R33, R32 ;  /* 0x0000002125217223 */ /* 0x040fe20000000020 */
[C---:B------:R-:W-:Y:S01]  /*6c60*/  FFMA R29, R37.reuse, R29, R28 ;  /* 0x0000001d251d7223 */ /* 0x040fe2000000001c */
[----:B------:R-:W-:Y:S01]  /*6c70*/  FFMA R17, R37, R17, R16 ;  /* 0x0000001125117223 */ /* 0x000fe20000000010 */
[----:B------:R-:W-:Y:S01]  /*6c80*/  FFMA R45, R69, R45, R44 ;  /* 0x0000002d452d7223 */ /* 0x000fe2000000002c */
[C---:B------:R-:W-:Y:S01]  /*6c90*/  FFMA R93, R39.reuse, R63, R62 ;  /* 0x0000003f275d7223 */ /* 0x040fe2000000003e */
[C---:B------:R-:W-:Y:S01]  /*6ca0*/  FFMA R34, R38.reuse, R34, R33 ;  /* 0x0000002226227223 */ /* 0x040fe20000000021 */
[----:B------:R-:W0:Y:S01]  /*6cb0*/  LDS.128 R60, [R7+0x100] ;  /* 0x00010000073c7984 */ /* 0x000e220000000c00 */
        /* <DEDUP_REMOVED lines=8> */
[----:B------:R0:W2:Y:S01]  /*6d40*/  @!P3 LDG.E.CONSTANT R114, [R126.64+0x3ac] ;  /* 0x0003ac087e72b981 */ /* 0x0000a2000c1e9900 */
[C---:B-1----:R-:W-:Y:S01]  /*6d50*/  FFMA R52, R68.reuse, R52, R25 ;  /* 0x0000003444347223 */ /* 0x042fe20000000019 */
[----:B------:R-:W-:-:S02]  /*6d60*/  FFMA R76, R68, R76, R27 ;  /* 0x0000004c444c7223 */ /* 0x000fc4000000001b */
[----:B------:R-:W1:Y:S01]  /*6d70*/  LDS.128 R16, [R7+0x10] ;  /* 0x0000100007107984 */ /* 0x000e620000000c00 */
[C---:B------:R-:W-:Y:S01]  /*6d80*/  FFMA R80, R68.reuse, R80, R35 ;  /* 0x0000005044507223 */ /* 0x040fe20000000023 */
[----:B----4-:R-:W-:Y:S02]  /*6d90*/  FFMA R84, R68, R84, R31 ;  /* 0x0000005444547223 */ /* 0x010fe4000000001f */
[----:B------:R-:W4:Y:S01]  /*6da0*/  LDS.128 R24, [R7+0x110] ;  /* 0x0001100007187984 */ /* 0x000f220000000c00 */
[----:B-----5:R-:W-:-:S03]  /*6db0*/  FFMA R20, R72, R20, R47 ;  /* 0x0000001448147223 */ /* 0x020fc6000000002f */
[----:B------:R-:W-:Y:S04]  /*6dc0*/  LDS.128 R28, [R7+0x190] ;  /* 0x00019000071c7984 */ /* 0x000fe80000000c00 */
[----:B------:R-:W5:Y:S04]  /*6dd0*/  LDS.128 R32, [R7+0x210] ;  /* 0x0002100007207984 */ /* 0x000f680000000c00 */
[----:B------:R-:W1:Y:S04]  /*6de0*/  LDS.128 R36, [R7+0x290] ;  /* 0x0002900007247984 */ /* 0x000e680000000c00 */
[----:B------:R-:W1:Y:S04]  /*6df0*/  LDS.128 R44, [R7+0x310] ;  /* 0x00031000072c7984 */ /* 0x000e680000000c00 */
[----:B------:R-:W-:Y:S01]  /*6e00*/  BAR.SYNC.DEFER_BLOCKING 0x0 ;  /* 0x0000000000007b1d */ /* 0x000fe20000010000 */
[----:B------:R-:W-:-:S04]  /*6e10*/  FFMA R48, R68, R48, R93 ;  /* 0x0000003044307223 */ /* 0x000fc8000000005d */
[C---:B------:R-:W-:Y:S01]  /*6e20*/  FFMA R49, R69.reuse, R49, R48 ;  /* 0x0000003145317223 */ /* 0x040fe20000000030 */
[----:B0-----:R-:W-:Y:S01]  /*6e30*/  FFMA R60, R68, R60, R89 ;  /* 0x0000003c443c7223 */ /* 0x001fe20000000059 */
[C---:B------:R-:W-:Y:S01]  /*6e40*/  FFMA R53, R69.reuse, R53, R52 ;  /* 0x0000003545357223 */ /* 0x040fe20000000034 */
[C---:B------:R-:W-:Y:S01]  /*6e50*/  FFMA R77, R69.reuse, R77, R76 ;  /* 0x0000004d454d7223 */ /* 0x040fe2000000004c */
[C---:B------:R-:W-:Y:S01]  /*6e60*/  FFMA R50, R70.reuse, R50, R49 ;  /* 0x0000003246327223 */ /* 0x040fe20000000031 */
[C---:B------:R-:W-:Y:S01]  /*6e70*/  FFMA R61, R69.reuse, R61, R60 ;  /* 0x0000003d453d7223 */ /* 0x040fe2000000003c */
[C---:B------:R-:W-:Y:S01]  /*6e80*/  FFMA R81, R69.reuse, R81, R80 ;  /* 0x0000005145517223 */ /* 0x040fe20000000050 */
[----:B------:R-:W-:Y:S01]  /*6e90*/  FFMA R85, R69, R85, R84 ;  /* 0x0000005545557223 */ /* 0x000fe20000000054 */
[C---:B------:R-:W-:Y:S01]  /*6ea0*/  FFMA R51, R71.reuse, R51, R50 ;  /* 0x0000003347337223 */ /* 0x040fe20000000032 */
        /* <DEDUP_REMOVED lines=14> */
[----:B-1----:R-:W-:Y:S01]  /*6f90*/  FFMA R16, R72, R16, R51 ;  /* 0x0000001048107223 */ /* 0x002fe20000000033 */
[C---:B------:R-:W-:Y:S01]  /*6fa0*/  FFMA R78, R70.reuse, R78, R77 ;  /* 0x0000004e464e7223 */ /* 0x040fe2000000004d */
[C---:B------:R-:W-:Y:S01]  /*6fb0*/  FFMA R82, R70.reuse, R82, R81 ;  /* 0x0000005246527223 */ /* 0x040fe20000000051 */
[----:B------:R-:W-:Y:S01]  /*6fc0*/  FFMA R86, R70, R86, R85 ;  /* 0x0000005646567223 */ /* 0x000fe20000000055 */
[----:B------:R0:W2:Y:S01]  /*6fd0*/  @!P0 LDG.E.CONSTANT R120, [R126.64+0x3a0] ;  /* 0x0003a0087e788981 */ /* 0x0000a2000c1e9900 */
[C---:B------:R-:W-:Y:S01]  /*6fe0*/  FFMA R91, R71.reuse, R63, R62 ;  /* 0x0000003f475b7223 */ /* 0x040fe2000000003e */
[----:B------:R-:W-:Y:S01]  /*6ff0*/  FFMA R93, R71, R55, R54 ;  /* 0x00000037475d7223 */ /* 0x000fe20000000036 */
[----:B------:R-:W-:Y:S01]  /*7000*/  FFMA R17, R73, R17, R16 ;  /* 0x0000001149117223 */ /* 0x000fe20000000010 */
[C---:B------:R-:W-:Y:S01]  /*7010*/  FFMA R81, R71.reuse, R79, R78 ;  /* 0x0000004f47517223 */ /* 0x040fe2000000004e */
[C---:B------:R-:W-:Y:S01]  /*7020*/  FFMA R83, R71.reuse, R83, R82 ;  /* 0x0000005347537223 */ /* 0x040fe20000000052 */
[----:B------:R-:W-:Y:S01]  /*7030*/  FFMA R87, R71, R87, R86 ;  /* 0x0000005747577223 */ /* 0x000fe20000000056 */
[----:B------:R-:W2:Y:S01]  /*7040*/  LDG.E.CONSTANT R68, [R98.64+0x280] ;  /* 0x0002800862447981 */ /* 0x000ea2000c1e9900 */
[----:B------:R-:W-:-:S03]  /*7050*/  FFMA R18, R74, R18, R17 ;  /* 0x000000124a127223 */ /* 0x000fc60000000011 */
[----:B------:R-:W2:Y:S04]  /*7060*/  LDG.E.CONSTANT R69, [R98.64+0x284] ;  /* 0x0002840862457981 */ /* 0x000ea8000c1e9900 */
[----:B------:R-:W2:Y:S04]  /*7070*/  LDG.E.CONSTANT R70, [R98.64+0x288] ;  /* 0x0002880862467981 */ /* 0x000ea8000c1e9900 */
[----:B------:R-:W2:Y:S01]  /*7080*/  LDG.E.CONSTANT R71, [R98.64+0x28c] ;  /* 0x00028c0862477981 */ /* 0x000ea2000c1e9900 */
[----:B------:R-:W-:Y:S01]  /*7090*/  FFMA R21, R73, R21, R20 ;  /* 0x0000001549157223 */ /* 0x000fe20000000014 */
[----:B------:R-:W-:Y:S01]  /*70a0*/  FFMA R85, R75, R19, R18 ;  /* 0x000000134b557223 */ /* 0x000fe20000000012 */
[----:B----4-:R-:W-:Y:S01]  /*70b0*/  FFMA R24, R72, R24, R91 ;  /* 0x0000001848187223 */ /* 0x010fe2000000005b */
[----:B------:R-:W-:Y:S01]  /*70c0*/  LDS.128 R64, [R8] ;  /* 0x0000000008407984 */ /* 0x000fe20000000c00 */
[----:B------:R-:W-:-:S03]  /*70d0*/  FFMA R22, R74, R22, R21 ;  /* 0x000000164a167223 */ /* 0x000fc60000000015 */
[----:B------:R-:W1:Y:S01]  /*70e0*/  LDS.128 R16, [R7+0x200] ;  /* 0x0002000007107984 */ /* 0x000e620000000c00 */
[----:B------:R-:W-:-:S03]  /*70f0*/  FFMA R21, R73, R25, R24 ;  /* 0x0000001949157223 */ /* 0x000fc60000000018 */
[----:B------:R-:W4:Y:S01]  /*7100*/  LDS.128 R48, [R7] ;  /* 0x0000000007307984 */ /* 0x000f220000000c00 */
[----:B-----5:R-:W-:-:S03]  /*7110*/  FFMA R32, R72, R32, R81 ;  /* 0x0000002048207223 */ /* 0x020fc60000000051 */
[----:B------:R-:W5:Y:S01]  /*7120*/  LDS.128 R60, [R7+0x80] ;  /* 0x00008000073c7984 */ /* 0x000f620000000c00 */
[----:B------:R-:W-:-:S03]  /*7130*/  FFMA R36, R72, R36, R83 ;  /* 0x0000002448247223 */ /* 0x000fc60000000053 */
[----:B------:R-:W0:Y:S01]  /*7140*/  LDS.128 R52, [R7+0x100] ;  /* 0x0001000007347984 */ /* 0x000e220000000c00 */
[----:B------:R-:W-:-:S03]  /*7150*/  FFMA R25, R75, R23, R22 ;  /* 0x000000174b197223 */ /* 0x000fc60000000016 */
[----:B------:R-:W3:Y:S01]  /*7160*/  LDS.128 R80, [R7+0x280] ;  /* 0x0002800007507984 */ /* 0x000ee20000000c00 */
[----:B------:R-:W-:-:S03]  /*7170*/  FFMA R26, R74, R26, R21 ;  /* 0x0000001a4a1a7223 */ /* 0x000fc60000000015 */
[----:B------:R-:W3:Y:S04]  /*7180*/  LDS.128 R76, [R7+0x180] ;  /* 0x00018000074c7984 */ /* 0x000ee80000000c00 */
[----:B------:R-:W3:Y:S01]  /*7190*/  LDS.128 R20, [R7+0x300] ;  /* 0x0003000007147984 */ /* 0x000ee20000000c00 */
        /* <DEDUP_REMOVED lines=9> */
[----:B------:R-:W-:Y:S01]  /*7230*/  FFMA R45, R73, R45, R44 ;  /* 0x0000002d492d7223 */ /* 0x000fe2000000002c */
[C---:B------:R-:W-:Y:S01]  /*7240*/  FFMA R30, R74.reuse, R30, R29 ;  /* 0x0000001e4a1e7223 */ /* 0x040fe2000000001d */
[----:B------:R-:W-:Y:S01]  /*7250*/  FFMA R39, R75, R39, R38 ;  /* 0x000000274b277223 */ /* 0x000fe20000000026 */
[----:B------:R-:W-:Y:S01]  /*7260*/  LDS.128 R32, [R7+0x10] ;  /* 0x0000100007207984 */ /* 0x000fe20000000c00 */
[----:B------:R-:W-:Y:S01]  /*7270*/  FFMA R46, R74, R46, R45 ;  /* 0x0000002e4a2e7223 */ /* 0x000fe2000000002d */
[C---:B-1----:R-:W-:Y:S01]  /*7280*/  FFMA R16, R64.reuse, R16, R37 ;  /* 0x0000001040107223 */ /* 0x042fe20000000025 */
[----:B----4-:R-:W-:-:S03]  /*7290*/  FFMA R48, R64, R48, R85 ;  /* 0x0000003040307223 */ /* 0x010fc60000000055 */
[----:B------:R-:W-:Y:S01]  /*72a0*/  FFMA R17, R65, R17, R16 ;  /* 0x0000001141117223 */ /* 0x000fe20000000010 */
[C---:B-----5:R-:W-:Y:S01]  /*72b0*/  FFMA R60, R64.reuse, R60, R25 ;  /* 0x0000003c403c7223 */ /* 0x060fe20000000019 */
[C---:B0-----:R-:W-:Y:S01]  /*72c0*/  FFMA R52, R64.reuse, R52, R27 ;  /* 0x0000003440347223 */ /* 0x041fe2000000001b */
[----:B------:R-:W-:Y:S01]  /*72d0*/  FFMA R91, R75, R31, R30 ;  /* 0x0000001f4b5b7223 */ /* 0x000fe2000000001e */
[----:B------:R-:W-:Y:S01]  /*72e0*/  FFMA R49, R65, R49, R48 ;  /* 0x0000003141317223 */ /* 0x000fe20000000030 */
[----:B------:R-:W-:Y:S01]  /*72f0*/  FFMA R47, R75, R47, R46 ;  /* 0x0000002f4b2f7223 */ /* 0x000fe2000000002e */
[C---:B------:R-:W-:Y:S01]  /*7300*/  FFMA R61, R65.reuse, R61, R60 ;  /* 0x0000003d413d7223 */ /* 0x040fe2000000003c */
[C---:B------:R-:W-:Y:S01]  /*7310*/  FFMA R53, R65.reuse, R53, R52 ;  /* 0x0000003541357223 */ /* 0x040fe20000000034 */
[----:B---3--:R-:W-:Y:S01]  /*7320*/  FFMA R80, R64, R80, R39 ;  /* 0x0000005040507223 */ /* 0x008fe20000000027 */
[C---:B------:R-:W-:Y:S01]  /*7330*/  FFMA R18, R66.reuse, R18, R17 ;  /* 0x0000001242127223 */ /* 0x040fe20000000011 */
[----:B------:R-:W-:Y:S01]  /*7340*/  FFMA R50, R66, R50, R49 ;  /* 0x0000003242327223 */ /* 0x000fe20000000031 */
[----:B------:R-:W-:Y:S01]  /*7350*/  FFMA R76, R64, R76, R91 ;  /* 0x0000004c404c7223 */ /* 0x000fe2000000005b */
        /* <DEDUP_REMOVED lines=11> */
[----:B------:R-:W0:Y:S04]  /*7410*/  LDS.128 R24, [R8+0x10] ;  /* 0x0000100008187984 */ /* 0x000e280000000c00 */
[----:B------:R-:W-:Y:S04]  /*7420*/  LDS.128 R28, [R7+0x90] ;  /* 0x00009000071c7984 */ /* 0x000fe80000000c00 */
[----:B------:R-:W-:Y:S04]  /*7430*/  LDS.128 R36, [R7+0x110] ;  /* 0x0001100007247984 */ /* 0x000fe80000000c00 */
[----:B------:R-:W1:Y:S04]  /*7440*/  LDS.128 R16, [R7+0x190] ;  /* 0x0001900007107984 */ /* 0x000e680000000c00 */
[----:B------:R-:W-:Y:S04]  /*7450*/  LDS.128 R60, [R7+0x210] ;  /* 0x00021000073c7984 */ /* 0x000fe80000000c00 */
[----:B------:R-:W3:Y:S04]  /*7460*/  LDS.128 R52, [R7+0x290] ;  /* 0x0002900007347984 */ /* 0x000ee80000000c00 */
[----:B------:R-:W4:Y:S04]  /*7470*/  LDS.128 R48, [R7+0x310] ;  /* 0x0003100007307984 */ /* 0x000f280000000c00 */
[----:B------:R-:W-:Y:S01]  /*7480*/  BAR.SYNC.DEFER_BLOCKING 0x0 ;  /* 0x0000000000007b1d */ /* 0x000fe20000010000 */
[----:B------:R-:W-:-:S04]  /*7490*/  UIADD3 UR16, UP0, UR4, 0x1f80, URZ ;  /* 0x00001f8004107890 */ /* 0x000fc8000ff1e03f */
[----:B------:R-:W-:Y:S01]  /*74a0*/  UIADD3.X UR17, URZ, UR5, URZ, UP0, !UPT ;  /* 0x000000053f117290 */ /* 0x000fe200087fe43f */
[----:B------:R-:W5:Y:S01]  /*74b0*/  LDG.E.CONSTANT R44, [R98.64+0x2a0] ;  /* 0x0002a008622c7981 */ /* 0x000f62000c1e9900 */
[----:B------:R-:W-:-:S03]  /*74c0*/  MOV R160, UR16 ;  /* 0x0000001000a07c02 */ /* 0x000fc60008000f00 */
[----:B------:R-:W5:Y:S01]  /*74d0*/  LDG.E.CONSTANT R45, [R98.64+0x2a4] ;  /* 0x0002a408622d7981 */ /* 0x000f62000c1e9900 */
[----:B------:R-:W-:-:S03]  /*74e0*/  MOV R161, UR17 ;  /* 0x0000001100a17c02 */ /* 0x000fc60008000f00 */
[----:B------:R-:W5:Y:S04]  /*74f0*/  LDG.E.CONSTANT R46, [R98.64+0x2a8] ;  /* 0x0002a808622e7981 */ /* 0x000f68000c1e9900 */
[----:B------:R-:W5:Y:S04]  /*7500*/  LDG.E.CONSTANT R47, [R98.64+0x2ac] ;  /* 0x0002ac08622f7981 */ /* 0x000f68000c1e9900 */
        /* <DEDUP_REMOVED lines=9> */
[----:B------:R-:W-:Y:S01]  /*75a0*/  IMAD.WIDE R160, R97, 0x4, R160 ;  /* 0x0000000461a07825 */ /* 0x000fe200078e02a0 */
[----:B------:R-:W-:-:S04]  /*75b0*/  FFMA R78, R66, R78, R77 ;  /* 0x0000004e424e7223 */ /* 0x000fc8000000004d */
[----:B------:R-:W5:Y:S04]  /*75c0*/  @!P1 LDG.E.CONSTANT R148, [R160.64+0x384] ;  /* 0x00038408a0949981 */ /* 0x000f68000c1e9900 */
[----:B------:R-:W5:Y:S04]  /*75d0*/  @!P0 LDG.E.CONSTANT R150, [R160.64+0x380] ;  /* 0x00038008a0968981 */ /* 0x000f68000c1e9900 */
[----:B------:R-:W5:Y:S04]  /*75e0*/  @!P2 LDG.E.CONSTANT R146, [R160.64+0x388] ;  /* 0x00038808a092a981 */ /* 0x000f68000c1e9900 */
[----:B------:R-:W5:Y:S04]  /*75f0*/  @!P3 LDG.E.CONSTANT R144, [R160.64+0x38c] ;  /* 0x00038c08a090b981 */ /* 0x000f68000c1e9900 */
[----:B------:R-:W5:Y:S04]  /*7600*/  @!P4 LDG.E.CONSTANT R142, [R160.64+0x390] ;  /* 0x00039008a08ec981 */ /* 0x000f68000c1e9900 */
[----:B------:R-:W5:Y:S04]  /*7610*/  @!P5 LDG.E.CONSTANT R140, [R160.64+0x394] ;  /* 0x00039408a08cd981 */ /* 0x000f68000c1e9900 */
[----:B------:R-:W5:Y:S01]  /*7620*/  @!P6 LDG.E.CONSTANT R138, [R160.64+0x398] ;  /* 0x00039808a08ae981 */ /* 0x000f62000c1e9900 */
[C---:B------:R-:W-:Y:S01]  /*7630*/  FFMA R81, R67.reuse, R79, R78 ;  /* 0x0000004f43517223 */ /* 0x040fe2000000004e */
[----:B------:R-:W-:Y:S01]  /*7640*/  FFMA R22, R66, R22, R21 ;  /* 0x0000001642167223 */ /* 0x000fe20000000015 */
[C---:B------:R-:W-:Y:S01]  /*7650*/  FFMA R93, R67.reuse, R83, R82 ;  /* 0x00000053435d7223 */ /* 0x040fe20000000052 */
[C---:B0-----:R-:W-:Y:S01]  /*7660*/  FFMA R32, R24.reuse, R32, R73 ;  /* 0x0000002018207223 */ /* 0x041fe20000000049 */
[C---:B-1----:R-:W-:Y:S01]  /*7670*/  FFMA R16, R24.reuse, R16, R81 ;  /* 0x0000001018107223 */ /* 0x042fe20000000051 */
[C---:B------:R-:W-:Y:S01]  /*7680*/  FFMA R28, R24.reuse, R28, R75 ;  /* 0x0000001c181c7223 */ /* 0x040fe2000000004b */
[----:B------:R-:W-:Y:S01]  /*7690*/  FFMA R36, R24, R36, R91 ;  /* 0x0000002418247223 */ /* 0x000fe2000000005b */
[----:B------:R-:W-:Y:S01]  /*76a0*/  FFMA R67, R67, R23, R22 ;  /* 0x0000001743437223 */ /* 0x000fe20000000016 */
[----:B------:R-:W-:Y:S01]  /*76b0*/  LDS.128 R84, [R8] ;  /* 0x0000000008547984 */ /* 0x000fe20000000c00 */
[----:B------:R-:W-:-:S03]  /*76c0*/  FFMA R17, R25, R17, R16 ;  /* 0x0000001119117223 */ /* 0x000fc60000000010 */
[----:B------:R-:W0:Y:S01]  /*76d0*/  LDS.128 R72, [R7+0x80] ;  /* 0x0000800007487984 */ /* 0x000e220000000c00 */
[----:B------:R-:W-:-:S03]  /*76e0*/  FFMA R33, R25, R33, R32 ;  /* 0x0000002119217223 */ /* 0x000fc60000000020 */
[----:B------:R-:W1:Y:S01]  /*76f0*/  LDS.128 R20, [R7+0x100] ;  /* 0x0001000007147984 */ /* 0x000e620000000c00 */
[C---:B------:R-:W-:Y:S01]  /*7700*/  FFMA R29, R25.reuse, R29, R28 ;  /* 0x0000001d191d7223 */ /* 0x040fe2000000001c */
[C---:B------:R-:W-:Y:S01]  /*7710*/  FFMA R37, R25.reuse, R37, R36 ;  /* 0x0000002519257223 */ /* 0x040fe20000000024 */
[----:B---3--:R-:W-:Y:S01]  /*7720*/  FFMA R52, R24, R52, R93 ;  /* 0x0000003418347223 */ /* 0x008fe2000000005d */
        /* <DEDUP_REMOVED lines=10> */
[----:B------:R-:W3:Y:S04]  /*77d0*/  LDS.128 R28, [R7+0x180] ;  /* 0x00018000071c7984 */ /* 0x000ee80000000c00 */
[----:B------:R-:W3:Y:S04]  /*77e0*/  LDS.128 R36, [R7+0x200] ;  /* 0x0002000007247984 */ /* 0x000ee80000000c00 */
[----:B------:R-:W3:Y:S04]  /*77f0*/  LDS.128 R32, [R7+0x280] ;  /* 0x0002800007207984 */ /* 0x000ee80000000c00 */
[----:B------:R-:W3:Y:S01]  /*7800*/  LDS.128 R16, [R7+0x300] ;  /* 0x0003000007107984 */ /* 0x000ee20000000c00 */
[C---:B------:R-:W-:Y:S01]  /*7810*/  FFMA R60, R24.reuse, R60, R65 ;  /* 0x0000003c183c7223 */ /* 0x040fe20000000041 */
[----:B----4-:R-:W-:-:S02]  /*7820*/  FFMA R48, R24, R48, R67 ;  /* 0x0000003018307223 */ /* 0x010fc40000000043 */
[----:B------:R-:W4:Y:S01]  /*7830*/  LDS.128 R76, [R7] ;  /* 0x00000000074c7984 */ /* 0x000f220000000c00 */
[C---:B------:R-:W-:Y:S01]  /*7840*/  FFMA R61, R25.reuse, R61, R60 ;  /* 0x0000003d193d7223 */ /* 0x040fe2000000003c */
[----:B------:R-:W-:Y:S02]  /*7850*/  FFMA R49, R25, R49, R48 ;  /* 0x0000003119317223 */ /* 0x000fe40000000030 */
[----:B------:R-:W-:Y:S01]  /*7860*/  LDS.128 R56, [R7+0x10] ;  /* 0x0000100007387984 */ /* 0x000fe20000000c00 */
[C---:B0-----:R-:W-:Y:S01]  /*7870*/  FFMA R72, R84.reuse, R72, R91 ;  /* 0x0000004854487223 */ /* 0x041fe2000000005b */
[----:B------:R-:W-:Y:S02]  /*7880*/  UIADD3 UR14, UP1, UR4, 0x2300, URZ ;  /* 0x00002300040e7890 */ /* 0x000fe4000ff3e03f */
[----:B------:R-:W5:Y:S01]  /*7890*/  @!P1 LDG.E.CONSTANT R104, [R160.64+0x3a4] ;  /* 0x0003a408a0689981 */ /* 0x000f62000c1e9900 */
[----:B-1----:R-:W-:Y:S01]  /*78a0*/  FFMA R20, R84, R20, R81 ;  /* 0x0000001454147223 */ /* 0x002fe20000000051 */
[C---:B------:R-:W-:Y:S01]  /*78b0*/  FFMA R62, R26.reuse, R62, R61 ;  /* 0x0000003e1a3e7223 */ /* 0x040fe2000000003d */
[----:B------:R-:W-:Y:S01]  /*78c0*/  FFMA R50, R26, R50, R49 ;  /* 0x000000321a327223 */ /* 0x000fe20000000031 */
[C---:B------:R-:W-:Y:S01]  /*78d0*/  FFMA R73, R85.reuse, R73, R72 ;  /* 0x0000004955497223 */ /* 0x040fe20000000048 */
[----:B------:R-:W-:Y:S01]  /*78e0*/  FFMA R21, R85, R21, R20 ;  /* 0x0000001555157223 */ /* 0x000fe20000000014 */
[C---:B------:R-:W-:Y:S01]  /*78f0*/  FFMA R63, R27.reuse, R63, R62 ;  /* 0x0000003f1b3f7223 */ /* 0x040fe2000000003e */
[C---:B------:R-:W-:Y:S01]  /*7900*/  FFMA R55, R27.reuse, R55, R54 ;  /* 0x000000371b377223 */ /* 0x040fe20000000036 */
[----:B------:R-:W-:Y:S01]  /*7910*/  FFMA R51, R27, R51, R50 ;  /* 0x000000331b337223 */ /* 0x000fe20000000032 */
[C---:B------:R-:W-:Y:S01]  /*7920*/  FFMA R74, R86.reuse, R74, R73 ;  /* 0x0000004a564a7223 */ /* 0x040fe20000000049 */
[----:B------:R-:W-:Y:S01]  /*7930*/  FFMA R22, R86, R22, R21 ;  /* 0x0000001656167223 */ /* 0x000fe20000000015 */
[----:B------:R-:W-:Y:S02]  /*7940*/  LDS.128 R64, [R8+0x10] ;  /* 0x0000100008407984 */ /* 0x000fe40000000c00 */
[C---:B------:R-:W-:Y:S01]  /*7950*/  FFMA R93, R87.reuse, R75, R74 ;  /* 0x0000004b575d7223 */ /* 0x040fe2000000004a */
[----:B------:R-:W-:Y:S01]  /*7960*/  FFMA R95, R87, R23, R22 ;  /* 0x00000017575f7223 */ /* 0x000fe20000000016 */
[C---:B---3--:R-:W-:Y:S01]  /*7970*/  FFMA R28, R84.reuse, R28, R53 ;  /* 0x0000001c541c7223 */ /* 0x048fe20000000035 */
[----:B------:R-:W0:Y:S01]  /*7980*/  LDS.128 R24, [R7+0x90] ;  /* 0x0000900007187984 */ /* 0x000e220000000c00 */
[----:B------:R-:W-:-:S03]  /*7990*/  FFMA R36, R84, R36, R63 ;  /* 0x0000002454247223 */ /* 0x000fc6000000003f */
[----:B------:R-:W1:Y:S01]  /*79a0*/  LDS.128 R20, [R7+0x110] ;  /* 0x0001100007147984 */ /* 0x000e620000000c00 */
[----:B------:R-:W-:-:S03]  /*79b0*/  FFMA R32, R84, R32, R55 ;  /* 0x0000002054207223 */ /* 0x000fc60000000037 */
[----:B------:R-:W3:Y:S01]  /*79c0*/  LDS.128 R72, [R7+0x190] ;  /* 0x0001900007487984 */ /* 0x000ee20000000c00 */
[----:B------:R-:W-:-:S03]  /*79d0*/  FFMA R16, R84, R16, R51 ;  /* 0x0000001054107223 */ /* 0x000fc60000000033 */
[----:B------:R-:W0:Y:S04]  /*79e0*/  LDS.128 R52, [R7+0x210] ;  /* 0x0002100007347984 */ /* 0x000e280000000c00 */
[----:B------:R-:W0:Y:S04]  /*79f0*/  LDS.128 R60, [R7+0x290] ;  /* 0x00029000073c7984 */ /* 0x000e280000000c00 */
[----:B------:R-:W0:Y:S04]  /*7a00*/  LDS.128 R48, [R7+0x310] ;  /* 0x0003100007307984 */ /* 0x000e280000000c00 */
[----:B------:R-:W-:Y:S01]  /*7a10*/  BAR.SYNC.DEFER_BLOCKING 0x0 ;  /* 0x0000000000007b1d */ /* 0x000fe20000010000 */
[----:B------:R-:W-:Y:S01]  /*7a20*/  UIADD3 UR12, UP2, UR4, 0x2680, URZ ;  /* 0x00002680040c7890 */ /* 0x000fe2000ff5e03f */
[----:B----4-:R-:W-:Y:S01]  /*7a30*/  FFMA R76, R84, R76, R83 ;  /* 0x0000004c544c7223 */ /* 0x010fe20000000053 */
[----:B------:R-:W-:-:S02]  /*7a40*/  UIADD3 UR10, UP3, UR4, 0x2a00, URZ ;  /* 0x00002a00040a7890 */ /* 0x000fc4000ff7e03f */
[----:B------:R-:W-:Y:S01]  /*7a50*/  UIADD3 UR4, UP4, UR4, 0x2d80, URZ ;  /* 0x00002d8004047890 */ /* 0x000fe2000ff9e03f */
[C---:B------:R-:W-:Y:S01]  /*7a60*/  FFMA R77, R85.reuse, R77, R76 ;  /* 0x0000004d554d7223 */ /* 0x040fe2000000004c */
[----:B------:R-:W-:Y:S01]  /*7a70*/  UIADD3.X UR15, URZ, UR5, URZ, UP1, !UPT ;  /* 0x000000053f0f7290 */ /* 0x000fe20008ffe43f */
[----:B------:R-:W4:Y:S01]  /*7a80*/  @!P2 LDG.E.CONSTANT R102, [R160.64+0x3a8] ;  /* 0x0003a808a066a981 */ /* 0x000f22000c1e9900 */
[----:B------:R-:W-:Y:S02]  /*7a90*/  UIADD3.X UR13, URZ, UR5, URZ, UP2, !UPT ;  /* 0x000000053f0d7290 */ /* 0x000fe400097fe43f */
[----:B------:R-:W-:Y:S01]  /*7aa0*/  UIADD3.X UR11, URZ, UR5, URZ, UP3, !UPT ;  /* 0x000000053f0b7290 */ /* 0x000fe20009ffe43f */
[----:B------:R-:W4:Y:S04]  /*7ab0*/  @!P3 LDG.E.CONSTANT R100, [R160.64+0x3ac] ;  /* 0x0003ac08a064b981 */ /* 0x000f28000c1e9900 */
[----:B------:R-:W4:Y:S04]  /*7ac0*/  @!P4 LDG.E.CONSTANT R94, [R160.64+0x3b0] ;  /* 0x0003b008a05ec981 */ /* 0x000f28000c1e9900 */
[----:B------:R-:W4:Y:S04]  /*7ad0*/  @!P5 LDG.E.CONSTANT R92, [R160.64+0x3b4] ;  /* 0x0003b408a05cd981 */ /* 0x000f28000c1e9900 */
[----:B--2---:R-:W-:Y:S04]  /*7ae0*/  @!P0 STS [R15.X4], R156 ;  /* 0x0000009c0f008388 */ /* 0x004fe80000004800 */
[----:B------:R-:W-:Y:S04]  /*7af0*/  @!P1 STS [R15.X4+0x4], R154 ;  /* 0x0000049a0f009388 */ /* 0x000fe80000004800 */
[----:B------:R-:W-:Y:S04]  /*7b00*/  @!P2 STS [R15.X4+0x8], R136 ;  /* 0x000008880f00a388 */ /* 0x000fe80000004800 */
[----:B------:R2:W-:Y:S04]  /*7b10*/  @!P3 STS [R15.X4+0xc], R134 ;  /* 0x00000c860f00b388 */ /* 0x0005e80000004800 */
[----:B------:R-:W-:Y:S04]  /*7b20*/  @!P4 STS [R15.X4+0x10], R132 ;  /* 0x000010840f00c388 */ /* 0x000fe80000004800 */
[----:B------:R-:W-:Y:S04]  /*7b30*/  @!P5 STS [R15.X4+0x14], R130 ;  /* 0x000014820f00d388 */ /* 0x000fe80000004800 */
[----:B------:R-:W-:Y:S04]  /*7b40*/  @!P6 STS [R15.X4+0x18], R122 ;  /* 0x0000187a0f00e388 */ /* 0x000fe80000004800 */
[----:B------:R-:W-:Y:S04]  /*7b50*/  STS.128 [R9.X4+0x360], R40 ;  /* 0x0003602809007388 */ /* 0x000fe80000004c00 */
[----:B------:R-:W-:Y:S01]  /*7b60*/  BAR.SYNC.DEFER_BLOCKING 0x0 ;  /* 0x0000000000007b1d */ /* 0x000fe20000010000 */
[----:B------:R-:W-:Y:S01]  /*7b70*/  UIADD3.X UR5, URZ, UR5, URZ, UP4, !UPT ;  /* 0x000000053f057290 */ /* 0x000fe2000a7fe43f */
[----:B------:R-:W-:Y:S01]  /*7b80*/  FFMA R78, R86, R78, R77 ;  /* 0x0000004e564e7223 */ /* 0x000fe2000000004d */
[C---:B------:R-:W-:Y:S01]  /*7b90*/  FFMA R29, R85.reuse, R29, R28 ;  /* 0x0000001d551d7223 */ /* 0x040fe2000000001c */
[C---:B------:R-:W-:Y:S01]  /*7ba0*/  FFMA R37, R85.reuse, R37, R36 ;  /* 0x0000002555257223 */ /* 0x040fe20000000024 */
[C---:B------:R-:W-:Y:S01]  /*7bb0*/  FFMA R33, R85.reuse, R33, R32 ;  /* 0x0000002155217223 */ /* 0x040fe20000000020 */
[----:B------:R-:W-:Y:S01]  /*7bc0*/  FFMA R17, R85, R17, R16 ;  /* 0x0000001155117223 */ /* 0x000fe20000000010 */
[----:B------:R-:W-:Y:S01]  /*7bd0*/  MOV R158, UR14 ;  /* 0x0000000e009e7c02 */ /* 0x000fe20008000f00 */
[----:B------:R-:W4:Y:S01]  /*7be0*/  @!P6 LDG.E.CONSTANT R90, [R160.64+0x3b8] ;  /* 0x0003b808a05ae981 */ /* 0x000f22000c1e9900 */
[----:B------:R-:W-:-:S02]  /*7bf0*/  MOV R152, UR12 ;  /* 0x0000000c00987c02 */ /* 0x000fc40008000f00 */
[----:B------:R-:W-:Y:S01]  /*7c00*/  MOV R126, UR10 ;  /* 0x0000000a007e7c02 */ /* 0x000fe20008000f00 */
[----:B------:R-:W4:Y:S01]  /*7c10*/  @!P0 LDG.E.CONSTANT R112, [R160.64+0x3a0] ;  /* 0x0003a008a0708981 */ /* 0x000f22000c1e9900 */
[----:B------:R-:W-:Y:S02]  /*7c20*/  MOV R88, UR4 ;  /* 0x0000000400587c02 */ /* 0x000fe40008000f00 */
[----:B------:R-:W-:Y:S02]  /*7c30*/  MOV R159, UR15 ;  /* 0x0000000f009f7c02 */ /* 0x000fe40008000f00 */
[----:B------:R-:W-:Y:S02]  /*7c40*/  MOV R153, UR13 ;  /* 0x0000000d00997c02 */ /* 0x000fe40008000f00 */
[----:B------:R-:W-:Y:S02]  /*7c50*/  MOV R127, UR11 ;  /* 0x0000000b007f7c02 */ /* 0x000fe40008000f00 */
[----:B------:R-:W-:Y:S01]  /*7c60*/  MOV R89, UR5 ;  /* 0x0000000500597c02 */ /* 0x000fe20008000f00 */
[----:B------:R-:W-:Y:S01]  /*7c70*/  FFMA R79, R87, R79, R78 ;  /* 0x0000004f574f7223 */ /* 0x000fe2000000004e */
[C---:B------:R-:W-:Y:S01]  /*7c80*/  FFMA R30, R86.reuse, R30, R29 ;  /* 0x0000001e561e7223 */ /* 0x040fe2000000001d */
[C---:B------:R-:W-:Y:S01]  /*7c90*/  FFMA R38, R86.reuse, R38, R37 ;  /* 0x0000002656267223 */ /* 0x040fe20000000025 */
[C---:B------:R-:W-:Y:S01]  /*7ca0*/  FFMA R34, R86.reuse, R34, R33 ;  /* 0x0000002256227223 */ /* 0x040fe20000000021 */
[----:B------:R-:W-:Y:S01]  /*7cb0*/  FFMA R18, R86, R18, R17 ;  /* 0x0000001256127223 */ /* 0x000fe20000000011 */
[----:B------:R-:W-:Y:S01]  /*7cc0*/  IMAD.WIDE R158, R97, 0x4, R158 ;  /* 0x00000004619e7825 */ /* 0x000fe200078e029e */
[C---:B------:R-:W-:Y:S01]  /*7cd0*/  FFMA R91, R87.reuse, R31, R30 ;  /* 0x0000001f575b7223 */ /* 0x040fe2000000001e */
[----:B------:R-:W-:Y:S01]  /*7ce0*/  FFMA R101, R87, R35, R34 ;  /* 0x0000002357657223 */ /* 0x000fe20000000022 */
[C---:B0-----:R-:W-:Y:S01]  /*7cf0*/  FFMA R24, R64.reuse, R24, R93 ;  /* 0x0000001840187223 */ /* 0x041fe2000000005d */
[C---:B------:R-:W-:Y:S01]  /*7d00*/  IMAD.WIDE R152, R97.reuse, 0x4, R152 ;  /* 0x0000000461987825 */ /* 0x040fe200078e0298 */
[----:B------:R-:W-:Y:S01]  /*7d10*/  FFMA R56, R64, R56, R79 ;  /* 0x0000003840387223 */ /* 0x000fe2000000004f */
[----:B------:R-:W-:Y:S02]  /*7d20*/  LDS.128 R32, [R7+0x100] ;  /* 0x0001000007207984 */ /* 0x000fe40000000c00 */
[----:B------:R-:W-:-:S02]  /*7d30*/  IMAD.WIDE R126, R97, 0x4, R126 ;  /* 0x00000004617e7825 */ /* 0x000fc400078e027e */
[----:B------:R-:W0:Y:S02]  /*7d40*/  LDS.128 R76, [R8] ;  /* 0x00000000084c7984 */ /* 0x000e240000000c00 */
[----:B------:R-:W-:Y:S01]  /*7d50*/  IMAD.WIDE R88, R97, 0x4, R88 ;  /* 0x0000000461587825 */ /* 0x000fe200078e0258 */
[C---:B------:R-:W-:Y:S01]  /*7d60*/  FFMA R97, R87.reuse, R39, R38 ;  /* 0x0000002757617223 */ /* 0x040fe20000000026 */
[----:B------:R-:W-:Y:S01]  /*7d70*/  FFMA R87, R87, R19, R18 ;  /* 0x0000001357577223 */ /* 0x000fe20000000012 */
[----:B------:R-:W0:Y:S01]  /*7d80*/  LDS.128 R40, [R7+0x180] ;  /* 0x0001800007287984 */ /* 0x000e220000000c00 */
[----:B------:R-:W-:-:S03]  /*7d90*/  FFMA R25, R65, R25, R24 ;  /* 0x0000001941197223 */ /* 0x000fc60000000018 */
[----:B------:R-:W0:Y:S01]  /*7da0*/  LDS.128 R16, [R7+0x200] ;  /* 0x0002000007107984 */ /* 0x000e220000000c00 */
[C---:B------:R-:W-:Y:S01]  /*7db0*/  FFMA R57, R65.reuse, R57, R56 ;  /* 0x0000003941397223 */ /* 0x040fe20000000038 */
[----:B-1----:R-:W-:Y:S01]  /*7dc0*/  FFMA R20, R64, R20, R95 ;  /* 0x0000001440147223 */ /* 0x002fe2000000005f */
[C---:B------:R-:W-:Y:S01]  /*7dd0*/  FFMA R26, R66.reuse, R26, R25 ;  /* 0x0000001a421a7223 */ /* 0x040fe20000000019 */
[----:B------:R-:W1:Y:S01]  /*7de0*/  LDS.128 R36, [R7+0x80] ;  /* 0x0000800007247984 */ /* 0x000e620000000c00 */
[C---:B------:R-:W-:Y:S01]  /*7df0*/  FFMA R58, R66.reuse, R58, R57 ;  /* 0x0000003a423a7223 */ /* 0x040fe20000000039 */
[----:B------:R-:W-:Y:S01]  /*7e00*/  FFMA R25, R65, R21, R20 ;  /* 0x0000001541197223 */ /* 0x000fe20000000014 */
[C---:B------:R-:W-:Y:S01]  /*7e10*/  FFMA R21, R67.reuse, R27, R26 ;  /* 0x0000001b43157223 */ /* 0x040fe2000000001a */
[----:B------:R-:W4:Y:S01]  /*7e20*/  LDG.E.CONSTANT R28, [R98.64+0x2c0] ;  /* 0x0002c008621c7981 */ /* 0x000f22000c1e9900 */
[----:B------:R-:W-:Y:S01]  /*7e30*/  FFMA R85, R67, R59, R58 ;  /* 0x0000003b43557223 */ /* 0x000fe2000000003a */
[----:B------:R-:W-:-:S02]  /*7e40*/  FFMA R22, R66, R22, R25 ;  /* 0x0000001642167223 */ /* 0x000fc40000000019 */
[----:B------:R-:W1:Y:S04]  /*7e50*/  LDS.128 R24, [R7+0x280] ;  /* 0x0002800007187984 */ /* 0x000e680000000c00 */
[----:B------:R-:W1:Y:S04]  /*7e60*/  LDS.128 R56, [R7+0x300] ;  /* 0x0003000007387984 */ /* 0x000e680000000c00 */
[----:B------:R-:W4:Y:S04]  /*7e70*/  LDG.E.CONSTANT R29, [R98.64+0x2c4] ;  /* 0x0002c408621d7981 */ /* 0x000f28000c1e9900 */
[----:B------:R-:W4:Y:S04]  /*7e80*/  LDG.E.CONSTANT R30, [R98.64+0x2c8] ;  /* 0x0002c808621e7981 */ /* 0x000f28000c1e9900 */
[----:B------:R-:W4:Y:S01]  /*7e90*/  LDG.E.CONSTANT R31, [R98.64+0x2cc] ;  /* 0x0002cc08621f7981 */ /* 0x000f22000c1e9900 */
[C---:B---3--:R-:W-:Y:S01]  /*7ea0*/  FFMA R72, R64.reuse, R72, R91 ;  /* 0x0000004840487223 */ /* 0x048fe2000000005b */
[C---:B------:R-:W-:Y:S01]  /*7eb0*/  FFMA R52, R64.reuse, R52, R97 ;  /* 0x0000003440347223 */ /* 0x040fe20000000061 */
[----:B------:R-:W-:Y:S01]  /*7ec0*/  FFMA R60, R64, R60, R101 ;  /* 0x0000003c403c7223 */ /* 0x000fe20000000065 */
[----:B------:R-:W3:Y:S01]  /*7ed0*/  LDS.128 R80, [R7] ;  /* 0x0000000007507984 */ /* 0x000ee20000000c00 */
[C---:B------:R-:W-:Y:S01]  /*7ee0*/  FFMA R91, R65.reuse, R73, R72 ;  /* 0x00000049415b7223 */ /* 0x040fe20000000048 */
[C---:B------:R-:W-:Y:S01]  /*7ef0*/  FFMA R53, R65.reuse, R53, R52 ;  /* 0x0000003541357223 */ /* 0x040fe20000000034 */
[----:B------:R-:W-:Y:S01]  /*7f00*/  FFMA R61, R65, R61, R60 ;  /* 0x0000003d413d7223 */ /* 0x000fe2000000003c */
[----:B--2---:R-:W2:Y:S01]  /*7f10*/  @!P1 LDG.E.CONSTANT R134, [R158.64+0x384] ;  /* 0x000384089e869981 */ /* 0x004ea2000c1e9900 */
[C---:B------:R-:W-:Y:S01]  /*7f20*/  FFMA R74, R66.reuse, R74, R91 ;  /* 0x0000004a424a7223 */ /* 0x040fe2000000005b */
[C---:B------:R-:W-:Y:S01]  /*7f30*/  FFMA R54, R66.reuse, R54, R53 ;  /* 0x0000003642367223 */ /* 0x040fe20000000035 */
[----:B------:R-:W-:Y:S01]  /*7f40*/  FFMA R62, R66, R62, R61 ;  /* 0x0000003e423e7223 */ /* 0x000fe2000000003d */
[C---:B------:R-:W-:Y:S01]  /*7f50*/  FFMA R73, R67.reuse, R23, R22 ;  /* 0x0000001743497223 */ /* 0x040fe20000000016 */
[----:B------:R-:W-:Y:S01]  /*7f60*/  FFMA R48, R64, R48, R87 ;  /* 0x0000003040307223 */ /* 0x000fe20000000057 */
[C---:B------:R-:W-:Y:S01]  /*7f70*/  FFMA R75, R67.reuse, R75, R74 ;  /* 0x0000004b434b7223 */ /* 0x040fe2000000004a */
[----:B------:R-:W-:Y:S01]  /*7f80*/  FFMA R61, R67, R55, R54 ;  /* 0x00000037433d7223 */ /* 0x000fe20000000036 */
[C---:B0-----:R-:W-:Y:S01]  /*7f90*/  FFMA R32, R76.reuse, R32, R73 ;  /* 0x000000204c207223 */ /* 0x041fe20000000049 */
[----:B------:R-:W-:Y:S01]  /*7fa0*/  FFMA R49, R65, R49, R48 ;  /* 0x0000003141317223 */ /* 0x000fe20000000030 */
[C---:B------:R-:W-:Y:S01]  /*7fb0*/  FFMA R40, R76.reuse, R40, R75 ;  /* 0x000000284c287223 */ /* 0x040fe2000000004b */
        /* <DEDUP_REMOVED lines=8> */
[C---:B------:R-:W-:Y:S01]  /*8040*/  FFMA R42, R78.reuse, R42, R41 ;  /* 0x0000002a4e2a7223 */ /* 0x040fe20000000029 */
[----:B------:R-:W-:Y:S01]  /*8050*/  FFMA R18, R78, R18, R17 ;  /* 0x000000124e127223 */ /* 0x000fe20000000011 */
[C---:B-1----:R-:W-:Y:S01]  /*8060*/  FFMA R36, R76.reuse, R36, R21 ;  /* 0x000000244c247223 */ /* 0x042fe20000000015 */
[C---:B------:R-:W-:Y:S01]  /*8070*/  FFMA R91, R79.reuse, R35, R34 ;  /* 0x000000234f5b7223 */ /* 0x040fe20000000022 */
[C---:B------:R-:W-:Y:S01]  /*8080*/  FFMA R24, R76.reuse, R24, R63 ;  /* 0x000000184c187223 */ /* 0x040fe2000000003f */
[C---:B------:R-:W-:Y:S01]  /*8090*/  FFMA R56, R76.reuse, R56, R51 ;  /* 0x000000384c387223 */ /* 0x040fe20000000033 */
[C---:B------:R-:W-:Y:S01]  /*80a0*/  FFMA R97, R79.reuse, R43, R42 ;  /* 0x0000002b4f617223 */ /* 0x040fe2000000002a */
[----:B------:R-:W-:Y:S01]  /*80b0*/  FFMA R93, R79, R19, R18 ;  /* 0x000000134f5d7223 */ /* 0x000fe20000000012 */
[----:B------:R-:W-:Y:S04]  /*80c0*/  LDS.128 R20, [R8+0x10] ;  /* 0x0000100008147984 */ /* 0x000fe80000000c00 */
[----:B------:R-:W0:Y:S04]  /*80d0*/  LDS.128 R52, [R7+0x10] ;  /* 0x0000100007347984 */ /* 0x000e280000000c00 */
[----:B------:R-:W1:Y:S04]  /*80e0*/  LDS.128 R64, [R7+0x90] ;  /* 0x0000900007407984 */ /* 0x000e680000000c00 */
[----:B------:R-:W-:Y:S04]  /*80f0*/  LDS.128 R60, [R7+0x110] ;  /* 0x00011000073c7984 */ /* 0x000fe80000000c00 */
[----:B------:R-:W0:Y:S04]  /*8100*/  LDS.128 R32, [R7+0x190] ;  /* 0x0001900007207984 */ /* 0x000e280000000c00 */
[----:B------:R-:W0:Y:S04]  /*8110*/  LDS.128 R48, [R7+0x210] ;  /* 0x0002100007307984 */ /* 0x000e280000000c00 */
[----:B------:R-:W0:Y:S04]  /*8120*/  LDS.128 R16, [R7+0x290] ;  /* 0x0002900007107984 */ /* 0x000e280000000c00 */
[----:B------:R-:W0:Y:S04]  /*8130*/  LDS.128 R40, [R7+0x310] ;  /* 0x0003100007287984 */ /* 0x000e280000000c00 */
[----:B------:R-:W-:Y:S01]  /*8140*/  BAR.SYNC.DEFER_BLOCKING 0x0 ;  /* 0x0000000000007b1d */ /* 0x000fe20000010000 */
[----:B---3--:R-:W-:Y:S01]  /*8150*/  FFMA R80, R76, R80, R85 ;  /* 0x000000504c507223 */ /* 0x008fe20000000055 */
[----:B------:R-:W-:-:S03]  /*8160*/  FFMA R37, R77, R37, R36 ;  /* 0x000000254d257223 */ /* 0x000fc60000000024 */
[C---:B------:R-:W-:Y:S01]  /*8170*/  FFMA R81, R77.reuse, R81, R80 ;  /* 0x000000514d517223 */ /* 0x040fe20000000050 */
[C---:B------:R-:W-:Y:S01]  /*8180*/  FFMA R25, R77.reuse, R25, R24 ;  /* 0x000000194d197223 */ /* 0x040fe20000000018 */
[----:B------:R-:W-:Y:S01]  /*8190*/  FFMA R57, R77, R57, R56 ;  /* 0x000000394d397223 */ /* 0x000fe20000000038 */
[----:B------:R-:W3:Y:S04]  /*81a0*/  @!P0 LDG.E.CONSTANT R136, [R158.64+0x380] ;  /* 0x000380089e888981 */ /* 0x000ee8000c1e9900 */
[----:B------:R-:W2:Y:S04]  /*81b0*/  @!P2 LDG.E.CONSTANT R132, [R158.64+0x388] ;  /* 0x000388089e84a981 */ /* 0x000ea8000c1e9900 */
[----:B------:R-:W2:Y:S04]  /*81c0*/  @!P3 LDG.E.CONSTANT R130, [R158.64+0x38c] ;  /* 0x00038c089e82b981 */ /* 0x000ea8000c1e9900 */
[----:B------:R-:W2:Y:S04]  /*81d0*/  @!P4 LDG.E.CONSTANT R128, [R158.64+0x390] ;  /* 0x000390089e80c981 */ /* 0x000ea8000c1e9900 */
        /* <DEDUP_REMOVED lines=17> */
[C---:B0-----:R-:W-:Y:S01]  /*82f0*/  FFMA R52, R20.reuse, R52, R83 ;  /* 0x0000003414347223 */ /* 0x041fe20000000053 */
[C---:B-1----:R-:W-:Y:S01]  /*8300*/  FFMA R64, R20.reuse, R64, R95 ;  /* 0x0000004014407223 */ /* 0x042fe2000000005f */
[C---:B------:R-:W-:Y:S01]  /*8310*/  FFMA R32, R20.reuse, R32, R97 ;  /* 0x0000002014207223 */ /* 0x040fe20000000061 */
[----:B------:R-:W-:Y:S01]  /*8320*/  FFMA R48, R20, R48, R93 ;  /* 0x0000003014307223 */ /* 0x000fe2000000005d */
[C---:B------:R-:W-:Y:S01]  /*8330*/  FFMA R53, R21.reuse, R53, R52 ;  /* 0x0000003515357223 */ /* 0x040fe20000000034 */
[C---:B------:R-:W-:Y:S01]  /*8340*/  FFMA R65, R21.reuse, R65, R64 ;  /* 0x0000004115417223 */ /* 0x040fe20000000040 */
[C---:B------:R-:W-:Y:S01]  /*8350*/  FFMA R33, R21.reuse, R33, R32 ;  /* 0x0000002115217223 */ /* 0x040fe20000000020 */
[----:B------:R-:W-:Y:S01]  /*8360*/  FFMA R49, R21, R49, R48 ;  /* 0x0000003115317223 */ /* 0x000fe20000000030 */
[C---:B------:R-:W-:Y:S01]  /*8370*/  FFMA R54, R22.reuse, R54, R53 ;  /* 0x0000003616367223 */ /* 0x040fe20000000035 */
[----:B------:R-:W2:Y:S04]  /*8380*/  @!P5 LDG.E.CONSTANT R124, [R158.64+0x394] ;  /* 0x000394089e7cd981 */ /* 0x000ea8000c1e9900 */
[----:B------:R-:W2:Y:S04]  /*8390*/  @!P6 LDG.E.CONSTANT R122, [R158.64+0x398] ;  /* 0x000398089e7ae981 */ /* 0x000ea8000c1e9900 */
[----:B------:R-:W-:Y:S04]  /*83a0*/  LDS.128 R72, [R8] ;  /* 0x0000000008487984 */ /* 0x000fe80000000c00 */
[----:B------:R-:W-:Y:S04]  /*83b0*/  LDS.128 R24, [R7+0x100] ;  /* 0x0001000007187984 */ /* 0x000fe80000000c00 */
[----:B------:R-:W0:Y:S01]  /*83c0*/  LDS.128 R56, [R7+0x180] ;  /* 0x0001800007387984 */ /* 0x000e220000000c00 */
[C---:B------:R-:W-:Y:S01]  /*83d0*/  FFMA R66, R22.reuse, R66, R65 ;  /* 0x0000004216427223 */ /* 0x040fe20000000041 */
[C---:B------:R-:W-:Y:S01]  /*83e0*/  FFMA R34, R22.reuse, R34, R33 ;  /* 0x0000002216227223 */ /* 0x040fe20000000021 */
[----:B------:R-:W-:Y:S01]  /*83f0*/  FFMA R50, R22, R50, R49 ;  /* 0x0000003216327223 */ /* 0x000fe20000000031 */
[C---:B-----5:R-:W-:Y:S01]  /*8400*/  FFMA R69, R23.reuse, R55, R54 ;  /* 0x0000003717457223 */ /* 0x060fe20000000036 */
[C---:B------:R-:W-:Y:S01]  /*8410*/  FFMA R71, R23.reuse, R67, R66 ;  /* 0x0000004317477223 */ /* 0x040fe20000000042 */
[----:B------:R-:W-:Y:S01]  /*8420*/  FFMA R49, R23, R35, R34 ;  /* 0x0000002317317223 */ /* 0x000fe20000000022 */
[----:B------:R-:W1:Y:S04]  /*8430*/  LDS.128 R80, [R7] ;  /* 0x0000000007507984 */ /* 0x000e680000000c00 */
[----:B------:R-:W5:Y:S04]  /*8440*/  LDS.128 R84, [R7+0x80] ;  /* 0x0000800007547984 */ /* 0x000f680000000c00 */
[----:B------:R-:W0:Y:S04]  /*8450*/  LDS.128 R52, [R7+0x200] ;  /* 0x0002000007347984 */ /* 0x000e280000000c00 */
[----:B------:R-:W1:Y:S04]  /*8460*/  LDS.128 R64, [R7+0x280] ;  /* 0x0002800007407984 */ /* 0x000e680000000c00 */
[----:B------:R-:W1:Y:S04]  /*8470*/  LDS.128 R32, [R7+0x300] ;  /* 0x0003000007207984 */ /* 0x000e680000000c00 */
[----:B------:R-:W2:Y:S04]  /*8480*/  LDG.E.CONSTANT R36, [R98.64+0x2e0] ;  /* 0x0002e00862247981 */ /* 0x000ea8000c1e9900 */
[----:B------:R-:W2:Y:S04]  /*8490*/  LDG.E.CONSTANT R37, [R98.64+0x2e4] ;  /* 0x0002e40862257981 */ /* 0x000ea8000c1e9900 */
[----:B------:R-:W2:Y:S04]  /*84a0*/  LDG.E.CONSTANT R38, [R98.64+0x2e8] ;  /* 0x0002e80862267981 */ /* 0x000ea8000c1e9900 */
[----:B------:R-:W2:Y:S01]  /*84b0*/  LDG.E.CONSTANT R39, [R98.64+0x2ec] ;  /* 0x0002ec0862277981 */ /* 0x000ea2000c1e9900 */
[----:B------:R-:W-:-:S03]  /*84c0*/  FFMA R60, R20, R60, R91 ;  /* 0x0000003c143c7223 */ /* 0x000fc6000000005b */
[----:B------:R-:W2:Y:S01]  /*84d0*/  @!P1 LDG.E.CONSTANT R118, [R158.64+0x3a4] ;  /* 0x0003a4089e769981 */ /* 0x000ea2000c1e9900 */
[----:B------:R-:W-:-:S03]  /*84e0*/  FFMA R61, R21, R61, R60 ;  /* 0x0000003d153d7223 */ /* 0x000fc6000000003c */
[----:B------:R-:W2:Y:S01]  /*84f0*/  @!P2 LDG.E.CONSTANT R116, [R158.64+0x3a8] ;  /* 0x0003a8089e74a981 */ /* 0x000ea2000c1e9900 */
[----:B------:R-:W-:Y:S01]  /*8500*/  FFMA R62, R22, R62, R61 ;  /* 0x0000003e163e7223 */ /* 0x000fe2000000003d */
[C---:B------:R-:W-:Y:S01]  /*8510*/  FFMA R16, R20.reuse, R16, R77 ;  /* 0x0000001014107223 */ /* 0x040fe2000000004d */
[----:B------:R-:W-:Y:S01]  /*8520*/  FFMA R40, R20, R40, R79 ;  /* 0x0000002814287223 */ /* 0x000fe2000000004f */
[----:B------:R-:W2:Y:S01]  /*8530*/  @!P3 LDG.E.CONSTANT R114, [R158.64+0x3ac] ;  /* 0x0003ac089e72b981 */ /* 0x000ea2000c1e9900 */
        /* <DEDUP_REMOVED lines=14> */
[C---:B-1----:R-:W-:Y:S01]  /*8620*/  FFMA R80, R72.reuse, R80, R69 ;  /* 0x0000005048507223 */ /* 0x042fe20000000045 */
[C---:B-----5:R-:W-:Y:S01]  /*8630*/  FFMA R84, R72.reuse, R84, R71 ;  /* 0x0000005448547223 */ /* 0x060fe20000000047 */
[C---:B------:R-:W-:Y:S01]  /*8640*/  FFMA R52, R72.reuse, R52, R51 ;  /* 0x0000003448347223 */ /* 0x040fe20000000033 */
[C---:B------:R-:W-:Y:S01]  /*8650*/  FFMA R64, R72.reuse, R64, R19 ;  /* 0x0000004048407223 */ /* 0x040fe20000000013 */
[C---:B------:R-:W-:Y:S01]  /*8660*/  FFMA R97, R75.reuse, R27, R26 ;  /* 0x0000001b4b617223 */ /* 0x040fe2000000001a */
[----:B------:R-:W-:Y:S01]  /*8670*/  FFMA R95, R75, R59, R58 ;  /* 0x0000003b4b5f7223 */ /* 0x000fe2000000003a */
[----:B------:R-:W-:Y:S01]  /*8680*/  FFMA R32, R72, R32, R61 ;  /* 0x0000002048207223 */ /* 0x000fe2000000003d */
[----:B------:R-:W-:Y:S04]  /*8690*/  LDS.128 R20, [R8+0x10] ;  /* 0x0000100008147984 */ /* 0x000fe80000000c00 */
[----:B------:R-:W-:Y:S04]  /*86a0*/  LDS.128 R40, [R7+0x10] ;  /* 0x0000100007287984 */ /* 0x000fe80000000c00 */
[----:B------:R-:W0:Y:S04]  /*86b0*/  LDS.128 R16, [R7+0x90] ;  /* 0x0000900007107984 */ /* 0x000e280000000c00 */
[----:B------:R-:W1:Y:S04]  /*86c0*/  LDS.128 R24, [R7+0x110] ;  /* 0x0001100007187984 */ /* 0x000e680000000c00 */
[----:B------:R-:W-:Y:S04]  /*86d0*/  LDS.128 R48, [R7+0x190] ;  /* 0x0001900007307984 */ /* 0x000fe80000000c00 */
[----:B------:R-:W-:Y:S04]  /*86e0*/  LDS.128 R68, [R7+0x210] ;  /* 0x0002100007447984 */ /* 0x000fe80000000c00 */
[----:B------:R-:W-:Y:S04]  /*86f0*/  LDS.128 R60, [R7+0x290] ;  /* 0x00029000073c7984 */ /* 0x000fe80000000c00 */
[----:B------:R-:W-:Y:S04]  /*8700*/  LDS.128 R56, [R7+0x310] ;  /* 0x0003100007387984 */ /* 0x000fe80000000c00 */
[----:B------:R-:W-:Y:S01]  /*8710*/  BAR.SYNC.DEFER_BLOCKING 0x0 ;  /* 0x0000000000007b1d */ /* 0x000fe20000010000 */
[----:B------:R-:W-:-:S05]  /*8720*/  FFMA R85, R73, R85, R84 ;  /* 0x0000005549557223 */ /* 0x000fca0000000054 */
[----:B------:R-:W5:Y:S04]  /*8730*/  @!P4 LDG.E.CONSTANT R110, [R158.64+0x3b0] ;  /* 0x0003b0089e6ec981 */ /* 0x000f68000c1e9900 */
[----:B------:R-:W2:Y:S04]  /*8740*/  @!P5 LDG.E.CONSTANT R108, [R158.64+0x3b4] ;  /* 0x0003b4089e6cd981 */ /* 0x000ea8000c1e9900 */
        /* <DEDUP_REMOVED lines=12> */
[----:B------:R-:W-:-:S04]  /*8810*/  FFMA R86, R74, R86, R85 ;  /* 0x000000564a567223 */ /* 0x000fc80000000055 */
[----:B------:R-:W-:Y:S01]  /*8820*/  FFMA R91, R75, R87, R86 ;  /* 0x000000574b5b7223 */ /* 0x000fe20000000056 */
[C---:B------:R-:W-:Y:S01]  /*8830*/  FFMA R53, R73.reuse, R53, R52 ;  /* 0x0000003549357223 */ /* 0x040fe20000000034 */
[C---:B------:R-:W-:Y:S01]  /*8840*/  FFMA R81, R73.reuse, R81, R80 ;  /* 0x0000005149517223 */ /* 0x040fe20000000050 */
[C---:B------:R-:W-:Y:S01]  /*8850*/  FFMA R65, R73.reuse, R65, R64 ;  /* 0x0000004149417223 */ /* 0x040fe20000000040 */
[----:B------:R-:W2:Y:S01]  /*8860*/  LDG.E.CONSTANT R52, [R98.64+0x300] ;  /* 0x0003000862347981 */ /* 0x000ea2000c1e9900 */
[----:B------:R-:W-:Y:S01]  /*8870*/  FFMA R54, R74, R54, R53 ;  /* 0x000000364a367223 */ /* 0x000fe20000000035 */
[----:B------:R-:W-:Y:S02]  /*8880*/  FFMA R33, R73, R33, R32 ;  /* 0x0000002149217223 */ /* 0x000fe40000000020 */
[----:B------:R-:W2:Y:S04]  /*8890*/  LDG.E.CONSTANT R53, [R98.64+0x304] ;  /* 0x0003040862357981 */ /* 0x000ea8000c1e9900 */
[----:B------:R-:W2:Y:S04]  /*88a0*/  @!P2 LDG.E.CONSTANT R109, [R152.64+0x388] ;  /* 0x00038808986da981 */ /* 0x000ea8000c1e9900 */
[----:B------:R-:W2:Y:S04]  /*88b0*/  @!P0 LDG.E.CONSTANT R113, [R152.64+0x380] ;  /* 0x0003800898718981 */ /* 0x000ea8000c1e9900 */
[----:B------:R-:W-:Y:S04]  /*88c0*/  LDS.128 R76, [R8] ;  /* 0x00000000084c7984 */ /* 0x000fe80000000c00 */
[----:B------:R-:W3:Y:S01]  /*88d0*/  LDS.128 R84, [R7+0x80] ;  /* 0x0000800007547984 */ /* 0x000ee20000000c00 */
[----:B------:R-:W-:-:S03]  /*88e0*/  FFMA R101, R75, R55, R54 ;  /* 0x000000374b657223 */ /* 0x000fc60000000036 */
[----:B------:R-:W2:Y:S04]  /*88f0*/  LDG.E.CONSTANT R54, [R98.64+0x308] ;  /* 0x0003080862367981 */ /* 0x000ea8000c1e9900 */
[----:B------:R-:W2:Y:S01]  /*8900*/  LDG.E.CONSTANT R55, [R98.64+0x30c] ;  /* 0x00030c0862377981 */ /* 0x000ea2000c1e9900 */
[C---:B------:R-:W-:Y:S01]  /*8910*/  FFMA R82, R74.reuse, R82, R81 ;  /* 0x000000524a527223 */ /* 0x040fe20000000051 */
[C---:B------:R-:W-:Y:S01]  /*8920*/  FFMA R66, R74.reuse, R66, R65 ;  /* 0x000000424a427223 */ /* 0x040fe20000000041 */
[----:B------:R-:W-:Y:S01]  /*8930*/  FFMA R34, R74, R34, R33 ;  /* 0x000000224a227223 */ /* 0x000fe20000000021 */
[C---:B0-----:R-:W-:Y:S01]  /*8940*/  FFMA R16, R20.reuse, R16, R91 ;  /* 0x0000001014107223 */ /* 0x041fe2000000005b */
[C---:B------:R-:W-:Y:S01]  /*8950*/  FFMA R93, R75.reuse, R83, R82 ;  /* 0x000000534b5d7223 */ /* 0x040fe20000000052 */
[C---:B------:R-:W-:Y:S01]  /*8960*/  FFMA R73, R75.reuse, R67, R66 ;  /* 0x000000434b497223 */ /* 0x040fe20000000042 */
[----:B------:R-:W-:Y:S01]  /*8970*/  FFMA R75, R75, R35, R34 ;  /* 0x000000234b4b7223 */ /* 0x000fe20000000022 */
[----:B------:R-:W-:Y:S01]  /*8980*/  FFMA R17, R21, R17, R16 ;  /* 0x0000001115117223 */ /* 0x000fe20000000010 */
[C---:B-1----:R-:W-:Y:S01]  /*8990*/  FFMA R24, R20.reuse, R24, R97 ;  /* 0x0000001814187223 */ /* 0x042fe20000000061 */
[----:B------:R-:W0:Y:S01]  /*89a0*/  LDS.128 R64, [R7+0x100] ;  /* 0x0001000007407984 */ /* 0x000e220000000c00 */
[----:B------:R-:W-:Y:S01]  /*89b0*/  FFMA R40, R20, R40, R93 ;  /* 0x0000002814287223 */ /* 0x000fe2000000005d */
[----:B------:R-:W-:-:S02]  /*89c0*/  FFMA R18, R22, R18, R17 ;  /* 0x0000001216127223 */ /* 0x000fc40000000011 */
[----:B------:R-:W1:Y:S01]  /*89d0*/  LDS.128 R32, [R7+0x180] ;  /* 0x0001800007207984 */ /* 0x000e620000000c00 */
[C---:B------:R-:W-:Y:S01]  /*89e0*/  FFMA R17, R21.reuse, R25, R24 ;  /* 0x0000001915117223 */ /* 0x040fe20000000018 */
[----:B------:R-:W-:Y:S01]  /*89f0*/  FFMA R41, R21, R41, R40 ;  /* 0x0000002915297223 */ /* 0x000fe20000000028 */
[C---:B------:R-:W-:Y:S01]  /*8a00*/  FFMA R25, R23.reuse, R19, R18 ;  /* 0x0000001317197223 */ /* 0x040fe20000000012 */
[----:B------:R-:W4:Y:S01]  /*8a10*/  LDS.128 R80, [R7] ;  /* 0x0000000007507984 */ /* 0x000f220000000c00 */
[C---:B------:R-:W-:Y:S01]  /*8a20*/  FFMA R26, R22.reuse, R26, R17 ;  /* 0x0000001a161a7223 */ /* 0x040fe20000000011 */
[----:B------:R-:W-:Y:S02]  /*8a30*/  FFMA R42, R22, R42, R41 ;  /* 0x0000002a162a7223 */ /* 0x000fe40000000029 */
[----:B------:R-:W4:Y:S01]  /*8a40*/  LDS.128 R44, [R7+0x200] ;  /* 0x00020000072c7984 */ /* 0x000f220000000c00 */
[----:B------:R-:W-:-:S03]  /*8a50*/  FFMA R41, R23, R27, R26 ;  /* 0x0000001b17297223 */ /* 0x000fc6000000001a */
[----:B------:R-:W4:Y:S04]  /*8a60*/  LDS.128 R16, [R7+0x280] ;  /* 0x0002800007107984 */ /* 0x000f280000000c00 */
[----:B------:R-:W5:Y:S01]  /*8a70*/  @!P3 LDG.E.CONSTANT R107, [R152.64+0x38c] ;  /* 0x00038c08986bb981 */ /* 0x000f62000c1e9900 */
[----:B---3--:R-:W-:-:S03]  /*8a80*/  FFMA R84, R76, R84, R25 ;  /* 0x000000544c547223 */ /* 0x008fc60000000019 */
[----:B------:R-:W3:Y:S01]  /*8a90*/  LDS.128 R24, [R7+0x300] ;  /* 0x0003000007187984 */ /* 0x000ee20000000c00 */
[----:B------:R-:W-:-:S03]  /*8aa0*/  FFMA R48, R20, R48, R95 ;  /* 0x0000003014307223 */ /* 0x000fc6000000005f */
[----:B------:R-:W5:Y:S01]  /*8ab0*/  @!P4 LDG.E.CONSTANT R105, [R152.64+0x390] ;  /* 0x000390089869c981 */ /* 0x000f62000c1e9900 */
[----:B------:R-:W-:-:S03]  /*8ac0*/  FFMA R49, R21, R49, R48 ;  /* 0x0000003115317223 */ /* 0x000fc60000000030 */
[----:B------:R-:W5:Y:S01]  /*8ad0*/  @!P5 LDG.E.CONSTANT R103, [R152.64+0x394] ;  /* 0x000394089867d981 */ /* 0x000f62000c1e9900 */
        /* <DEDUP_REMOVED lines=8> */
[C---:B0-----:R-:W-:Y:S01]  /*8b60*/  FFMA R64, R76.reuse, R64, R41 ;  /* 0x000000404c407223 */ /* 0x041fe20000000029 */
[----:B------:R-:W-:Y:S01]  /*8b70*/  FFMA R43, R23, R43, R42 ;  /* 0x0000002b172b7223 */ /* 0x000fe2000000002a */
[C---:B------:R-:W-:Y:S01]  /*8b80*/  FFMA R85, R77.reuse, R85, R84 ;  /* 0x000000554d557223 */ /* 0x040fe20000000054 */
[----:B-1----:R-:W-:Y:S01]  /*8b90*/  FFMA R32, R76, R32, R51 ;  /* 0x000000204c207223 */ /* 0x002fe20000000033 */
        /* <DEDUP_REMOVED lines=10> */
[C---:B----4-:R-:W-:Y:S01]  /*8c40*/  FFMA R80, R76.reuse, R80, R43 ;  /* 0x000000504c507223 */ /* 0x050fe2000000002b */
[C---:B------:R-:W-:Y:S01]  /*8c50*/  FFMA R44, R76.reuse, R44, R71 ;  /* 0x0000002c4c2c7223 */ /* 0x040fe20000000047 */
[C---:B------:R-:W-:Y:S01]  /*8c60*/  FFMA R95, R79.reuse, R67, R66 ;  /* 0x000000434f5f7223 */ /* 0x040fe20000000042 */
[C---:B------:R-:W-:Y:S01]  /*8c70*/  FFMA R16, R76.reuse, R16, R73 ;  /* 0x000000104c107223 */ /* 0x040fe20000000049 */
[----:B------:R-:W-:Y:S01]  /*8c80*/  FFMA R97, R79, R35, R34 ;  /* 0x000000234f617223 */ /* 0x000fe20000000022 */
[----:B------:R-:W-:Y:S01]  /*8c90*/  LDS.128 R40, [R8+0x10] ;  /* 0x0000100008287984 */ /* 0x000fe20000000c00 */
[----:B---3--:R-:W-:-:S03]  /*8ca0*/  FFMA R24, R76, R24, R75 ;  /* 0x000000184c187223 */ /* 0x008fc6000000004b */
[----:B------:R-:W0:Y:S04]  /*8cb0*/  LDS.128 R68, [R7+0x10] ;  /* 0x0000100007447984 */ /* 0x000e280000000c00 */
[----:B------:R-:W1:Y:S04]  /*8cc0*/  LDS.128 R48, [R7+0x90] ;  /* 0x0000900007307984 */ /* 0x000e680000000c00 */
[----:B------:R-:W3:Y:S04]  /*8cd0*/  LDS.128 R60, [R7+0x110] ;  /* 0x00011000073c7984 */ /* 0x000ee80000000c00 */
[----:B------:R-:W4:Y:S04]  /*8ce0*/  LDS.128 R56, [R7+0x190] ;  /* 0x0001900007387984 */ /* 0x000f280000000c00 */
[----:B------:R-:W0:Y:S04]  /*8cf0*/  LDS.128 R64, [R7+0x210] ;  /* 0x0002100007407984 */ /* 0x000e280000000c00 */
[----:B------:R-:W0:Y:S04]  /*8d00*/  LDS.128 R32, [R7+0x290] ;  /* 0x0002900007207984 */ /* 0x000e280000000c00 */
[----:B------:R-:W0:Y:S04]  /*8d10*/  LDS.128 R72, [R7+0x310] ;  /* 0x0003100007487984 */ /* 0x000e280000000c00 */
[----:B------:R-:W-:Y:S01]  /*8d20*/  BAR.SYNC.DEFER_BLOCKING 0x0 ;  /* 0x0000000000007b1d */ /* 0x000fe20000010000 */
[----:B------:R-:W-:-:S04]  /*8d30*/  FFMA R81, R77, R81, R80 ;  /* 0x000000514d517223 */ /* 0x000fc80000000050 */
[C---:B------:R-:W-:Y:S01]  /*8d40*/  FFMA R82, R78.reuse, R82, R81 ;  /* 0x000000524e527223 */ /* 0x040fe20000000051 */
[----:B------:R-:W5:Y:S03]  /*8d50*/  @!P6 LDG.E.CONSTANT R101, [R152.64+0x398] ;  /* 0x000398089865e981 */ /* 0x000f66000c1e9900 */
[----:B------:R-:W-:Y:S01]  /*8d60*/  FFMA R93, R79, R83, R82 ;  /* 0x000000534f5d7223 */ /* 0x000fe20000000052 */
[----:B------:R-:W-:Y:S01]  /*8d70*/  FFMA R86, R78, R86, R85 ;  /* 0x000000564e567223 */ /* 0x000fe20000000055 */
[----:B------:R-:W5:Y:S04]  /*8d80*/  LDG.E.CONSTANT R20, [R98.64+0x320] ;  /* 0x0003200862147981 */ /* 0x000f68000c1e9900 */
[----:B------:R-:W5:Y:S04]  /*8d90*/  LDG.E.CONSTANT R21, [R98.64+0x324] ;  /* 0x0003240862157981 */ /* 0x000f68000c1e9900 */
[----:B------:R-:W5:Y:S04]  /*8da0*/  LDG.E.CONSTANT R22, [R98.64+0x328] ;  /* 0x0003280862167981 */ /* 0x000f68000c1e9900 */
[----:B------:R-:W5:Y:S04]  /*8db0*/  LDG.E.CONSTANT R23, [R98.64+0x32c] ;  /* 0x00032c0862177981 */ /* 0x000f68000c1e9900 */
[----:B------:R-:W-:Y:S04]  /*8dc0*/  @!P0 STS [R15.X4], R112 ;  /* 0x000000700f008388 */ /* 0x000fe80000004800 */
[----:B------:R-:W-:Y:S04]  /*8dd0*/  @!P1 STS [R15.X4+0x4], R104 ;  /* 0x000004680f009388 */ /* 0x000fe80000004800 */
[----:B------:R0:W-:Y:S04]  /*8de0*/  @!P2 STS [R15.X4+0x8], R102 ;  /* 0x000008660f00a388 */ /* 0x0001e80000004800 */
[----:B------:R0:W-:Y:S04]  /*8df0*/  @!P3 STS [R15.X4+0xc], R100 ;  /* 0x00000c640f00b388 */ /* 0x0001e80000004800 */
[----:B------:R0:W-:Y:S04]  /*8e00*/  @!P4 STS [R15.X4+0x10], R94 ;  /* 0x0000105e0f00c388 */ /* 0x0001e80000004800 */
[----:B------:R0:W-:Y:S04]  /*8e10*/  @!P5 STS [R15.X4+0x14], R92 ;  /* 0x0000145c0f00d388 */ /* 0x0001e80000004800 */
[----:B------:R-:W-:Y:S04]  /*8e20*/  @!P6 STS [R15.X4+0x18], R90 ;  /* 0x0000185a0f00e388 */ /* 0x000fe80000004800 */
[----:B------:R-:W-:Y:S04]  /*8e30*/  STS.128 [R9.X4+0x360], R28 ;  /* 0x0003601c09007388 */ /* 0x000fe80000004c00 */
[----:B------:R-:W-:Y:S01]  /*8e40*/  BAR.SYNC.DEFER_BLOCKING 0x0 ;  /* 0x0000000000007b1d */ /* 0x000fe20000010000 */
[C---:B------:R-:W-:Y:S01]  /*8e50*/  FFMA R17, R77.reuse, R17, R16 ;  /* 0x000000114d117223 */ /* 0x040fe20000000010 */
[C---:B------:R-:W-:Y:S01]  /*8e60*/  FFMA R45, R77.reuse, R45, R44 ;  /* 0x0000002d4d2d7223 */ /* 0x040fe2000000002c */
[----:B------:R-:W-:Y:S01]  /*8e70*/  FFMA R25, R77, R25, R24 ;  /* 0x000000194d197223 */ /* 0x000fe20000000018 */
[----:B0-----:R-:W-:Y:S01]  /*8e80*/  FFMA R68, R40, R68, R93 ;  /* 0x0000004428447223 */ /* 0x001fe2000000005d */
[C---:B------:R-:W-:Y:S01]  /*8e90*/  FFMA R18, R78.reuse, R18, R17 ;  /* 0x000000124e127223 */ /* 0x040fe20000000011 */
[----:B------:R-:W-:Y:S01]  /*8ea0*/  FFMA R91, R79, R87, R86 ;  /* 0x000000574f5b7223 */ /* 0x000fe20000000056 */
[C---:B------:R-:W-:Y:S01]  /*8eb0*/  FFMA R46, R78.reuse, R46, R45 ;  /* 0x0000002e4e2e7223 */ /* 0x040fe2000000002d */
[----:B------:R-:W-:Y:S01]  /*8ec0*/  FFMA R26, R78, R26, R25 ;  /* 0x0000001a4e1a7223 */ /* 0x000fe20000000019 */
[----:B------:R-:W-:Y:S01]  /*8ed0*/  FFMA R17, R41, R69, R68 ;  /* 0x0000004529117223 */ /* 0x000fe20000000044 */
[----:B-1----:R-:W-:Y:S01]  /*8ee0*/  FFMA R48, R40, R48, R91 ;  /* 0x0000003028307223 */ /* 0x002fe2000000005b */
[C---:B------:R-:W-:Y:S01]  /*8ef0*/  FFMA R77, R79.reuse, R47, R46 ;  /* 0x0000002f4f4d7223 */ /* 0x040fe2000000002e */
[C---:B------:R-:W-:Y:S01]  /*8f00*/  FFMA R69, R79.reuse, R19, R18 ;  /* 0x000000134f457223 */ /* 0x040fe20000000012 */
[----:B------:R-:W-:Y:S01]  /*8f10*/  FFMA R79, R79, R27, R26 ;  /* 0x0000001b4f4f7223 */ /* 0x000fe2000000001a */
[----:B------:R-:W-:Y:S01]  /*8f20*/  FFMA R70, R42, R70, R17 ;  /* 0x000000462a467223 */ /* 0x000fe20000000011 */
[C---:B------:R-:W-:Y:S01]  /*8f30*/  FFMA R49, R41.reuse, R49, R48 ;  /* 0x0000003129317223 */ /* 0x040fe20000000030 */
[C---:B---3--:R-:W-:Y:S01]  /*8f40*/  FFMA R60, R40.reuse, R60, R95 ;  /* 0x0000003c283c7223 */ /* 0x048fe2000000005f */
[----:B----4-:R-:W-:Y:S01]  /*8f50*/  FFMA R56, R40, R56, R97 ;  /* 0x0000003828387223 */ /* 0x010fe20000000061 */
[----:B------:R-:W3:Y:S04]  /*8f60*/  @!P1 LDG.E.CONSTANT R102, [R152.64+0x3a4] ;  /* 0x0003a40898669981 */ /* 0x000ee8000c1e9900 */
[----:B------:R-:W4:Y:S04]  /*8f70*/  @!P2 LDG.E.CONSTANT R100, [R152.64+0x3a8] ;  /* 0x0003a8089864a981 */ /* 0x000f28000c1e9900 */
[----:B------:R-:W-:Y:S04]  /*8f80*/  LDS.128 R84, [R8] ;  /* 0x0000000008547984 */ /* 0x000fe80000000c00 */
[----:B------:R-:W0:Y:S04]  /*8f90*/  LDS.128 R24, [R7+0x100] ;  /* 0x0001000007187984 */ /* 0x000e280000000c00 */
[----:B------:R-:W1:Y:S01]  /*8fa0*/  LDS.128 R16, [R7+0x180] ;  /* 0x0001800007107984 */ /* 0x000e620000000c00 */
[----:B------:R-:W-:Y:S01]  /*8fb0*/  FFMA R50, R42, R50, R49 ;  /* 0x000000322a327223 */ /* 0x000fe20000000031 */
[----:B------:R-:W-:-:S02]  /*8fc0*/  FFMA R49, R41, R61, R60 ;  /* 0x0000003d29317223 */ /* 0x000fc4000000003c */
[----:B------:R-:W1:Y:S01]  /*8fd0*/  LDS.128 R44, [R7+0x80] ;  /* 0x00008000072c7984 */ /* 0x000e620000000c00 */
[----:B------:R-:W-:Y:S01]  /*8fe0*/  FFMA R61, R43, R51, R50 ;  /* 0x000000332b3d7223 */ /* 0x000fe20000000032 */
[----:B------:R-:W-:Y:S02]  /*8ff0*/  FFMA R62, R42, R62, R49 ;  /* 0x0000003e2a3e7223 */ /* 0x000fe40000000031 */
[----:B------:R-:W1:Y:S04]  /*9000*/  LDS.128 R80, [R7] ;  /* 0x0000000007507984 */ /* 0x000e680000000c00 */
[----:B------:R-:W1:Y:S04]  /*9010*/  LDS.128 R28, [R7+0x200] ;  /* 0x00020000071c7984 */ /* 0x000e680000000c00 */
[----:B------:R-:W1:Y:S01]  /*9020*/  LDS.128 R48, [R7+0x280] ;  /* 0x0002800007307984 */ /* 0x000e620000000c00 */
[----:B------:R-:W-:Y:S01]  /*9030*/  FFMA R57, R41, R57, R56 ;  /* 0x0000003929397223 */ /* 0x000fe20000000038 */
[----:B------:R-:W-:-:S02]  /*9040*/  FFMA R64, R40, R64, R77 ;  /* 0x0000004028407223 */ /* 0x000fc4000000004d */
[----:B------:R-:W3:Y:S01]  /*9050*/  @!P3 LDG.E.CONSTANT R112, [R152.64+0x3ac] ;  /* 0x0003ac089870b981 */ /* 0x000ee2000c1e9900 */
[----:B------:R-:W-:Y:S01]  /*9060*/  FFMA R58, R42, R58, R57 ;  /* 0x0000003a2a3a7223 */ /* 0x000fe20000000039 */
[----:B------:R-:W-:Y:S01]  /*9070*/  FFMA R57, R41, R65, R64 ;  /* 0x0000004129397223 */ /* 0x000fe20000000040 */
[C---:B------:R-:W-:Y:S01]  /*9080*/  FFMA R63, R43.reuse, R63, R62 ;  /* 0x0000003f2b3f7223 */ /* 0x040fe2000000003e */
[C---:B------:R-:W-:Y:S01]  /*9090*/  FFMA R32, R40.reuse, R32, R69 ;  /* 0x0000002028207223 */ /* 0x040fe20000000045 */
[----:B------:R-:W-:Y:S01]  /*90a0*/  FFMA R65, R43, R59, R58 ;  /* 0x0000003b2b417223 */ /* 0x000fe2000000003a */
[----:B------:R-:W-:Y:S01]  /*90b0*/  FFMA R72, R40, R72, R79 ;  /* 0x0000004828487223 */ /* 0x000fe2000000004f */
[----:B------:R-:W3:Y:S01]  /*90c0*/  @!P4 LDG.E.CONSTANT R94, [R152.64+0x3b0] ;  /* 0x0003b008985ec981 */ /* 0x000ee2000c1e9900 */
[C---:B------:R-:W-:Y:S01]  /*90d0*/  FFMA R33, R41.reuse, R33, R32 ;  /* 0x0000002129217223 */ /* 0x040fe20000000020 */
[C---:B------:R-:W-:Y:S01]  /*90e0*/  FFMA R66, R42.reuse, R66, R57 ;  /* 0x000000422a427223 */ /* 0x040fe20000000039 */
[----:B------:R-:W-:Y:S01]  /*90f0*/  FFMA R73, R41, R73, R72 ;  /* 0x0000004929497223 */ /* 0x000fe20000000048 */
[----:B------:R-:W-:Y:S01]  /*9100*/  FFMA R71, R43, R71, R70 ;  /* 0x000000472b477223 */ /* 0x000fe20000000046 */
[----:B------:R-:W-:Y:S01]  /*9110*/  FFMA R34, R42, R34, R33 ;  /* 0x000000222a227223 */ /* 0x000fe20000000021 */
[----:B------:R-:W3:Y:S01]  /*9120*/  @!P5 LDG.E.CONSTANT R92, [R152.64+0x3b4] ;  /* 0x0003b408985cd981 */ /* 0x000ee2000c1e9900 */
[----:B0-----:R-:W-:-:S03]  /*9130*/  FFMA R24, R84, R24, R63 ;  /* 0x0000001854187223 */ /* 0x001fc6000000003f */
[----:B------:R-:W0:Y:S01]  /*9140*/  LDS.128 R56, [R7+0x300] ;  /* 0x0003000007387984 */ /* 0x000e220000000c00 */
[C---:B-1----:R-:W-:Y:S01]  /*9150*/  FFMA R16, R84.reuse, R16, R65 ;  /* 0x0000001054107223 */ /* 0x042fe20000000041 */
[C---:B------:R-:W-:Y:S02]  /*9160*/  FFMA R25, R85.reuse, R25, R24 ;  /* 0x0000001955197223 */ /* 0x040fe40000000018 */
[----:B------:R-:W3:Y:S01]  /*9170*/  @!P6 LDG.E.CONSTANT R90, [R152.64+0x3b8] ;  /* 0x0003b808985ae981 */ /* 0x000ee2000c1e9900 */
[----:B------:R-:W-:Y:S01]  /*9180*/  FFMA R17, R85, R17, R16 ;  /* 0x0000001155117223 */ /* 0x000fe20000000010 */
        /* <DEDUP_REMOVED lines=12> */
[----:B------:R-:W-:Y:S04]  /*9250*/  LDS.128 R32, [R8+0x10] ;  /* 0x0000100008207984 */ /* 0x000fe80000000c00 */
[----:B------:R-:W-:Y:S04]  /*9260*/  LDS.128 R40, [R7+0x10] ;  /* 0x0000100007287984 */ /* 0x000fe80000000c00 */
[----:B------:R-:W1:Y:S04]  /*9270*/  LDS.128 R68, [R7+0x90] ;  /* 0x0000900007447984 */ /* 0x000e680000000c00 */
[----:B------:R-:W1:Y:S04]  /*9280*/  LDS.128 R60, [R7+0x110] ;  /* 0x00011000073c7984 */ /* 0x000e680000000c00 */
[----:B------:R-:W1:Y:S04]  /*9290*/  LDS.128 R64, [R7+0x190] ;  /* 0x0001900007407984 */ /* 0x000e680000000c00 */
[----:B------:R-:W1:Y:S04]  /*92a0*/  LDS.128 R72, [R7+0x210] ;  /* 0x0002100007487984 */ /* 0x000e680000000c00 */
[----:B------:R-:W-:Y:S04]  /*92b0*/  LDS.128 R24, [R7+0x290] ;  /* 0x0002900007187984 */ /* 0x000fe80000000c00 */
[----:B------:R-:W1:Y:S04]  /*92c0*/  LDS.128 R16, [R7+0x310] ;  /* 0x0003100007107984 */ /* 0x000e680000000c00 */
[----:B------:R-:W-:Y:S01]  /*92d0*/  BAR.SYNC.DEFER_BLOCKING 0x0 ;  /* 0x0000000000007b1d */ /* 0x000fe20000010000 */
[----:B------:R-:W-:Y:S01]  /*92e0*/  FFMA R45, R85, R45, R44 ;  /* 0x0000002d552d7223 */ /* 0x000fe2000000002c */
[----:B0-----:R-:W-:-:S03]  /*92f0*/  FFMA R56, R84, R56, R77 ;  /* 0x0000003854387223 */ /* 0x001fc6000000004d */
[----:B------:R-:W-:Y:S01]  /*9300*/  FFMA R46, R86, R46, R45 ;  /* 0x0000002e562e7223 */ /* 0x000fe2000000002d */
[----:B------:R-:W3:Y:S01]  /*9310*/  @!P0 LDG.E.CONSTANT R104, [R152.64+0x3a0] ;  /* 0x0003a00898688981 */ /* 0x000ee2000c1e9900 */
[C---:B------:R-:W-:Y:S01]  /*9320*/  FFMA R81, R85.reuse, R81, R80 ;  /* 0x0000005155517223 */ /* 0x040fe20000000050 */
[----:B------:R-:W-:Y:S02]  /*9330*/  FFMA R29, R85, R29, R28 ;  /* 0x0000001d551d7223 */ /* 0x000fe4000000001c */
[----:B------:R0:W3:Y:S04]  /*9340*/  @!P1 LDG.E.CONSTANT R119, [R126.64+0x384] ;  /* 0x000384087e779981 */ /* 0x0000e8000c1e9900 */
[----:B------:R0:W3:Y:S04]  /*9350*/  @!P0 LDG.E.CONSTANT R121, [R126.64+0x380] ;  /* 0x000380087e798981 */ /* 0x0000e8000c1e9900 */
[----:B------:R-:W-:Y:S04]  /*9360*/  @!P0 STS [R15.X4], R136 ;  /* 0x000000880f008388 */ /* 0x000fe80000004800 */
[----:B--2---:R-:W-:Y:S04]  /*9370*/  @!P1 STS [R15.X4+0x4], R134 ;  /* 0x000004860f009388 */ /* 0x004fe80000004800 */
        /* <DEDUP_REMOVED lines=9> */
[----:B------:R-:W-:-:S03]  /*9410*/  FFMA R57, R85, R57, R56 ;  /* 0x0000003955397223 */ /* 0x000fc60000000038 */
[----:B------:R-:W2:Y:S01]  /*9420*/  LDG.E.CONSTANT R44, [R98.64+0x340] ;  /* 0x00034008622c7981 */ /* 0x000ea2000c1e9900 */
[----:B------:R-:W-:-:S03]  /*9430*/  FFMA R82, R86, R82, R81 ;  /* 0x0000005256527223 */ /* 0x000fc60000000051 */
[----:B------:R-:W2:Y:S01]  /*9440*/  LDG.E.CONSTANT R45, [R98.64+0x344] ;  /* 0x00034408622d7981 */ /* 0x000ea2000c1e9900 */
[----:B------:R-:W-:-:S03]  /*9450*/  FFMA R30, R86, R30, R29 ;  /* 0x0000001e561e7223 */ /* 0x000fc6000000001d */
[----:B------:R-:W2:Y:S01]  /*9460*/  LDG.E.CONSTANT R46, [R98.64+0x348] ;  /* 0x00034808622e7981 */ /* 0x000ea2000c1e9900 */
[----:B------:R-:W-:-:S03]  /*9470*/  FFMA R50, R86, R50, R49 ;  /* 0x0000003256327223 */ /* 0x000fc60000000031 */
[----:B------:R-:W2:Y:S01]  /*9480*/  LDG.E.CONSTANT R47, [R98.64+0x34c] ;  /* 0x00034c08622f7981 */ /* 0x000ea2000c1e9900 */
[----:B------:R-:W-:Y:S01]  /*9490*/  FFMA R58, R86, R58, R57 ;  /* 0x0000003a563a7223 */ /* 0x000fe20000000039 */
[C---:B------:R-:W-:Y:S01]  /*94a0*/  FFMA R97, R87.reuse, R83, R82 ;  /* 0x0000005357617223 */ /* 0x040fe20000000052 */
[C---:B------:R-:W-:Y:S01]  /*94b0*/  FFMA R115, R87.reuse, R31, R30 ;  /* 0x0000001f57737223 */ /* 0x040fe2000000001e */
[C---:B------:R-:W-:Y:S01]  /*94c0*/  FFMA R117, R87.reuse, R51, R50 ;  /* 0x0000003357757223 */ /* 0x040fe20000000032 */
[----:B------:R-:W-:Y:S01]  /*94d0*/  FFMA R87, R87, R59, R58 ;  /* 0x0000003b57577223 */ /* 0x000fe2000000003a */
[----:B------:R-:W-:Y:S04]  /*94e0*/  LDS.128 R76, [R8] ;  /* 0x00000000084c7984 */ /* 0x000fe80000000c00 */
[----:B------:R-:W0:Y:S04]  /*94f0*/  LDS.128 R28, [R7+0x80] ;  /* 0x00008000071c7984 */ /* 0x000e280000000c00 */
[----:B------:R-:W0:Y:S04]  /*9500*/  LDS.128 R48, [R7+0x100] ;  /* 0x0001000007307984 */ /* 0x000e280000000c00 */
[----:B------:R-:W0:Y:S04]  /*9510*/  LDS.128 R36, [R7+0x180] ;  /* 0x0001800007247984 */ /* 0x000e280000000c00 */
[----:B------:R-:W0:Y:S04]  /*9520*/  LDS.128 R56, [R7+0x200] ;  /* 0x0002000007387984 */ /* 0x000e280000000c00 */
[----:B------:R-:W5:Y:S01]  /*9530*/  LDS.128 R80, [R7] ;  /* 0x0000000007507984 */ /* 0x000f620000000c00 */
[C---:B-1----:R-:W-:Y:S01]  /*9540*/  FFMA R68, R32.reuse, R68, R93 ;  /* 0x0000004420447223 */ /* 0x042fe2000000005d */
        /* <DEDUP_REMOVED lines=20> */
[----:B------:R-:W-:Y:S01]  /*9690*/  LDS.128 R60, [R7+0x300] ;  /* 0x00030000073c7984 */ /* 0x000fe20000000c00 */
[----:B0-----:R-:W-:-:S03]  /*96a0*/  FFMA R28, R76, R28, R71 ;  /* 0x0000001c4c1c7223 */ /* 0x001fc60000000047 */
[----:B------:R0:W2:Y:S01]  /*96b0*/  @!P3 LDG.E.CONSTANT R95, [R126.64+0x38c] ;  /* 0x00038c087e5fb981 */ /* 0x0000a2000c1e9900 */
[----:B------:R-:W-:-:S03]  /*96c0*/  FFMA R48, R76, R48, R91 ;  /* 0x000000304c307223 */ /* 0x000fc6000000005b */
[----:B------:R-:W-:Y:S01]  /*96d0*/  LDS.128 R64, [R8+0x10] ;  /* 0x0000100008407984 */ /* 0x000fe20000000c00 */
[----:B------:R-:W-:-:S03]  /*96e0*/  FFMA R36, R76, R36, R85 ;  /* 0x000000244c247223 */ /* 0x000fc60000000055 */
[----:B------:R0:W2:Y:S01]  /*96f0*/  @!P5 LDG.E.CONSTANT R93, [R126.64+0x394] ;  /* 0x000394087e5dd981 */ /* 0x0000a2000c1e9900 */
[----:B------:R-:W-:Y:S01]  /*9700*/  FFMA R56, R76, R56, R87 ;  /* 0x000000384c387223 */ /* 0x000fe20000000057 */
[C---:B------:R-:W-:Y:S01]  /*9710*/  FFMA R42, R34.reuse, R42, R41 ;  /* 0x0000002a222a7223 */ /* 0x040fe20000000029 */
[----:B------:R-:W-:Y:S01]  /*9720*/  FFMA R25, R33, R25, R24 ;  /* 0x0000001921197223 */ /* 0x000fe20000000018 */
[C---:B------:R-:W-:Y:S01]  /*9730*/  FFMA R29, R77.reuse, R29, R28 ;  /* 0x0000001d4d1d7223 */ /* 0x040fe2000000001c */
[C---:B------:R-:W-:Y:S01]  /*9740*/  FFMA R49, R77.reuse, R49, R48 ;  /* 0x000000314d317223 */ /* 0x040fe20000000030 */
[C---:B------:R-:W-:Y:S01]  /*9750*/  FFMA R37, R77.reuse, R37, R36 ;  /* 0x000000254d257223 */ /* 0x040fe20000000024 */
        /* <DEDUP_REMOVED lines=8> */
[----:B------:R-:W1:Y:S01]  /*97e0*/  LDS.128 R40, [R7+0x280] ;  /* 0x0002800007287984 */ /* 0x000e620000000c00 */
[C---:B------:R-:W-:Y:S01]  /*97f0*/  FFMA R73, R35.reuse, R27, R26 ;  /* 0x0000001b23497223 */ /* 0x040fe2000000001a */
[C---:B-----5:R-:W-:Y:S01]  /*9800*/  FFMA R80, R76.reuse, R80, R69 ;  /* 0x000000504c507223 */ /* 0x060fe20000000045 */
[----:B------:R-:W-:Y:S01]  /*9810*/  FFMA R75, R35, R19, R18 ;  /* 0x00000013234b7223 */ /* 0x000fe20000000012 */
[C---:B------:R-:W-:Y:S01]  /*9820*/  FFMA R97, R79.reuse, R31, R30 ;  /* 0x0000001f4f617223 */ /* 0x040fe2000000001e */
[C---:B------:R-:W-:Y:S01]  /*9830*/  FFMA R123, R79.reuse, R51, R50 ;  /* 0x000000334f7b7223 */ /* 0x040fe20000000032 */
[C---:B------:R-:W-:Y:S01]  /*9840*/  FFMA R87, R79.reuse, R39, R38 ;  /* 0x000000274f577223 */ /* 0x040fe20000000026 */
[----:B------:R-:W-:Y:S01]  /*9850*/  FFMA R85, R79, R59, R58 ;  /* 0x0000003b4f557223 */ /* 0x000fe2000000003a */
[----:B------:R-:W5:Y:S04]  /*9860*/  LDS.128 R24, [R7+0x10] ;  /* 0x0000100007187984 */ /* 0x000f680000000c00 */
[----:B------:R-:W0:Y:S04]  /*9870*/  LDS.128 R68, [R7+0x90] ;  /* 0x0000900007447984 */ /* 0x000e280000000c00 */
[----:B------:R-:W0:Y:S04]  /*9880*/  LDS.128 R32, [R7+0x110] ;  /* 0x0001100007207984 */ /* 0x000e280000000c00 */
[----:B------:R-:W-:Y:S04]  /*9890*/  LDS.128 R56, [R7+0x190] ;  /* 0x0001900007387984 */ /* 0x000fe80000000c00 */
[----:B------:R-:W0:Y:S04]  /*98a0*/  LDS.128 R48, [R7+0x210] ;  /* 0x0002100007307984 */ /* 0x000e280000000c00 */
[----:B------:R-:W0:Y:S04]  /*98b0*/  LDS.128 R36, [R7+0x290] ;  /* 0x0002900007247984 */ /* 0x000e280000000c00 */
[----:B------:R-:W0:Y:S04]  /*98c0*/  LDS.128 R28, [R7+0x310] ;  /* 0x00031000071c7984 */ /* 0x000e280000000c00 */
[----:B------:R-:W-:Y:S01]  /*98d0*/  BAR.SYNC.DEFER_BLOCKING 0x0 ;  /* 0x0000000000007b1d */ /* 0x000fe20000010000 */
[----:B------:R-:W-:Y:S01]  /*98e0*/  FFMA R81, R77, R81, R80 ;  /* 0x000000514d517223 */ /* 0x000fe20000000050 */
[----:B-1----:R-:W-:-:S03]  /*98f0*/  FFMA R40, R76, R40, R73 ;  /* 0x000000284c287223 */ /* 0x002fc60000000049 */
[----:B------:R-:W-:Y:S01]  /*9900*/  FFMA R82, R78, R82, R81 ;  /* 0x000000524e527223 */ /* 0x000fe20000000051 */
[----:B------:R1:W2:Y:S01]  /*9910*/  @!P2 LDG.E.CONSTANT R117, [R126.64+0x388] ;  /* 0x000388087e75a981 */ /* 0x0002a2000c1e9900 */
[----:B------:R-:W-:-:S03]  /*9920*/  FFMA R41, R77, R41, R40 ;  /* 0x000000294d297223 */ /* 0x000fc60000000028 */
[----:B------:R1:W2:Y:S04]  /*9930*/  @!P4 LDG.E.CONSTANT R91, [R126.64+0x390] ;  /* 0x000390087e5bc981 */ /* 0x0002a8000c1e9900 */
[----:B------:R1:W2:Y:S04]  /*9940*/  @!P6 LDG.E.CONSTANT R115, [R126.64+0x398] ;  /* 0x000398087e73e981 */ /* 0x0002a8000c1e9900 */
[----:B------:R0:W2:Y:S04]  /*9950*/  LDG.E.CONSTANT R16, [R98.64+0x360] ;  /* 0x0003600862107981 */ /* 0x0000a8000c1e9900 */
[----:B------:R0:W2:Y:S04]  /*9960*/  LDG.E.CONSTANT R17, [R98.64+0x364] ;  /* 0x0003640862117981 */ /* 0x0000a8000c1e9900 */
[----:B------:R0:W-:Y:S04]  /*9970*/  @!P0 STS [R15.X4], R120 ;  /* 0x000000780f008388 */ /* 0x0001e80000004800 */
[----:B------:R0:W-:Y:S04]  /*9980*/  @!P1 STS [R15.X4+0x4], R118 ;  /* 0x000004760f009388 */ /* 0x0001e80000004800 */
        /* <DEDUP_REMOVED lines=8> */
[----:B------:R-:W-:-:S04]  /*9a10*/  FFMA R42, R78, R42, R41 ;  /* 0x0000002a4e2a7223 */ /* 0x000fc80000000029 */
[----:B------:R1:W2:Y:S04]  /*9a20*/  LDG.E.CONSTANT R18, [R98.64+0x368] ;  /* 0x0003680862127981 */ /* 0x0002a8000c1e9900 */
[----:B------:R1:W2:Y:S01]  /*9a30*/  LDG.E.CONSTANT R19, [R98.64+0x36c] ;  /* 0x00036c0862137981 */ /* 0x0002a2000c1e9900 */
[----:B-----5:R-:W-:Y:S01]  /*9a40*/  FFMA R24, R64, R24, R83 ;  /* 0x0000001840187223 */ /* 0x020fe20000000053 */
[----:B------:R-:W-:Y:S01]  /*9a50*/  FFMA R60, R76, R60, R75 ;  /* 0x0000003c4c3c7223 */ /* 0x000fe2000000004b */
[----:B------:R-:W-:Y:S01]  /*9a60*/  FFMA R129, R79, R43, R42 ;  /* 0x0000002b4f817223 */ /* 0x000fe2000000002a */
[C---:B0-----:R-:W-:Y:S01]  /*9a70*/  FFMA R68, R64.reuse, R68, R97 ;  /* 0x0000004440447223 */ /* 0x041fe20000000061 */
[C---:B------:R-:W-:Y:S01]  /*9a80*/  FFMA R25, R65.reuse, R25, R24 ;  /* 0x0000001941197223 */ /* 0x040fe20000000018 */
[C---:B------:R-:W-:Y:S01]  /*9a90*/  FFMA R32, R64.reuse, R32, R123 ;  /* 0x0000002040207223 */ /* 0x040fe2000000007b */
[C---:B------:R-:W-:Y:S01]  /*9aa0*/  FFMA R48, R64.reuse, R48, R85 ;  /* 0x0000003040307223 */ /* 0x040fe20000000055 */
[----:B------:R-:W-:Y:S01]  /*9ab0*/  FFMA R69, R65, R69, R68 ;  /* 0x0000004541457223 */ /* 0x000fe20000000044 */
[----:B------:R-:W-:Y:S01]  /*9ac0*/  FFMA R56, R64, R56, R87 ;  /* 0x0000003840387223 */ /* 0x000fe20000000057 */
[----:B------:R1:W5:Y:S04]  /*9ad0*/  @!P1 LDG.E.CONSTANT R124, [R126.64+0x3a4] ;  /* 0x0003a4087e7c9981 */ /* 0x000368000c1e9900 */
[----:B------:R-:W-:Y:S04]  /*9ae0*/  LDS.128 R72, [R8] ;  /* 0x0000000008487984 */ /* 0x000fe80000000c00 */
[----:B------:R-:W0:Y:S04]  /*9af0*/  LDS.128 R80, [R7] ;  /* 0x0000000007507984 */ /* 0x000e280000000c00 */
[----:B------:R-:W1:Y:S04]  /*9b00*/  LDS.128 R40, [R7+0x80] ;  /* 0x0000800007287984 */ /* 0x000e680000000c00 */
[----:B------:R-:W3:Y:S01]  /*9b10*/  LDS.128 R52, [R7+0x100] ;  /* 0x0001000007347984 */ /* 0x000ee20000000c00 */
[C---:B------:R-:W-:Y:S01]  /*9b20*/  FFMA R26, R66.reuse, R26, R25 ;  /* 0x0000001a421a7223 */ /* 0x040fe20000000019 */
[----:B------:R-:W-:Y:S01]  /*9b30*/  FFMA R70, R66, R70, R69 ;  /* 0x0000004642467223 */ /* 0x000fe20000000045 */
[----:B------:R-:W-:Y:S01]  /*9b40*/  FFMA R61, R77, R61, R60 ;  /* 0x0000003d4d3d7223 */ /* 0x000fe2000000003c */
[----:B------:R-:W-:Y:S01]  /*9b50*/  FFMA R36, R64, R36, R129 ;  /* 0x0000002440247223 */ /* 0x000fe20000000081 */
[----:B------:R-:W-:Y:S01]  /*9b60*/  FFMA R69, R67, R27, R26 ;  /* 0x0000001b43457223 */ /* 0x000fe2000000001a */
[----:B------:R0:W2:Y:S04]  /*9b70*/  @!P2 LDG.E.CONSTANT R122, [R126.64+0x3a8] ;  /* 0x0003a8087e7aa981 */ /* 0x0000a8000c1e9900 */
[----:B------:R-:W4:Y:S01]  /*9b80*/  LDS.128 R24, [R7+0x200] ;  /* 0x0002000007187984 */ /* 0x000f220000000c00 */
[----:B------:R-:W-:Y:S01]  /*9b90*/  FFMA R33, R65, R33, R32 ;  /* 0x0000002141217223 */ /* 0x000fe20000000020 */
[----:B------:R-:W-:-:S02]  /*9ba0*/  FFMA R62, R78, R62, R61 ;  /* 0x0000003e4e3e7223 */ /* 0x000fc4000000003d */
[----:B------:R0:W2:Y:S01]  /*9bb0*/  @!P3 LDG.E.CONSTANT R120, [R126.64+0x3ac] ;  /* 0x0003ac087e78b981 */ /* 0x0000a2000c1e9900 */
        /* <DEDUP_REMOVED lines=8> */
[C---:B------:R-:W-:Y:S01]  /*9c40*/  FFMA R57, R65.reuse, R57, R56 ;  /* 0x0000003941397223 */ /* 0x040fe20000000038 */
[----:B------:R-:W-:Y:S01]  /*9c50*/  FFMA R29, R65, R29, R28 ;  /* 0x0000001d411d7223 */ /* 0x000fe2000000001c */
[----:B------:R1:W2:Y:S04]  /*9c60*/  @!P4 LDG.E.CONSTANT R118, [R126.64+0x3b0] ;  /* 0x0003b0087e76c981 */ /* 0x0002a8000c1e9900 */
[----:B------:R3:W2:Y:S01]  /*9c70*/  @!P5 LDG.E.CONSTANT R116, [R126.64+0x3b4] ;  /* 0x0003b4087e74d981 */ /* 0x0006a2000c1e9900 */
[----:B0-----:R-:W-:-:S03]  /*9c80*/  FFMA R80, R72, R80, R69 ;  /* 0x0000005048507223 */ /* 0x001fc60000000045 */
[----:B------:R0:W2:Y:S01]  /*9c90*/  @!P6 LDG.E.CONSTANT R114, [R126.64+0x3b8] ;  /* 0x0003b8087e72e981 */ /* 0x0000a2000c1e9900 */
[----:B-1----:R-:W-:-:S03]  /*9ca0*/  FFMA R40, R72, R40, R77 ;  /* 0x0000002848287223 */ /* 0x002fc6000000004d */
[----:B------:R0:W5:Y:S01]  /*9cb0*/  @!P0 LDG.E.CONSTANT R97, [R126.64+0x3a0] ;  /* 0x0003a0087e618981 */ /* 0x000162000c1e9900 */
[----:B---3--:R-:W-:Y:S01]  /*9cc0*/  FFMA R52, R72, R52, R79 ;  /* 0x0000003448347223 */ /* 0x008fe2000000004f */
[C---:B------:R-:W-:Y:S01]  /*9cd0*/  FFMA R81, R73.reuse, R81, R80 ;  /* 0x0000005149517223 */ /* 0x040fe20000000050 */
[C---:B------:R-:W-:Y:S01]  /*9ce0*/  FFMA R41, R73.reuse, R41, R40 ;  /* 0x0000002949297223 */ /* 0x040fe20000000028 */
[C---:B------:R-:W-:Y:S01]  /*9cf0*/  FFMA R38, R66.reuse, R38, R37 ;  /* 0x0000002642267223 */ /* 0x040fe20000000025 */
[----:B------:R-:W-:Y:S01]  /*9d00*/  FFMA R53, R73, R53, R52 ;  /* 0x0000003549357223 */ /* 0x000fe20000000034 */
[----:B------:R-:W-:Y:S01]  /*9d10*/  FFMA R30, R66, R30, R29 ;  /* 0x0000001e421e7223 */ /* 0x000fe2000000001d */
[C---:B------:R-:W-:Y:S01]  /*9d20*/  FFMA R82, R74.reuse, R82, R81 ;  /* 0x000000524a527223 */ /* 0x040fe20000000051 */
[C---:B0-----:R-:W-:Y:S01]  /*9d30*/  FFMA R127, R67.reuse, R51, R50 ;  /* 0x00000033437f7223 */ /* 0x041fe20000000032 */
[C---:B------:R-:W-:Y:S01]  /*9d40*/  FFMA R42, R74.reuse, R42, R41 ;  /* 0x0000002a4a2a7223 */ /* 0x040fe20000000029 */
[----:B------:R-:W-:Y:S01]  /*9d50*/  FFMA R54, R74, R54, R53 ;  /* 0x000000364a367223 */ /* 0x000fe20000000035 */
[----:B------:R-:W-:Y:S01]  /*9d60*/  FFMA R58, R66, R58, R57 ;  /* 0x0000003a423a7223 */ /* 0x000fe20000000039 */
[----:B------:R-:W0:Y:S01]  /*9d70*/  LDS.128 R60, [R7+0x180] ;  /* 0x00018000073c7984 */ /* 0x000e220000000c00 */
[C---:B----4-:R-:W-:Y:S01]  /*9d80*/  FFMA R24, R72.reuse, R24, R127 ;  /* 0x0000001848187223 */ /* 0x050fe2000000007f */
[C---:B------:R-:W-:Y:S01]  /*9d90*/  FFMA R85, R67.reuse, R39, R38 ;  /* 0x0000002743557223 */ /* 0x040fe20000000026 */
[C---:B------:R-:W-:Y:S01]  /*9da0*/  FFMA R87, R67.reuse, R59, R58 ;  /* 0x0000003b43577223 */ /* 0x040fe2000000003a */
[----:B------:R-:W1:Y:S01]  /*9db0*/  LDS.128 R32, [R7+0x280] ;  /* 0x0002800007207984 */ /* 0x000e620000000c00 */
[----:B------:R-:W-:Y:S01]  /*9dc0*/  FFMA R123, R67, R31, R30 ;  /* 0x0000001f437b7223 */ /* 0x000fe2000000001e */
[C---:B------:R-:W-:Y:S01]  /*9dd0*/  FFMA R125, R75.reuse, R83, R82 ;  /* 0x000000534b7d7223 */ /* 0x040fe20000000052 */
[C---:B------:R-:W-:Y:S01]  /*9de0*/  FFMA R127, R75.reuse, R43, R42 ;  /* 0x0000002b4b7f7223 */ /* 0x040fe2000000002a */
[----:B------:R-:W-:Y:S01]  /*9df0*/  FFMA R129, R75, R55, R54 ;  /* 0x000000374b817223 */ /* 0x000fe20000000036 */
[----:B------:R-:W3:Y:S04]  /*9e00*/  LDS.128 R48, [R7+0x300] ;  /* 0x0003000007307984 */ /* 0x000ee80000000c00 */
[----:B------:R-:W-:Y:S04]  /*9e10*/  LDS.128 R36, [R8+0x10] ;  /* 0x0000100008247984 */ /* 0x000fe80000000c00 */
[----:B------:R-:W4:Y:S04]  /*9e20*/  LDS.128 R68, [R7+0x10] ;  /* 0x0000100007447984 */ /* 0x000f280000000c00 */
[----:B------:R-:W3:Y:S04]  /*9e30*/  LDS.128 R28, [R7+0x90] ;  /* 0x00009000071c7984 */ /* 0x000ee80000000c00 */
[----:B------:R-:W-:Y:S04]  /*9e40*/  LDS.128 R64, [R7+0x110] ;  /* 0x0001100007407984 */ /* 0x000fe80000000c00 */
[----:B------:R-:W-:Y:S04]  /*9e50*/  LDS.128 R80, [R7+0x190] ;  /* 0x0001900007507984 */ /* 0x000fe80000000c00 */
[----:B------:R-:W3:Y:S04]  /*9e60*/  LDS.128 R76, [R7+0x210] ;  /* 0x00021000074c7984 */ /* 0x000ee80000000c00 */
[----:B------:R-:W3:Y:S04]  /*9e70*/  LDS.128 R52, [R7+0x290] ;  /* 0x0002900007347984 */ /* 0x000ee80000000c00 */
[----:B------:R-:W3:Y:S04]  /*9e80*/  LDS.128 R40, [R7+0x310] ;  /* 0x0003100007287984 */ /* 0x000ee80000000c00 */
[----:B------:R-:W-:Y:S01]  /*9e90*/  BAR.SYNC.DEFER_BLOCKING 0x0 ;  /* 0x0000000000007b1d */ /* 0x000fe20000010000 */
[C---:B0-----:R-:W-:Y:S01]  /*9ea0*/  FFMA R60, R72.reuse, R60, R87 ;  /* 0x0000003c483c7223 */ /* 0x041fe20000000057 */
[----:B------:R-:W-:Y:S01]  /*9eb0*/  FFMA R25, R73, R25, R24 ;  /* 0x0000001949197223 */ /* 0x000fe20000000018 */
[----:B-1----:R-:W-:-:S03]  /*9ec0*/  FFMA R32, R72, R32, R85 ;  /* 0x0000002048207223 */ /* 0x002fc60000000055 */
[----:B------:R0:W5:Y:S01]  /*9ed0*/  LDG.E.CONSTANT R56, [R98.64+0x380] ;  /* 0x0003800862387981 */ /* 0x000162000c1e9900 */
[----:B------:R-:W-:-:S03]  /*9ee0*/  FFMA R61, R73, R61, R60 ;  /* 0x0000003d493d7223 */ /* 0x000fc6000000003c */
[----:B------:R0:W5:Y:S04]  /*9ef0*/  LDG.E.CONSTANT R57, [R98.64+0x384] ;  /* 0x0003840862397981 */ /* 0x000168000c1e9900 */
[----:B------:R0:W5:Y:S04]  /*9f00*/  LDG.E.CONSTANT R58, [R98.64+0x388] ;  /* 0x00038808623a7981 */ /* 0x000168000c1e9900 */
[----:B------:R0:W5:Y:S04]  /*9f10*/  LDG.E.CONSTANT R59, [R98.64+0x38c] ;  /* 0x00038c08623b7981 */ /* 0x000168000c1e9900 */
[----:B------:R1:W5:Y:S04]  /*9f20*/  @!P1 LDG.E.CONSTANT R110, [R88.64+0x3a4] ;  /* 0x0003a408586e9981 */ /* 0x000368000c1e9900 */
[----:B------:R-:W-:Y:S04]  /*9f30*/  @!P0 STS [R15.X4], R113 ;  /* 0x000000710f008388 */ /* 0x000fe80000004800 */
[----:B------:R-:W-:Y:S04]  /*9f40*/  @!P1 STS [R15.X4+0x4], R111 ;  /* 0x0000046f0f009388 */ /* 0x000fe80000004800 */
[----:B------:R-:W-:Y:S04]  /*9f50*/  @!P2 STS [R15.X4+0x8], R109 ;  /* 0x0000086d0f00a388 */ /* 0x000fe80000004800 */
[----:B------:R-:W-:Y:S04]  /*9f60*/  @!P3 STS [R15.X4+0xc], R107 ;  /* 0x00000c6b0f00b388 */ /* 0x000fe80000004800 */
[----:B------:R-:W-:Y:S04]  /*9f70*/  @!P4 STS [R15.X4+0x10], R105 ;  /* 0x000010690f00c388 */ /* 0x000fe80000004800 */
[----:B------:R-:W-:Y:S04]  /*9f80*/  @!P5 STS [R15.X4+0x14], R103 ;  /* 0x000014670f00d388 */ /* 0x000fe80000004800 */
[----:B------:R0:W-:Y:S04]  /*9f90*/  @!P6 STS [R15.X4+0x18], R101 ;  /* 0x000018650f00e388 */ /* 0x0001e80000004800 */
[----:B------:R-:W-:Y:S04]  /*9fa0*/  STS.128 [R9.X4+0x360], R20 ;  /* 0x0003601409007388 */ /* 0x000fe80000004c00 */
[----:B------:R-:W-:Y:S01]  /*9fb0*/  BAR.SYNC.DEFER_BLOCKING 0x0 ;  /* 0x0000000000007b1d */ /* 0x000fe20000010000 */
[----:B------:R-:W-:Y:S01]  /*9fc0*/  FFMA R26, R74, R26, R25 ;  /* 0x0000001a4a1a7223 */ /* 0x000fe20000000019 */
[----:B------:R-:W-:Y:S01]  /*9fd0*/  FFMA R33, R73, R33, R32 ;  /* 0x0000002149217223 */ /* 0x000fe20000000020 */
[----:B---3--:R-:W-:Y:S01]  /*9fe0*/  FFMA R48, R72, R48, R123 ;  /* 0x0000003048307223 */ /* 0x008fe2000000007b */
[----:B----4-:R-:W-:Y:S01]  /*9ff0*/  FFMA R68, R36, R68, R125 ;  /* 0x0000004424447223 */ /* 0x010fe2000000007d */
        /* <DEDUP_REMOVED lines=12> */
[----:B0-----:R-:W-:Y:S01]  /*a0c0*/  FFMA R101, R75, R51, R50 ;  /* 0x000000334b657223 */ /* 0x001fe20000000032 */
[----:B------:R-:W-:Y:S01]  /*a0d0*/  FFMA R29, R37, R29, R28 ;  /* 0x0000001d251d7223 */ /* 0x000fe2000000001c */
[----:B------:R-:W-:Y:S01]  /*a0e0*/  FFMA R75, R39, R71, R70 ;  /* 0x00000047274b7223 */ /* 0x000fe20000000046 */
[----:B------:R-:W-:Y:S01]  /*a0f0*/  FFMA R80, R36, R80, R131 ;  /* 0x0000005024507223 */ /* 0x000fe20000000083 */
[----:B------:R1:W3:Y:S04]  /*a100*/  @!P0 LDG.E.CONSTANT R113, [R88.64+0x380] ;  /* 0x0003800858718981 */ /* 0x0002e8000c1e9900 */
[----:B------:R-:W-:Y:S04]  /*a110*/  LDS.128 R60, [R8] ;  /* 0x00000000083c7984 */ /* 0x000fe80000000c00 */
[----:B------:R-:W0:Y:S04]  /*a120*/  LDS.128 R24, [R7+0x180] ;  /* 0x0001800007187984 */ /* 0x000e280000000c00 */
[----:B------:R-:W4:Y:S04]  /*a130*/  LDS.128 R20, [R7+0x80] ;  /* 0x0000800007147984 */ /* 0x000f280000000c00 */
[----:B------:R-:W1:Y:S01]  /*a140*/  LDS.128 R32, [R7+0x100] ;  /* 0x0001000007207984 */ /* 0x000e620000000c00 */
[----:B------:R-:W-:Y:S01]  /*a150*/  FFMA R65, R37, R65, R64 ;  /* 0x0000004125417223 */ /* 0x000fe20000000040 */
[----:B------:R-:W-:-:S02]  /*a160*/  FFMA R30, R38, R30, R29 ;  /* 0x0000001e261e7223 */ /* 0x000fc4000000001d */
[----:B------:R-:W1:Y:S01]  /*a170*/  LDS.128 R68, [R7+0x200] ;  /* 0x0002000007447984 */ /* 0x000e620000000c00 */
[C---:B------:R-:W-:Y:S01]  /*a180*/  FFMA R29, R37.reuse, R81, R80 ;  /* 0x00000051251d7223 */ /* 0x040fe20000000050 */
[C---:B------:R-:W-:Y:S01]  /*a190*/  FFMA R66, R38.reuse, R66, R65 ;  /* 0x0000004226427223 */ /* 0x040fe20000000041 */
[----:B------:R-:W-:Y:S01]  /*a1a0*/  FFMA R65, R37, R77, R76 ;  /* 0x0000004d25417223 */ /* 0x000fe2000000004c */
[C---:B------:R-:W-:Y:S01]  /*a1b0*/  FFMA R77, R39.reuse, R31, R30 ;  /* 0x0000001f274d7223 */ /* 0x040fe2000000001e */
[C---:B------:R-:W-:Y:S01]  /*a1c0*/  FFMA R82, R38.reuse, R82, R29 ;  /* 0x0000005226527223 */ /* 0x040fe2000000001d */
[----:B------:R-:W1:Y:S04]  /*a1d0*/  LDS.128 R84, [R7] ;  /* 0x0000000007547984 */ /* 0x000e680000000c00 */
[----:B------:R-:W1:Y:S04]  /*a1e0*/  LDS.128 R48, [R7+0x280] ;  /* 0x0002800007307984 */ /* 0x000e680000000c00 */
[----:B------:R-:W1:Y:S01]  /*a1f0*/  LDS.128 R28, [R7+0x300] ;  /* 0x00030000071c7984 */ /* 0x000e620000000c00 */
[C---:B------:R-:W-:Y:S01]  /*a200*/  FFMA R83, R39.reuse, R83, R82 ;  /* 0x0000005327537223 */ /* 0x040fe20000000052 */
[C---:B------:R-:W-:Y:S01]  /*a210*/  FFMA R81, R39.reuse, R67, R66 ;  /* 0x0000004327517223 */ /* 0x040fe20000000042 */
[----:B------:R-:W-:Y:S01]  /*a220*/  FFMA R78, R38, R78, R65 ;  /* 0x0000004e264e7223 */ /* 0x000fe20000000041 */
[C---:B------:R-:W-:Y:S01]  /*a230*/  FFMA R52, R36.reuse, R52, R73 ;  /* 0x0000003424347223 */ /* 0x040fe20000000049 */
[----:B------:R-:W-:Y:S01]  /*a240*/  FFMA R40, R36, R40, R101 ;  /* 0x0000002824287223 */ /* 0x000fe20000000065 */
[----:B------:R1:W3:Y:S01]  /*a250*/  @!P1 LDG.E.CONSTANT R111, [R88.64+0x384] ;  /* 0x00038408586f9981 */ /* 0x0002e2000c1e9900 */
[----:B------:R-:W-:Y:S01]  /*a260*/  FFMA R79, R39, R79, R78 ;  /* 0x0000004f274f7223 */ /* 0x000fe2000000004e */
[C---:B------:R-:W-:Y:S01]  /*a270*/  FFMA R53, R37.reuse, R53, R52 ;  /* 0x0000003525357223 */ /* 0x040fe20000000034 */
[----:B------:R-:W-:Y:S01]  /*a280*/  FFMA R41, R37, R41, R40 ;  /* 0x0000002925297223 */ /* 0x000fe20000000028 */
[----:B------:R1:W3:Y:S01]  /*a290*/  @!P2 LDG.E.CONSTANT R109, [R88.64+0x388] ;  /* 0x00038808586da981 */ /* 0x0002e2000c1e9900 */
[----:B0-----:R-:W-:-:S03]  /*a2a0*/  FFMA R24, R60, R24, R83 ;  /* 0x000000183c187223 */ /* 0x001fc60000000053 */
[----:B------:R0:W3:Y:S01]  /*a2b0*/  @!P3 LDG.E.CONSTANT R107, [R88.64+0x38c] ;  /* 0x00038c08586bb981 */ /* 0x0000e2000c1e9900 */
[C---:B----4-:R-:W-:Y:S01]  /*a2c0*/  FFMA R20, R60.reuse, R20, R77 ;  /* 0x000000143c147223 */ /* 0x050fe2000000004d */
[C---:B------:R-:W-:Y:S02]  /*a2d0*/  FFMA R25, R61.reuse, R25, R24 ;  /* 0x000000193d197223 */ /* 0x040fe40000000018 */
[----:B------:R0:W4:Y:S01]  /*a2e0*/  @!P4 LDG.E.CONSTANT R105, [R88.64+0x390] ;  /* 0x000390085869c981 */ /* 0x000122000c1e9900 */
[----:B-1----:R-:W-:Y:S01]  /*a2f0*/  FFMA R32, R60, R32, R81 ;  /* 0x000000203c207223 */ /* 0x002fe20000000051 */
[C---:B------:R-:W-:Y:S01]  /*a300*/  FFMA R54, R38.reuse, R54, R53 ;  /* 0x0000003626367223 */ /* 0x040fe20000000035 */
[----:B------:R-:W-:Y:S01]  /*a310*/  FFMA R42, R38, R42, R41 ;  /* 0x0000002a262a7223 */ /* 0x000fe20000000029 */
[C---:B------:R-:W-:Y:S01]  /*a320*/  FFMA R21, R61.reuse, R21, R20 ;  /* 0x000000153d157223 */ /* 0x040fe20000000014 */
        /* <DEDUP_REMOVED lines=15> */
[----:B------:R-:W-:Y:S04]  /*a420*/  LDS.128 R40, [R8+0x10] ;  /* 0x0000100008287984 */ /* 0x000fe80000000c00 */
[----:B------:R-:W-:Y:S04]  /*a430*/  LDS.128 R20, [R7+0x10] ;  /* 0x0000100007147984 */ /* 0x000fe80000000c00 */
[----:B------:R-:W1:Y:S04]  /*a440*/  LDS.128 R36, [R7+0x90] ;  /* 0x0000900007247984 */ /* 0x000e680000000c00 */
[----:B------:R-:W0:Y:S04]  /*a450*/  LDS.128 R52, [R7+0x110] ;  /* 0x0001100007347984 */ /* 0x000e280000000c00 */
[----:B------:R-:W0:Y:S04]  /*a460*/  LDS.128 R72, [R7+0x190] ;  /* 0x0001900007487984 */ /* 0x000e280000000c00 */
[----:B------:R-:W-:Y:S04]  /*a470*/  LDS.128 R76, [R7+0x210] ;  /* 0x00021000074c7984 */ /* 0x000fe80000000c00 */
[----:B------:R-:W0:Y:S04]  /*a480*/  LDS.128 R24, [R7+0x290] ;  /* 0x0002900007187984 */ /* 0x000e280000000c00 */
[----:B------:R-:W0:Y:S04]  /*a490*/  LDS.128 R32, [R7+0x310] ;  /* 0x0003100007207984 */ /* 0x000e280000000c00 */
[----:B------:R-:W-:Y:S01]  /*a4a0*/  BAR.SYNC.DEFER_BLOCKING 0x0 ;  /* 0x0000000000007b1d */ /* 0x000fe20000010000 */
[----:B------:R-:W-:-:S05]  /*a4b0*/  FFMA R85, R61, R85, R84 ;  /* 0x000000553d557223 */ /* 0x000fca0000000054 */
[----:B------:R0:W3:Y:S04]  /*a4c0*/  @!P5 LDG.E.CONSTANT R103, [R88.64+0x394] ;  /* 0x000394085867d981 */ /* 0x0000e8000c1e9900 */
[----:B------:R0:W3:Y:S04]  /*a4d0*/  @!P6 LDG.E.CONSTANT R101, [R88.64+0x398] ;  /* 0x000398085865e981 */ /* 0x0000e8000c1e9900 */
[----:B------:R0:W3:Y:S04]  /*a4e0*/  LDG.E.CONSTANT R64, [R98.64+0x3a0] ;  /* 0x0003a00862407981 */ /* 0x0000e8000c1e9900 */
[----:B------:R0:W3:Y:S04]  /*a4f0*/  LDG.E.CONSTANT R65, [R98.64+0x3a4] ;  /* 0x0003a40862417981 */ /* 0x0000e8000c1e9900 */
[----:B------:R0:W3:Y:S04]  /*a500*/  LDG.E.CONSTANT R66, [R98.64+0x3a8] ;  /* 0x0003a80862427981 */ /* 0x0000e8000c1e9900 */
[----:B------:R0:W-:Y:S04]  /*a510*/  @!P0 STS [R15.X4], R104 ;  /* 0x000000680f008388 */ /* 0x0001e80000004800 */
[----:B------:R0:W-:Y:S04]  /*a520*/  @!P1 STS [R15.X4+0x4], R102 ;  /* 0x000004660f009388 */ /* 0x0001e80000004800 */
[----:B------:R0:W-:Y:S04]  /*a530*/  @!P2 STS [R15.X4+0x8], R100 ;  /* 0x000008640f00a388 */ /* 0x0001e80000004800 */
[----:B------:R0:W-:Y:S04]  /*a540*/  @!P3 STS [R15.X4+0xc], R112 ;  /* 0x00000c700f00b388 */ /* 0x0001e80000004800 */
[----:B------:R-:W-:Y:S04]  /*a550*/  @!P4 STS [R15.X4+0x10], R94 ;  /* 0x0000105e0f00c388 */ /* 0x000fe80000004800 */
[----:B------:R-:W-:Y:S04]  /*a560*/  @!P5 STS [R15.X4+0x14], R92 ;  /* 0x0000145c0f00d388 */ /* 0x000fe80000004800 */
[----:B------:R-:W-:Y:S04]  /*a570*/  @!P6 STS [R15.X4+0x18], R90 ;  /* 0x0000185a0f00e388 */ /* 0x000fe80000004800 */
[----:B--2---:R-:W-:Y:S04]  /*a580*/  STS.128 [R9.X4+0x360], R44 ;  /* 0x0003602c09007388 */ /* 0x004fe80000004c00 */
[----:B------:R-:W-:Y:S01]  /*a590*/  BAR.SYNC.DEFER_BLOCKING 0x0 ;  /* 0x0000000000007b1d */ /* 0x000fe20000010000 */
[----:B------:R-:W-:Y:S01]  /*a5a0*/  FFMA R86, R62, R86, R85 ;  /* 0x000000563e567223 */ /* 0x000fe20000000055 */
[----:B------:R-:W-:-:S04]  /*a5b0*/  FFMA R49, R61, R49, R48 ;  /* 0x000000313d317223 */ /* 0x000fc80000000030 */
[----:B------:R2:W3:Y:S01]  /*a5c0*/  LDG.E.CONSTANT R67, [R98.64+0x3ac] ;  /* 0x0003ac0862437981 */ /* 0x0004e2000c1e9900 */
[----:B------:R-:W-:Y:S01]  /*a5d0*/  FFMA R29, R61, R29, R28 ;  /* 0x0000001d3d1d7223 */ /* 0x000fe2000000001c */
[C---:B------:R-:W-:Y:S01]  /*a5e0*/  FFMA R123, R63.reuse, R87, R86 ;  /* 0x000000573f7b7223 */ /* 0x040fe20000000056 */
[----:B------:R-:W-:Y:S01]  /*a5f0*/  FFMA R50, R62, R50, R49 ;  /* 0x000000323e327223 */ /* 0x000fe20000000031 */
[----:B-1----:R-:W-:Y:S01]  /*a600*/  FFMA R36, R40, R36, R125 ;  /* 0x0000002428247223 */ /* 0x002fe2000000007d */
[----:B------:R-:W-:Y:S01]  /*a610*/  FFMA R30, R62, R30, R29 ;  /* 0x0000001e3e1e7223 */ /* 0x000fe2000000001d */
[C---:B------:R-:W-:Y:S01]  /*a620*/  FFMA R61, R63.reuse, R71, R70 ;  /* 0x000000473f3d7223 */ /* 0x040fe20000000046 */
[C---:B------:R-:W-:Y:S01]  /*a630*/  FFMA R20, R40.reuse, R20, R123 ;  /* 0x0000001428147223 */ /* 0x040fe2000000007b */
[C---:B------:R-:W-:Y:S01]  /*a640*/  FFMA R71, R63.reuse, R51, R50 ;  /* 0x000000333f477223 */ /* 0x040fe20000000032 */
[----:B------:R-:W-:Y:S01]  /*a650*/  FFMA R123, R63, R31, R30 ;  /* 0x0000001f3f7b7223 */ /* 0x000fe2000000001e */
[C---:B0-----:R-:W-:Y:S01]  /*a660*/  FFMA R52, R40.reuse, R52, R127 ;  /* 0x0000003428347223 */ /* 0x041fe2000000007f */
[----:B------:R-:W-:Y:S01]  /*a670*/  FFMA R72, R40, R72, R69 ;  /* 0x0000004828487223 */ /* 0x000fe20000000045 */
[----:B------:R0:W3:Y:S04]  /*a680*/  @!P2 LDG.E.CONSTANT R108, [R88.64+0x3a8] ;  /* 0x0003a808586ca981 */ /* 0x0000e8000c1e9900 */
[----:B------:R0:W3:Y:S04]  /*a690*/  @!P3 LDG.E.CONSTANT R106, [R88.64+0x3ac] ;  /* 0x0003ac08586ab981 */ /* 0x0000e8000c1e9900 */
[----:B------:R-:W-:Y:S04]  /*a6a0*/  LDS.128 R80, [R8] ;  /* 0x0000000008507984 */ /* 0x000fe80000000c00 */
[----:B------:R-:W1:Y:S04]  /*a6b0*/  LDS.128 R48, [R7+0x80] ;  /* 0x0000800007307984 */ /* 0x000e680000000c00 */
[----:B------:R-:W1:Y:S04]  /*a6c0*/  LDS.128 R44, [R7+0x100] ;  /* 0x00010000072c7984 */ /* 0x000e680000000c00 */
[----:B------:R-:W2:Y:S04]  /*a6d0*/  LDS.128 R28, [R7+0x180] ;  /* 0x00018000071c7984 */ /* 0x000ea80000000c00 */
[----:B------:R-:W5:Y:S01]  /*a6e0*/  LDS.128 R84, [R7] ;  /* 0x0000000007547984 */ /* 0x000f620000000c00 */
[C---:B------:R-:W-:Y:S01]  /*a6f0*/  FFMA R21, R41.reuse, R21, R20 ;  /* 0x0000001529157223 */ /* 0x040fe20000000014 */
[----:B------:R-:W-:-:S02]  /*a700*/  FFMA R37, R41, R37, R36 ;  /* 0x0000002529257223 */ /* 0x000fc40000000024 */
[----:B------:R0:W3:Y:S01]  /*a710*/  @!P4 LDG.E.CONSTANT R104, [R88.64+0x3b0] ;  /* 0x0003b0085868c981 */ /* 0x0000e2000c1e9900 */
[C---:B------:R-:W-:Y:S01]  /*a720*/  FFMA R22, R42.reuse, R22, R21 ;  /* 0x000000162a167223 */ /* 0x040fe20000000015 */
[C---:B------:R-:W-:Y:S02]  /*a730*/  FFMA R21, R41.reuse, R53, R52 ;  /* 0x0000003529157223 */ /* 0x040fe40000000034 */
[----:B------:R0:W3:Y:S04]  /*a740*/  @!P5 LDG.E.CONSTANT R102, [R88.64+0x3b4] ;  /* 0x0003b4085866d981 */ /* 0x0000e8000c1e9900 */
[----:B------:R0:W3:Y:S04]  /*a750*/  @!P6 LDG.E.CONSTANT R100, [R88.64+0x3b8] ;  /* 0x0003b8085864e981 */ /* 0x0000e8000c1e9900 */
[----:B------:R0:W3:Y:S01]  /*a760*/  @!P0 LDG.E.CONSTANT R112, [R88.64+0x3a0] ;  /* 0x0003a00858708981 */ /* 0x0000e2000c1e9900 */
[C---:B------:R-:W-:Y:S01]  /*a770*/  FFMA R38, R42.reuse, R38, R37 ;  /* 0x000000262a267223 */ /* 0x040fe20000000025 */
[----:B------:R-:W-:Y:S01]  /*a780*/  FFMA R54, R42, R54, R21 ;  /* 0x000000362a367223 */ /* 0x000fe20000000015 */
[C---:B------:R-:W-:Y:S01]  /*a790*/  FFMA R24, R40.reuse, R24, R71 ;  /* 0x0000001828187223 */ /* 0x040fe20000000047 */
[C---:B------:R-:W-:Y:S01]  /*a7a0*/  FFMA R32, R40.reuse, R32, R123 ;  /* 0x0000002028207223 */ /* 0x040fe2000000007b */
[----:B------:R-:W-:Y:S01]  /*a7b0*/  FFMA R76, R40, R76, R61 ;  /* 0x0000004c284c7223 */ /* 0x000fe2000000003d */
[----:B------:R1:W3:Y:S01]  /*a7c0*/  LDG.E.CONSTANT R20, [R98.64+0x3c0] ;  /* 0x0003c00862147981 */ /* 0x0002e2000c1e9900 */
[----:B0-----:R-:W-:Y:S01]  /*a7d0*/  FFMA R89, R41, R73, R72 ;  /* 0x0000004929597223 */ /* 0x001fe20000000048 */
        /* <DEDUP_REMOVED lines=8> */
[C---:B-1----:R-:W-:Y:S01]  /*a860*/  FFMA R48, R80.reuse, R48, R53 ;  /* 0x0000003050307223 */ /* 0x042fe20000000035 */
[----:B------:R-:W-:Y:S01]  /*a870*/  FFMA R44, R80, R44, R73 ;  /* 0x0000002c502c7223 */ /* 0x000fe20000000049 */
[----:B------:R-:W-:Y:S01]  /*a880*/  FFMA R26, R42, R26, R25 ;  /* 0x0000001a2a1a7223 */ /* 0x000fe20000000019 */
[----:B--2---:R-:W-:Y:S01]  /*a890*/  FFMA R28, R80, R28, R75 ;  /* 0x0000001c501c7223 */ /* 0x004fe2000000004b */
        /* <DEDUP_REMOVED lines=8> */
[----:B------:R0:W2:Y:S01]  /*a920*/  LDG.E.CONSTANT R21, [R98.64+0x3c4] ;  /* 0x0003c40862157981 */ /* 0x0000a2000c1e9900 */
[----:B-----5:R-:W-:Y:S01]  /*a930*/  FFMA R84, R80, R84, R69 ;  /* 0x0000005450547223 */ /* 0x020fe20000000045 */
[C---:B------:R-:W-:Y:S01]  /*a940*/  FFMA R79, R43.reuse, R79, R78 ;  /* 0x0000004f2b4f7223 */ /* 0x040fe2000000004e */
[C---:B------:R-:W-:Y:S01]  /*a950*/  FFMA R77, R43.reuse, R27, R26 ;  /* 0x0000001b2b4d7223 */ /* 0x040fe2000000001a */
[----:B------:R0:W2:Y:S01]  /*a960*/  LDG.E.CONSTANT R22, [R98.64+0x3c8] ;  /* 0x0003c80862167981 */ /* 0x0000a2000c1e9900 */
[----:B------:R-:W-:Y:S01]  /*a970*/  FFMA R89, R43, R35, R34 ;  /* 0x000000232b597223 */ /* 0x000fe20000000022 */
[C---:B------:R-:W-:Y:S01]  /*a980*/  FFMA R125, R83.reuse, R51, R50 ;  /* 0x00000033537d7223 */ /* 0x040fe20000000032 */
[C---:B------:R-:W-:Y:S01]  /*a990*/  FFMA R123, R83.reuse, R47, R46 ;  /* 0x0000002f537b7223 */ /* 0x040fe2000000002e */
[----:B------:R0:W2:Y:S04]  /*a9a0*/  LDG.E.CONSTANT R23, [R98.64+0x3cc] ;  /* 0x0003cc0862177981 */ /* 0x0000a8000c1e9900 */
[----:B------:R-:W1:Y:S04]  /*a9b0*/  LDS.128 R36, [R7+0x200] ;  /* 0x0002000007247984 */ /* 0x000e680000000c00 */
[----:B------:R-:W-:Y:S01]  /*a9c0*/  LDS.128 R60, [R7+0x280] ;  /* 0x00028000073c7984 */ /* 0x000fe20000000c00 */
[----:B0-----:R-:W-:-:S03]  /*a9d0*/  FFMA R99, R83, R31, R30 ;  /* 0x0000001f53637223 */ /* 0x001fc6000000001e */
[----:B------:R-:W-:Y:S04]  /*a9e0*/  LDS.128 R68, [R7+0x300] ;  /* 0x0003000007447984 */ /* 0x000fe80000000c00 */
[----:B------:R-:W-:Y:S04]  /*a9f0*/  LDS.128 R52, [R8+0x10] ;  /* 0x0000100008347984 */ /* 0x000fe80000000c00 */
[----:B------:R-:W0:Y:S04]  /*aa00*/  LDS.128 R24, [R7+0x10] ;  /* 0x0000100007187984 */ /* 0x000e280000000c00 */
[----:B------:R-:W5:Y:S04]  /*aa10*/  LDS.128 R32, [R7+0x90] ;  /* 0x0000900007207984 */ /* 0x000f680000000c00 */
[----:B------:R-:W0:Y:S04]  /*aa20*/  LDS.128 R40, [R7+0x110] ;  /* 0x0001100007287984 */ /* 0x000e280000000c00 */
[----:B------:R-:W0:Y:S04]  /*aa30*/  LDS.128 R48, [R7+0x190] ;  /* 0x0001900007307984 */ /* 0x000e280000000c00 */
[----:B------:R-:W0:Y:S04]  /*aa40*/  LDS.128 R72, [R7+0x210] ;  /* 0x0002100007487984 */ /* 0x000e280000000c00 */
[----:B------:R-:W0:Y:S04]  /*aa50*/  LDS.128 R44, [R7+0x290] ;  /* 0x00029000072c7984 */ /* 0x000e280000000c00 */
[----:B------:R-:W0:Y:S04]  /*aa60*/  LDS.128 R28, [R7+0x310] ;  /* 0x00031000071c7984 */ /* 0x000e280000000c00 */
[----:B------:R-:W-:Y:S01]  /*aa70*/  BAR.SYNC.DEFER_BLOCKING 0x0 ;  /* 0x0000000000007b1d */ /* 0x000fe20000010000 */
[----:B------:R-:W-:-:S04]  /*aa80*/  FFMA R85, R81, R85, R84 ;  /* 0x0000005551557223 */ /* 0x000fc80000000054 */
[----:B------:R-:W-:Y:S01]  /*aa90*/  FFMA R86, R82, R86, R85 ;  /* 0x0000005652567223 */ /* 0x000fe20000000055 */
        /* <DEDUP_REMOVED lines=10> */
[----:B-1----:R-:W-:-:S03]  /*ab40*/  FFMA R36, R80, R36, R79 ;  /* 0x0000002450247223 */ /* 0x002fc6000000004f */
[----:B0-----:R-:W-:Y:S01]  /*ab50*/  FFMA R24, R52, R24, R127 ;  /* 0x0000001834187223 */ /* 0x001fe2000000007f */
[C---:B------:R-:W-:Y:S01]  /*ab60*/  FFMA R60, R80.reuse, R60, R77 ;  /* 0x0000003c503c7223 */ /* 0x040fe2000000004d */
[----:B------:R-:W-:Y:S01]  /*ab70*/  FFMA R37, R81, R37, R36 ;  /* 0x0000002551257223 */ /* 0x000fe20000000024 */
[----:B------:R-:W-:Y:S01]  /*ab80*/  FFMA R68, R80, R68, R89 ;  /* 0x0000004450447223 */ /* 0x000fe20000000059 */
[----:B------:R-:W-:Y:S01]  /*ab90*/  FFMA R25, R53, R25, R24 ;  /* 0x0000001935197223 */ /* 0x000fe20000000018 */
[----:B-----5:R-:W-:Y:S01]  /*aba0*/  FFMA R32, R52, R32, R125 ;  /* 0x0000002034207223 */ /* 0x020fe2000000007d */
[----:B------:R-:W-:Y:S01]  /*abb0*/  FFMA R61, R81, R61, R60 ;  /* 0x0000003d513d7223 */ /* 0x000fe2000000003c */
[----:B------:R-:W-:Y:S01]  /*abc0*/  FFMA R38, R82, R38, R37 ;  /* 0x0000002652267223 */ /* 0x000fe20000000025 */
[----:B------:R-:W-:Y:S01]  /*abd0*/  FFMA R26, R54, R26, R25 ;  /* 0x0000001a361a7223 */ /* 0x000fe20000000019 */
[----:B------:R-:W-:Y:S01]  /*abe0*/  FFMA R25, R53, R33, R32 ;  /* 0x0000002135197223 */ /* 0x000fe20000000020 */
[----:B------:R-:W-:Y:S01]  /*abf0*/  FFMA R62, R82, R62, R61 ;  /* 0x0000003e523e7223 */ /* 0x000fe2000000003d */
[----:B------:R-:W-:Y:S01]  /*ac00*/  FFMA R61, R83, R39, R38 ;  /* 0x00000027533d7223 */ /* 0x000fe20000000026 */
[----:B------:R-:W-:Y:S04]  /*ac10*/  LDS.128 R76, [R8] ;  /* 0x00000000084c7984 */ /* 0x000fe80000000c00 */
[----:B------:R-:W0:Y:S01]  /*ac20*/  LDS.128 R88, [R7+0x80] ;  /* 0x0000800007587984 */ /* 0x000e220000000c00 */
[----:B------:R-:W-:Y:S01]  /*ac30*/  FFMA R33, R55, R27, R26 ;  /* 0x0000001b37217223 */ /* 0x000fe2000000001a */
[----:B------:R-:W-:-:S02]  /*ac40*/  FFMA R34, R54, R34, R25 ;  /* 0x0000002236227223 */ /* 0x000fc40000000019 */
[----:B------:R-:W1:Y:S04]  /*ac50*/  LDS.128 R84, [R7] ;  /* 0x0000000007547984 */ /* 0x000e680000000c00 */
[----:B------:R-:W5:Y:S04]  /*ac60*/  LDS.128 R92, [R7+0x100] ;  /* 0x00010000075c7984 */ /* 0x000f680000000c00 */
[----:B------:R-:W1:Y:S04]  /*ac70*/  LDS.128 R16, [R7+0x180] ;  /* 0x0001800007107984 */ /* 0x000e680000000c00 */
[----:B------:R-:W4:Y:S04]  /*ac80*/  LDS.128 R24, [R7+0x200] ;  /* 0x0002000007187984 */ /* 0x000f280000000c00 */
[----:B------:R-:W4:Y:S01]  /*ac90*/  LDS.128 R36, [R7+0x280] ;  /* 0x0002800007247984 */ /* 0x000f220000000c00 */
[----:B------:R-:W-:Y:S01]  /*aca0*/  FFMA R69, R81, R69, R68 ;  /* 0x0000004551457223 */ /* 0x000fe20000000044 */
[----:B------:R-:W-:-:S03]  /*acb0*/  FFMA R63, R83, R63, R62 ;  /* 0x0000003f533f7223 */ /* 0x000fc6000000003e */
[----:B------:R-:W-:Y:S01]  /*acc0*/  FFMA R70, R82, R70, R69 ;  /* 0x0000004652467223 */ /* 0x000fe20000000045 */
[----:B------:R-:W-:-:S03]  /*acd0*/  FFMA R40, R52, R40, R123 ;  /* 0x0000002834287223 */ /* 0x000fc6000000007b */
        /* <DEDUP_REMOVED lines=15> */
[----:B0-----:R-:W-:Y:S01]  /*add0*/  FFMA R88, R76, R88, R35 ;  /* 0x000000584c587223 */ /* 0x001fe20000000023 */
[----:B------:R-:W-:Y:S01]  /*ade0*/  FFMA R30, R54, R30, R29 ;  /* 0x0000001e361e7223 */ /* 0x000fe2000000001d */
[C---:B------:R-:W-:Y:S01]  /*adf0*/  FFMA R43, R55.reuse, R43, R42 ;  /* 0x0000002b372b7223 */ /* 0x040fe2000000002a */
[C---:B------:R-:W-:Y:S01]  /*ae00*/  FFMA R51, R55.reuse, R51, R50 ;  /* 0x0000003337337223 */ /* 0x040fe20000000032 */
[C---:B------:R-:W-:Y:S01]  /*ae10*/  FFMA R75, R55.reuse, R75, R74 ;  /* 0x0000004b374b7223 */ /* 0x040fe2000000004a */
[----:B------:R-:W-:Y:S01]  /*ae20*/  FFMA R53, R55, R47, R46 ;  /* 0x0000002f37357223 */ /* 0x000fe2000000002e */
[----:B------:R-:W-:Y:S01]  /*ae30*/  FFMA R49, R77, R89, R88 ;  /* 0x000000594d317223 */ /* 0x000fe20000000058 */
[----:B------:R-:W-:Y:S01]  /*ae40*/  FFMA R99, R55, R31, R30 ;  /* 0x0000001f37637223 */ /* 0x000fe2000000001e */
[C---:B-1----:R-:W-:Y:S01]  /*ae50*/  FFMA R84, R76.reuse, R84, R33 ;  /* 0x000000544c547223 */ /* 0x042fe20000000021 */
[----:B------:R-:W0:Y:S01]  /*ae60*/  LDS.128 R28, [R7+0x300] ;  /* 0x00030000071c7984 */ /* 0x000e220000000c00 */
[C---:B-----5:R-:W-:Y:S01]  /*ae70*/  FFMA R92, R76.reuse, R92, R43 ;  /* 0x0000005c4c5c7223 */ /* 0x060fe2000000002b */
[----:B------:R-:W-:Y:S01]  /*ae80*/  FFMA R16, R76, R16, R51 ;  /* 0x000000104c107223 */ /* 0x000fe20000000033 */
[----:B------:R-:W-:Y:S01]  /*ae90*/  FFMA R90, R78, R90, R49 ;  /* 0x0000005a4e5a7223 */ /* 0x000fe20000000031 */
[C---:B----4-:R-:W-:Y:S01]  /*aea0*/  FFMA R24, R76.reuse, R24, R75 ;  /* 0x000000184c187223 */ /* 0x050fe2000000004b */
[----:B------:R-:W-:Y:S01]  /*aeb0*/  LDS.128 R40, [R8+0x10] ;  /* 0x0000100008287984 */ /* 0x000fe20000000c00 */
[----:B------:R-:W-:-:S03]  /*aec0*/  FFMA R36, R76, R36, R53 ;  /* 0x000000244c247223 */ /* 0x000fc60000000035 */
[----:B------:R-:W-:Y:S04]  /*aed0*/  LDS.128 R32, [R7+0x10] ;  /* 0x0000100007207984 */ /* 0x000fe80000000c00 */
[----:B------:R-:W1:Y:S04]  /*aee0*/  LDS.128 R44, [R7+0x90] ;  /* 0x00009000072c7984 */ /* 0x000e680000000c00 */
[----:B------:R-:W4:Y:S04]  /*aef0*/  LDS.128 R48, [R7+0x110] ;  /* 0x0001100007307984 */ /* 0x000f280000000c00 */
[----:B------:R-:W5:Y:S04]  /*af00*/  LDS.128 R60, [R7+0x190] ;  /* 0x00019000073c7984 */ /* 0x000f680000000c00 */
[----:B------:R-:W1:Y:S04]  /*af10*/  LDS.128 R52, [R7+0x210] ;  /* 0x0002100007347984 */ /* 0x000e680000000c00 */
[----:B------:R-:W1:Y:S04]  /*af20*/  LDS.128 R72, [R7+0x290] ;  /* 0x0002900007487984 */ /* 0x000e680000000c00 */
[----:B------:R-:W1:Y:S04]  /*af30*/  LDS.128 R68, [R7+0x310] ;  /* 0x0003100007447984 */ /* 0x000e680000000c00 */
[----:B------:R-:W-:Y:S01]  /*af40*/  BAR.SYNC.DEFER_BLOCKING 0x0 ;  /* 0x0000000000007b1d */ /* 0x000fe20000010000 */
[----:B0-----:R-:W-:Y:S01]  /*af50*/  FFMA R28, R76, R28, R99 ;  /* 0x0000001c4c1c7223 */ /* 0x001fe20000000063 */
[C---:B------:R-:W-:Y:S01]  /*af60*/  FFMA R85, R77.reuse, R85, R84 ;  /* 0x000000554d557223 */ /* 0x040fe20000000054 */
[C---:B------:R-:W-:Y:S01]  /*af70*/  FFMA R93, R77.reuse, R93, R92 ;  /* 0x0000005d4d5d7223 */ /* 0x040fe2000000005c */
[C---:B------:R-:W-:Y:S01]  /*af80*/  FFMA R17, R77.reuse, R17, R16 ;  /* 0x000000114d117223 */ /* 0x040fe20000000010 */
[C---:B------:R-:W-:Y:S01]  /*af90*/  FFMA R25, R77.reuse, R25, R24 ;  /* 0x000000194d197223 */ /* 0x040fe20000000018 */
[C---:B------:R-:W-:Y:S01]  /*afa0*/  FFMA R37, R77.reuse, R37, R36 ;  /* 0x000000254d257223 */ /* 0x040fe20000000024 */
        /* <DEDUP_REMOVED lines=20> */
[C---:B0-----:R-:W-:Y:S01]  /*b0f0*/  FFMA R59, R79.reuse, R27, R26 ;  /* 0x0000001b4f3b7223 */ /* 0x041fe2000000001a */
[C---:B------:R-:W-:Y:S01]  /*b100*/  FFMA R57, R79.reuse, R39, R38 ;  /* 0x000000274f397223 */ /* 0x040fe20000000026 */
[----:B------:R-:W-:Y:S01]  /*b110*/  FFMA R79, R79, R31, R30 ;  /* 0x0000001f4f4f7223 */ /* 0x000fe2000000001e */
[----:B------:R-:W-:Y:S04]  /*b120*/  LDS.128 R80, [R8] ;  /* 0x0000000008507984 */ /* 0x000fe80000000c00 */
[----:B------:R-:W0:Y:S04]  /*b130*/  LDS.128 R16, [R7+0x80] ;  /* 0x0000800007107984 */ /* 0x000e280000000c00 */
[----:B------:R-:W2:Y:S04]  /*b140*/  LDS.128 R24, [R7+0x100] ;  /* 0x0001000007187984 */ /* 0x000ea80000000c00 */
[----:B------:R-:W3:Y:S04]  /*b150*/  LDS.128 R36, [R7+0x180] ;  /* 0x0001800007247984 */ /* 0x000ee80000000c00 */
[----:B------:R-:W3:Y:S04]  /*b160*/  LDS.128 R28, [R7+0x200] ;  /* 0x00020000071c7984 */ /* 0x000ee80000000c00 */
[----:B------:R-:W3:Y:S01]  /*b170*/  LDS.128 R84, [R7] ;  /* 0x0000000007547984 */ /* 0x000ee20000000c00 */
[C---:B-1----:R-:W-:Y:S01]  /*b180*/  FFMA R44, R40.reuse, R44, R91 ;  /* 0x0000002c282c7223 */ /* 0x042fe2000000005b */
[C---:B----4-:R-:W-:Y:S01]  /*b190*/  FFMA R48, R40.reuse, R48, R95 ;  /* 0x0000003028307223 */ /* 0x050fe2000000005f */
[C---:B-----5:R-:W-:Y:S01]  /*b1a0*/  FFMA R60, R40.reuse, R60, R93 ;  /* 0x0000003c283c7223 */ /* 0x060fe2000000005d */
        /* <DEDUP_REMOVED lines=19> */
[----:B------:R-:W1:Y:S01]  /*b2e0*/  LDS.128 R32, [R7+0x280] ;  /* 0x0002800007207984 */ /* 0x000e620000000c00 */
[----:B0-----:R-:W-:-:S03]  /*b2f0*/  FFMA R16, R80, R16, R47 ;  /* 0x0000001050107223 */ /* 0x001fc6000000002f */
[----:B------:R-:W-:Y:S01]  /*b300*/  LDS.128 R48, [R7+0x300] ;  /* 0x0003000007307984 */ /* 0x000fe20000000c00 */
[C---:B--2---:R-:W-:Y:S01]  /*b310*/  FFMA R24, R80.reuse, R24, R59 ;  /* 0x0000001850187223 */ /* 0x044fe2000000003b */
[C---:B---3--:R-:W-:Y:S02]  /*b320*/  FFMA R36, R80.reuse, R36, R63 ;  /* 0x0000002450247223 */ /* 0x048fe4000000003f */
[----:B------:R-:W-:Y:S01]  /*b330*/  LDS.128 R52, [R7+0x90] ;  /* 0x0000900007347984 */ /* 0x000fe20000000c00 */
        /* <DEDUP_REMOVED lines=19> */
[C---:B------:R-:W-:Y:S01]  /*b470*/  FFMA R93, R83.reuse, R27, R26 ;  /* 0x0000001b535d7223 */ /* 0x040fe2000000001a */
[C---:B------:R-:W-:Y:S01]  /*b480*/  FFMA R85, R83.reuse, R39, R38 ;  /* 0x0000002753557223 */ /* 0x040fe20000000026 */
[----:B------:R-:W-:Y:S01]  /*b490*/  FFMA R89, R83, R31, R30 ;  /* 0x0000001f53597223 */ /* 0x000fe2000000001e */
[----:B------:R-:W-:Y:S04]  /*b4a0*/  LDS.128 R44, [R8+0x10] ;  /* 0x00001000082c7984 */ /* 0x000fe80000000c00 */
[----:B------:R-:W0:Y:S04]  /*b4b0*/  LDS.128 R40, [R7+0x10] ;  /* 0x0000100007287984 */ /* 0x000e280000000c00 */
[----:B------:R-:W-:Y:S04]  /*b4c0*/  LDS.128 R56, [R7+0x110] ;  /* 0x0001100007387984 */ /* 0x000fe80000000c00 */
[----:B------:R-:W2:Y:S04]  /*b4d0*/  LDS.128 R16, [R7+0x190] ;  /* 0x0001900007107984 */ /* 0x000ea80000000c00 */
[----:B------:R-:W3:Y:S04]  /*b4e0*/  LDS.128 R24, [R7+0x210] ;  /* 0x0002100007187984 */ /* 0x000ee80000000c00 */
[----:B------:R-:W4:Y:S04]  /*b4f0*/  LDS.128 R36, [R7+0x290] ;  /* 0x0002900007247984 */ /* 0x000f280000000c00 */
[----:B------:R-:W5:Y:S04]  /*b500*/  LDS.128 R28, [R7+0x310] ;  /* 0x00031000071c7984 */ /* 0x000f680000000c00 */
[----:B------:R-:W-:Y:S01]  /*b510*/  BAR.SYNC.DEFER_BLOCKING 0x0 ;  /* 0x0000000000007b1d */ /* 0x000fe20000010000 */
[----:B-1----:R-:W-:-:S04]  /*b520*/  FFMA R32, R80, R32, R75 ;  /* 0x0000002050207223 */ /* 0x002fc8000000004b */
        /* <DEDUP_REMOVED lines=11> */
[----:B------:R-:W-:-:S03]  /*b5e0*/  FFMA R87, R83, R87, R86 ;  /* 0x0000005753577223 */ /* 0x000fc60000000056 */
[----:B------:R-:W-:Y:S01]  /*b5f0*/  FFMA R91, R83, R35, R34 ;  /* 0x00000023535b7223 */ /* 0x000fe20000000022 */
[----:B0-----:R-:W-:-:S04]  /*b600*/  FFMA R40, R44, R40, R87 ;  /* 0x000000282c287223 */ /* 0x001fc80000000057 */
[----:B------:R-:W-:Y:S01]  /*b610*/  FFMA R41, R45, R41, R40 ;  /* 0x000000292d297223 */ /* 0x000fe20000000028 */
[----:B------:R-:W-:-:S03]  /*b620*/  FFMA R48, R80, R48, R77 ;  /* 0x0000003050307223 */ /* 0x000fc6000000004d */
[----:B------:R-:W-:Y:S01]  /*b630*/  FFMA R42, R46, R42, R41 ;  /* 0x0000002a2e2a7223 */ /* 0x000fe20000000029 */
[----:B------:R-:W-:Y:S04]  /*b640*/  LDS.128 R60, [R8] ;  /* 0x00000000083c7984 */ /* 0x000fe80000000c00 */
[----:B------:R-:W0:Y:S01]  /*b650*/  LDS.128 R32, [R7+0x180] ;  /* 0x0001800007207984 */ /* 0x000e220000000c00 */
[----:B------:R-:W-:Y:S01]  /*b660*/  FFMA R49, R81, R49, R48 ;  /* 0x0000003151317223 */ /* 0x000fe20000000030 */
[----:B------:R-:W-:Y:S02]  /*b670*/  FFMA R81, R47, R43, R42 ;  /* 0x0000002b2f517223 */ /* 0x000fe4000000002a */
[----:B------:R-:W1:Y:S04]  /*b680*/  LDS.128 R40, [R7+0x200] ;  /* 0x0002000007287984 */ /* 0x000e680000000c00 */
[----:B------:R-:W1:Y:S01]  /*b690*/  LDS.128 R64, [R7+0x300] ;  /* 0x0003000007407984 */ /* 0x000e620000000c00 */
[----:B--2---:R-:W-:Y:S01]  /*b6a0*/  FFMA R16, R44, R16, R85 ;  /* 0x000000102c107223 */ /* 0x004fe20000000055 */
[----:B------:R-:W-:Y:S01]  /*b6b0*/  FFMA R50, R82, R50, R49 ;  /* 0x0000003252327223 */ /* 0x000fe20000000031 */
[C---:B------:R-:W-:Y:S01]  /*b6c0*/  FFMA R52, R44.reuse, R52, R79 ;  /* 0x000000342c347223 */ /* 0x040fe2000000004f */
[C---:B------:R-:W-:Y:S01]  /*b6d0*/  FFMA R56, R44.reuse, R56, R93 ;  /* 0x000000382c387223 */ /* 0x040fe2000000005d */
[----:B------:R-:W-:Y:S01]  /*b6e0*/  FFMA R17, R45, R17, R16 ;  /* 0x000000112d117223 */ /* 0x000fe20000000010 */
[----:B------:R-:W-:Y:S01]  /*b6f0*/  FFMA R83, R83, R51, R50 ;  /* 0x0000003353537223 */ /* 0x000fe20000000032 */
[C---:B---3--:R-:W-:Y:S01]  /*b700*/  FFMA R24, R44.reuse, R24, R89 ;  /* 0x000000182c187223 */ /* 0x048fe20000000059 */
[----:B----4-:R-:W-:Y:S01]  /*b710*/  FFMA R36, R44, R36, R91 ;  /* 0x000000242c247223 */ /* 0x010fe2000000005b */
[----:B------:R-:W-:Y:S01]  /*b720*/  FFMA R18, R46, R18, R17 ;  /* 0x000000122e127223 */ /* 0x000fe20000000011 */
[----:B-----5:R-:W-:Y:S01]  /*b730*/  FFMA R28, R44, R28, R83 ;  /* 0x0000001c2c1c7223 */ /* 0x020fe20000000053 */
[C---:B------:R-:W-:Y:S01]  /*b740*/  FFMA R53, R45.reuse, R53, R52 ;  /* 0x000000352d357223 */ /* 0x040fe20000000034 */
[----:B------:R-:W-:Y:S01]  /*b750*/  FFMA R57, R45, R57, R56 ;  /* 0x000000392d397223 */ /* 0x000fe20000000038 */
[----:B------:R-:W-:Y:S01]  /*b760*/  FFMA R19, R47, R19, R18 ;  /* 0x000000132f137223 */ /* 0x000fe20000000012 */
        /* <DEDUP_REMOVED lines=8> */
[----:B------:R-:W2:Y:S01]  /*b7f0*/  LDS.128 R72, [R7] ;  /* 0x0000000007487984 */ /* 0x000ea20000000c00 */
[C---:B------:R-:W-:Y:S01]  /*b800*/  FFMA R87, R47.reuse, R55, R54 ;  /* 0x000000372f577223 */ /* 0x040fe20000000036 */
[C---:B------:R-:W-:Y:S01]  /*b810*/  FFMA R93, R47.reuse, R59, R58 ;  /* 0x0000003b2f5d7223 */ /* 0x040fe2000000003a */
[C---:B------:R-:W-:Y:S01]  /*b820*/  FFMA R45, R47.reuse, R27, R26 ;  /* 0x0000001b2f2d7223 */ /* 0x040fe2000000001a */
[----:B------:R-:W3:Y:S04]  /*b830*/  LDS.128 R68, [R7+0x80] ;  /* 0x0000800007447984 */ /* 0x000ee80000000c00 */
[----:B------:R-:W4:Y:S01]  /*b840*/  LDS.128 R76, [R7+0x100] ;  /* 0x00010000074c7984 */ /* 0x000f220000000c00 */
[----:B0-----:R-:W-:Y:S01]  /*b850*/  FFMA R32, R60, R32, R19 ;  /* 0x000000203c207223 */ /* 0x001fe20000000013 */
[----:B------:R-:W-:-:S02]  /*b860*/  FFMA R83, R47, R39, R38 ;  /* 0x000000272f537223 */ /* 0x000fc40000000026 */
[----:B------:R-:W0:Y:S01]  /*b870*/  LDS.128 R48, [R7+0x280] ;  /* 0x0002800007307984 */ /* 0x000e220000000c00 */
[----:B------:R-:W-:Y:S01]  /*b880*/  FFMA R33, R61, R33, R32 ;  /* 0x000000213d217223 */ /* 0x000fe20000000020 */
[----:B------:R-:W-:Y:S01]  /*b890*/  FFMA R47, R47, R31, R30 ;  /* 0x0000001f2f2f7223 */ /* 0x000fe2000000001e */
[----:B-1----:R-:W-:Y:S01]  /*b8a0*/  FFMA R40, R60, R40, R45 ;  /* 0x000000283c287223 */ /* 0x002fe2000000002d */
[----:B------:R-:W-:Y:S01]  /*b8b0*/  LDS.128 R52, [R8+0x10] ;  /* 0x0000100008347984 */ /* 0x000fe20000000c00 */
[----:B------:R-:W-:Y:S01]  /*b8c0*/  FFMA R34, R62, R34, R33 ;  /* 0x000000223e227223 */ /* 0x000fe20000000021 */
[----:B------:R-:W-:Y:S02]  /*b8d0*/  FFMA R64, R60, R64, R47 ;  /* 0x000000403c407223 */ /* 0x000fe4000000002f */
[----:B------:R-:W1:Y:S01]  /*b8e0*/  LDS.128 R56, [R7+0x10] ;  /* 0x0000100007387984 */ /* 0x000e620000000c00 */
[----:B------:R-:W-:-:S03]  /*b8f0*/  FFMA R85, R63, R35, R34 ;  /* 0x000000233f557223 */ /* 0x000fc60000000022 */
[----:B------:R-:W-:Y:S04]  /*b900*/  LDS.128 R24, [R7+0x90] ;  /* 0x0000900007187984 */ /* 0x000fe80000000c00 */
[----:B------:R-:W5:Y:S04]  /*b910*/  LDS.128 R16, [R7+0x110] ;  /* 0x0001100007107984 */ /* 0x000f680000000c00 */
[----:B------:R-:W-:Y:S04]  /*b920*/  LDS.128 R28, [R7+0x190] ;  /* 0x00019000071c7984 */ /* 0x000fe80000000c00 */
[----:B------:R-:W0:Y:S04]  /*b930*/  LDS.128 R36, [R7+0x210] ;  /* 0x0002100007247984 */ /* 0x000e280000000c00 */
[----:B------:R-:W0:Y:S04]  /*b940*/  LDS.128 R44, [R7+0x290] ;  /* 0x00029000072c7984 */ /* 0x000e280000000c00 */
[----:B------:R-:W0:Y:S04]  /*b950*/  LDS.128 R32, [R7+0x310] ;  /* 0x0003100007207984 */ /* 0x000e280000000c00 */
[----:B------:R-:W-:Y:S01]  /*b960*/  BAR.SYNC.DEFER_BLOCKING 0x0 ;  /* 0x0000000000007b1d */ /* 0x000fe20000010000 */
[C---:B--2---:R-:W-:Y:S01]  /*b970*/  FFMA R72, R60.reuse, R72, R81 ;  /* 0x000000483c487223 */ /* 0x044fe20000000051 */
[C---:B---3--:R-:W-:Y:S01]  /*b980*/  FFMA R68, R60.reuse, R68, R87 ;  /* 0x000000443c447223 */ /* 0x048fe20000000057 */
[----:B----4-:R-:W-:-:S02]  /*b990*/  FFMA R76, R60, R76, R93 ;  /* 0x0000004c3c4c7223 */ /* 0x010fc4000000005d */
[C---:B------:R-:W-:Y:S01]  /*b9a0*/  FFMA R73, R61.reuse, R73, R72 ;  /* 0x000000493d497223 */ /* 0x040fe20000000048 */
[C---:B------:R-:W-:Y:S01]  /*b9b0*/  FFMA R69, R61.reuse, R69, R68 ;  /* 0x000000453d457223 */ /* 0x040fe20000000044 */
[----:B------:R-:W-:Y:S01]  /*b9c0*/  FFMA R77, R61, R77, R76 ;  /* 0x0000004d3d4d7223 */ /* 0x000fe2000000004c */
[----:B------:R-:W-:Y:S04]  /*b9d0*/  @!P1 STS [R15.X4+0x4], R110 ;  /* 0x0000046e0f009388 */ /* 0x000fe80000004800 */
[----:B------:R-:W-:Y:S04]  /*b9e0*/  @!P2 STS [R15.X4+0x8], R108 ;  /* 0x0000086c0f00a388 */ /* 0x000fe80000004800 */
[----:B------:R-:W-:Y:S04]  /*b9f0*/  @!P3 STS [R15.X4+0xc], R106 ;  /* 0x00000c6a0f00b388 */ /* 0x000fe80000004800 */
[----:B------:R-:W-:Y:S04]  /*ba00*/  @!P4 STS [R15.X4+0x10], R104 ;  /* 0x000010680f00c388 */ /* 0x000fe80000004800 */
[----:B------:R-:W-:Y:S04]  /*ba10*/  @!P5 STS [R15.X4+0x14], R102 ;  /* 0x000014660f00d388 */ /* 0x000fe80000004800 */
[----:B------:R-:W-:Y:S04]  /*ba20*/  @!P0 STS [R15.X4], R112 ;  /* 0x000000700f008388 */ /* 0x000fe80000004800 */
[----:B------:R-:W-:Y:S04]  /*ba30*/  @!P6 STS [R15.X4+0x18], R100 ;  /* 0x000018640f00e388 */ /* 0x000fe80000004800 */
[----:B------:R-:W-:Y:S04]  /*ba40*/  STS.128 [R9.X4+0x360], R20 ;  /* 0x0003601409007388 */ /* 0x000fe80000004c00 */
[----:B------:R-:W-:Y:S01]  /*ba50*/  BAR.SYNC.DEFER_BLOCKING 0x0 ;  /* 0x0000000000007b1d */ /* 0x000fe20000010000 */
[C---:B------:R-:W-:Y:S01]  /*ba60*/  FFMA R74, R62.reuse, R74, R73 ;  /* 0x0000004a3e4a7223 */ /* 0x040fe20000000049 */
[C---:B------:R-:W-:Y:S01]  /*ba70*/  FFMA R70, R62.reuse, R70, R69 ;  /* 0x000000463e467223 */ /* 0x040fe20000000045 */
[----:B------:R-:W-:-:S02]  /*ba80*/  FFMA R78, R62, R78, R77 ;  /* 0x0000004e3e4e7223 */ /* 0x000fc4000000004d */
[C---:B------:R-:W-:Y:S01]  /*ba90*/  FFMA R75, R63.reuse, R75, R74 ;  /* 0x0000004b3f4b7223 */ /* 0x040fe2000000004a */
[----:B0-----:R-:W-:Y:S01]  /*baa0*/  FFMA R48, R60, R48, R83 ;  /* 0x000000303c307223 */ /* 0x001fe20000000053 */
[C---:B------:R-:W-:Y:S01]  /*bab0*/  FFMA R81, R63.reuse, R71, R70 ;  /* 0x000000473f517223 */ /* 0x040fe20000000046 */
[----:B------:R-:W-:Y:S01]  /*bac0*/  FFMA R83, R63, R79, R78 ;  /* 0x0000004f3f537223 */ /* 0x000fe2000000004e */
[C---:B-1----:R-:W-:Y:S01]  /*bad0*/  FFMA R56, R52.reuse, R56, R75 ;  /* 0x0000003834387223 */ /* 0x042fe2000000004b */
[C---:B------:R-:W-:Y:S02]  /*bae0*/  FFMA R41, R61.reuse, R41, R40 ;  /* 0x000000293d297223 */ /* 0x040fe40000000028 */
[----:B-----5:R-:W-:Y:S01]  /*baf0*/  FFMA R16, R52, R16, R83 ;  /* 0x0000001034107223 */ /* 0x020fe20000000053 */
[----:B------:R-:W-:Y:S04]  /*bb00*/  LDS.128 R76, [R8] ;  /* 0x00000000084c7984 */ /* 0x000fe80000000c00 */
[----:B------:R-:W0:Y:S04]  /*bb10*/  LDS.128 R72, [R7] ;  /* 0x0000000007487984 */ /* 0x000e280000000c00 */
[----:B------:R-:W1:Y:S01]  /*bb20*/  LDS.128 R68, [R7+0x80] ;  /* 0x0000800007447984 */ /* 0x000e620000000c00 */
        /* <DEDUP_REMOVED lines=14> */
[----:B------:R-:W2:Y:S01]  /*bc10*/  LDS.128 R40, [R7+0x100] ;  /* 0x0001000007287984 */ /* 0x000ea20000000c00 */
[----:B------:R-:W-:Y:S01]  /*bc20*/  FFMA R66, R62, R66, R65 ;  /* 0x000000423e427223 */ /* 0x000fe20000000041 */
[----:B------:R-:W-:-:S02]  /*bc30*/  FFMA R25, R53, R25, R24 ;  /* 0x0000001935197223 */ /* 0x000fc40000000018 */
[----:B------:R-:W3:Y:S01]  /*bc40*/  LDS.128 R20, [R7+0x180] ;  /* 0x0001800007147984 */ /* 0x000ee20000000c00 */
[C---:B------:R-:W-:Y:S01]  /*bc50*/  FFMA R28, R52.reuse, R28, R85 ;  /* 0x0000001c341c7223 */ /* 0x040fe20000000055 */
[----:B------:R-:W-:Y:S02]  /*bc60*/  FFMA R44, R52, R44, R61 ;  /* 0x0000002c342c7223 */ /* 0x000fe4000000003d */
[----:B------:R-:W4:Y:S04]  /*bc70*/  LDS.128 R56, [R7+0x200] ;  /* 0x0002000007387984 */ /* 0x000f280000000c00 */
[----:B------:R-:W5:Y:S04]  /*bc80*/  LDS.128 R48, [R7+0x280] ;  /* 0x0002800007307984 */ /* 0x000f680000000c00 */
[----:B------:R-:W2:Y:S01]  /*bc90*/  LDS.128 R16, [R7+0x300] ;  /* 0x0003000007107984 */ /* 0x000ea20000000c00 */
        /* <DEDUP_REMOVED lines=13> */
[C---:B0-----:R-:W-:Y:S01]  /*bd70*/  FFMA R72, R76.reuse, R72, R81 ;  /* 0x000000484c487223 */ /* 0x041fe20000000051 */
[----:B-1----:R-:W-:Y:S01]  /*bd80*/  FFMA R68, R76, R68, R83 ;  /* 0x000000444c447223 */ /* 0x002fe20000000053 */
[----:B------:R-:W-:Y:S01]  /*bd90*/  FFMA R53, R55, R47, R46 ;  /* 0x0000002f37357223 */ /* 0x000fe2000000002e */
[----:B------:R-:W-:Y:S04]  /*bda0*/  LDS.128 R24, [R8+0x10] ;  /* 0x0000100008187984 */ /* 0x000fe80000000c00 */
[----:B------:R-:W0:Y:S04]  /*bdb0*/  LDS.128 R64, [R7+0x10] ;  /* 0x0000100007407984 */ /* 0x000e280000000c00 */
[----:B------:R-:W1:Y:S04]  /*bdc0*/  LDS.128 R60, [R7+0x90] ;  /* 0x00009000073c7984 */ /* 0x000e680000000c00 */
[----:B------:R-:W0:Y:S04]  /*bdd0*/  LDS.128 R36, [R7+0x110] ;  /* 0x0001100007247984 */ /* 0x000e280000000c00 */
[----:B------:R-:W0:Y:S04]  /*bde0*/  LDS.128 R28, [R7+0x190] ;  /* 0x00019000071c7984 */ /* 0x000e280000000c00 */
[----:B------:R-:W0:Y:S04]  /*bdf0*/  LDS.128 R44, [R7+0x210] ;  /* 0x00021000072c7984 */ /* 0x000e280000000c00 */
[----:B------:R-:W1:Y:S04]  /*be00*/  LDS.128 R80, [R7+0x290] ;  /* 0x0002900007507984 */ /* 0x000e680000000c00 */
[----:B------:R-:W1:Y:S01]  /*be10*/  LDS.128 R84, [R7+0x310] ;  /* 0x0003100007547984 */ /* 0x000e620000000c00 */
[----:B------:R-:W-:-:S04]  /*be20*/  FFMA R34, R54, R34, R33 ;  /* 0x0000002236227223 */ /* 0x000fc80000000021 */
[----:B------:R-:W-:Y:S01]  /*be30*/  FFMA R35, R55, R35, R34 ;  /* 0x0000002337237223 */ /* 0x000fe20000000022 */
[C---:B--2---:R-:W-:Y:S01]  /*be40*/  FFMA R40, R76.reuse, R40, R89 ;  /* 0x000000284c287223 */ /* 0x044fe20000000059 */
[C---:B---3--:R-:W-:Y:S01]  /*be50*/  FFMA R20, R76.reuse, R20, R91 ;  /* 0x000000144c147223 */ /* 0x048fe2000000005b */
[C---:B----4-:R-:W-:Y:S01]  /*be60*/  FFMA R56, R76.reuse, R56, R93 ;  /* 0x000000384c387223 */ /* 0x050fe2000000005d */
[C---:B-----5:R-:W-:Y:S01]  /*be70*/  FFMA R48, R76.reuse, R48, R53 ;  /* 0x000000304c307223 */ /* 0x060fe20000000035 */
        /* <DEDUP_REMOVED lines=15> */
[----:B------:R-:W-:Y:S01]  /*bf70*/  IADD3 R5, R5, 0x1, RZ ;  /* 0x0000000105057810 */ /* 0x000fe20007ffe0ff */
[C---:B------:R-:W-:Y:S01]  /*bf80*/  FFMA R75, R79.reuse, R75, R74 ;  /* 0x0000004b4f4b7223 */ /* 0x040fe2000000004a */
[C---:B------:R-:W-:Y:S01]  /*bf90*/  FFMA R71, R79.reuse, R71, R70 ;  /* 0x000000474f477223 */ /* 0x040fe20000000046 */
[C---:B------:R-:W-:Y:S01]  /*bfa0*/  FFMA R43, R79.reuse, R43, R42 ;  /* 0x0000002b4f2b7223 */ /* 0x040fe2000000002a */
[C---:B------:R-:W-:Y:S01]  /*bfb0*/  FFMA R23, R79.reuse, R23, R22 ;  /* 0x000000174f177223 */ /* 0x040fe20000000016 */
[C---:B------:R-:W-:Y:S01]  /*bfc0*/  FFMA R59, R79.reuse, R59, R58 ;  /* 0x0000003b4f3b7223 */ /* 0x040fe2000000003a */
[C---:B------:R-:W-:Y:S01]  /*bfd0*/  FFMA R51, R79.reuse, R51, R50 ;  /* 0x000000334f337223 */ /* 0x040fe20000000032 */
[----:B------:R-:W-:Y:S01]  /*bfe0*/  FFMA R19, R79, R19, R18 ;  /* 0x000000134f137223 */ /* 0x000fe20000000012 */
[----:B------:R-:W-:Y:S01]  /*bff0*/  ISETP.GE.U32.AND P1, PT, R5, 0x3, PT ;  /* 0x000000030500780c */ /* 0x000fe20003f26070 */
[C---:B0-----:R-:W-:Y:S01]  /*c000*/  FFMA R64, R24.reuse, R64, R75 ;  /* 0x0000004018407223 */ /* 0x041fe2000000004b */
[C---:B-1----:R-:W-:Y:S01]  /*c010*/  FFMA R60, R24.reuse, R60, R71 ;  /* 0x0000003c183c7223 */ /* 0x042fe20000000047 */
        /* <DEDUP_REMOVED lines=26> */
[----:B------:R-:W-:Y:S01]  /*c1c0*/  @P1 CALL.REL.NOINC `(.L_x_64) ;  /* 0x0000001000001944 */ /* 0x000fe20003c00000 */
[----:B------:R-:W-:Y:S05]  /*c1d0*/  BRA `(.L_x_65) ;  /* 0xffff407000007947 */ /* 0x000fea000383ffff */
.L_x_64:
[----:B------:R-:W-:-:S05]  /*c1e0*/  LEA R9, R2, R3, 0x4 ;  /* 0x0000000302097211 */ /* 0x000fca00078e20ff */
[----:B------:R-:W-:-:S06]  /*c1f0*/  IMAD.WIDE R8, R9, R6, c[0x0][0x178] ;  /* 0x00005e0009087625 */ /* 0x000fcc00078e0206 */
[----:B------:R-:W2:Y:S01]  /*c200*/  LDG.E.CONSTANT R8, [R8.64] ;  /* 0x0000000808087981 */ /* 0x000ea2000c1e9900 */
[----:B------:R-:W-:-:S04]  /*c210*/  IMAD R3, R3, 0xc4, R0 ;  /* 0x000000c403037824 */ /* 0x000fc800078e0200 */
[----:B------:R-:W-:-:S04]  /*c220*/  IMAD R3, R2, 0xc40, R3 ;  /* 0x00000c4002037824 */ /* 0x000fc800078e0203 */
[----:B------:R-:W-:-:S04]  /*c230*/  IMAD R3, R4, 0xe, R3 ;  /* 0x0000000e04037824 */ /* 0x000fc800078e0203 */
[----:B------:R-:W-:Y:S01]  /*c240*/  IMAD.WIDE R6, R3, R6, c[0x0][0x160] ;  /* 0x0000580003067625 */ /* 0x000fe200078e0206 */
[C---:B--2---:R-:W-:Y:S01]  /*c250*/  FADD R3, R8.reuse, R73 ;  /* 0x0000004908037221 */ /* 0x044fe20000000000 */
[C---:B------:R-:W-:Y:S01]  /*c260*/  FADD R5, R8.reuse, R75 ;  /* 0x0000004b08057221 */ /* 0x040fe20000000000 */
[C---:B------:R-:W-:Y:S01]  /*c270*/  FADD R11, R8.reuse, R101 ;  /* 0x00000065080b7221 */ /* 0x040fe20000000000 */
[C---:B------:R-:W-:Y:S01]  /*c280*/  FADD R13, R8.reuse, R105 ;  /* 0x00000069080d7221 */ /* 0x040fe20000000000 */
[C---:B------:R-:W-:Y:S01]  /*c290*/  FADD R15, R8.reuse, R103 ;  /* 0x00000067080f7221 */ /* 0x040fe20000000000 */
[C---:B------:R-:W-:Y:S01]  /*c2a0*/  FADD R17, R8.reuse, R93 ;  /* 0x0000005d08117221 */ /* 0x040fe20000000000 */
[----:B------:R-:W-:Y:S01]  /*c2b0*/  FADD R9, R8, R95 ;  /* 0x0000005f08097221 */ /* 0x000fe20000000000 */
[----:B------:R-:W-:Y:S04]  /*c2c0*/  STG.E [R6.64], R3 ;  /* 0x0000000306007986 */ /* 0x000fe8000c101908 */
[----:B------:R-:W-:Y:S04]  /*c2d0*/  STG.E [R6.64+0x8], R5 ;  /* 0x0000080506007986 */ /* 0x000fe8000c101908 */
[----:B------:R-:W-:Y:S04]  /*c2e0*/  STG.E [R6.64+0x10], R11 ;  /* 0x0000100b06007986 */ /* 0x000fe8000c101908 */
[----:B------:R-:W-:Y:S04]  /*c2f0*/  STG.E [R6.64+0x18], R13 ;  /* 0x0000180d06007986 */ /* 0x000fe8000c101908 */
[----:B------:R-:W-:Y:S04]  /*c300*/  STG.E [R6.64+0x20], R15 ;  /* 0x0000200f06007986 */ /* 0x000fe8000c101908 */
[----:B------:R-:W-:Y:S04]  /*c310*/  STG.E [R6.64+0x28], R17 ;  /* 0x0000281106007986 */ /* 0x000fe8000c101908 */
[----:B------:R-:W-:Y:S01]  /*c320*/  STG.E [R6.64+0x30], R9 ;  /* 0x0000300906007986 */ /* 0x000fe2000c101908 */
[----:B------:R-:W-:Y:S05]  /*c330*/  EXIT ;  /* 0x000000000000794d */ /* 0x000fea0003800000 */
.L_x_66:
        /* <DEDUP_REMOVED lines=12> */
.L_x_177:


//--------------------- .text.tvmgen_default_fused_nn_softmax_kernel --------------------------
	.section	.text.tvmgen_default_fused_nn_softmax_kernel,"ax",@progbits
	.sectioninfo	@"SHI_REGISTERS=14"
	.align	128
        .global         tvmgen_default_fused_nn_softmax_kernel
        .type           tvmgen_default_fused_nn_softmax_kernel,@function
        .size           tvmgen_default_fused_nn_softmax_kernel,(.L_x_178 - tvmgen_default_fused_nn_softmax_kernel)
        .other          tvmgen_default_fused_nn_softmax_kernel,@"STO_CUDA_ENTRY STV_DEFAULT"
tvmgen_default_fused_nn_softmax_kernel:
.text.tvmgen_default_fused_nn_softmax_kernel:
[----:B------:R-:W-:Y:S02]  /*0000*/  IMAD.MOV.U32 R1, RZ, RZ, c[0x0][0x28] ;  /* 0x00000a00ff017624 */ /* 0x000fe400078e00ff */
[----:B------:R-:W0:Y:S01]  /*0010*/  S2R R4, SR_TID.X ;  /* 0x0000000000047919 */ /* 0x000e220000002100 */
[----:B------:R-:W-:Y:S01]  /*0020*/  IMAD.MOV.U32 R5, RZ, RZ, 0x4 ;  /* 0x00000004ff057424 */ /* 0x000fe200078e00ff */
[----:B------:R-:W-:Y:S02]  /*0030*/  ULDC.64 UR4, c[0x0][0x118] ;  /* 0x0000460000047ab9 */ /* 0x000fe40000000a00 */
[----:B------:R-:W1:Y:S01]  /*0040*/  S2R R3, SR_CTAID.X ;  /* 0x0000000000037919 */ /* 0x000e620000002500 */
[--C-:B0-----:R-:W-:Y:S01]  /*0050*/  SHF.R.S32.HI R0, RZ, 0x2, R4.reuse ;  /* 0x00000002ff007819 */ /* 0x101fe20000011404 */
[----:B-1----:R-:W-:-:S04]  /*0060*/  IMAD R4, R3, 0x400, R4 ;  /* 0x0000040003047824 */ /* 0x002fc800078e0204 */
[----:B------:R-:W-:Y:S02]  /*0070*/  IMAD R0, R3, 0x100, R0 ;  /* 0x0000010003007824 */ /* 0x000fe400078e0200 */
[----:B------:R-:W-:-:S03]  /*0080*/  IMAD.WIDE R2, R4, R5, c[0x0][0x160] ;  /* 0x0000580004027625 */ /* 0x000fc600078e0205 */
[----:B------:R-:W-:Y:S01]  /*0090*/  ISETP.GE.AND P0, PT, R0, 0x24f, PT ;  /* 0x0000024f0000780c */ /* 0x000fe20003f06270 */
[----:B------:R-:W-:-:S04]  /*00a0*/  IMAD R4, R4, 0xc5, RZ ;  /* 0x000000c504047824 */ /* 0x000fc800078e02ff */
[----:B------:R-:W-:-:S08]  /*00b0*/  IMAD.WIDE R4, R4, R5, c[0x0][0x168] ;  /* 0x00005a0004047625 */ /* 0x000fd000078e0205 */
[----:B------:R-:W-:-:S05]  /*00c0*/  @!P0 IMAD.MOV.U32 R7, RZ, RZ, -0x800003 ;  /* 0xff7ffffdff078424 */ /* 0x000fca00078e00ff */
[----:B------:R0:W-:Y:S01]  /*00d0*/  @!P0 STG.E [R2.64], R7 ;  /* 0x0000000702008986 */ /* 0x0001e2000c101904 */
[----:B------:R-:W-:Y:S01]  /*00e0*/  ISETP.GT.AND P0, PT, R0, 0x24e, PT ;  /* 0x0000024e0000780c */ /* 0x000fe20003f04270 */
[----:B------:R-:W-:-:S10]  /*00f0*/  IMAD.MOV.U32 R0, RZ, RZ, RZ ;  /* 0x000000ffff007224 */ /* 0x000fd400078e00ff */
.L_x_71:
[----:B------:R-:W-:Y:S01]  /*0100*/  BSSY B0, `(.L_x_67) ;  /* 0x0000007000007945 */ /* 0x000fe20003800000 */
[----:B------:R-:W-:Y:S01]  /*0110*/  ISETP.NE.AND P1, PT, R0, 0xc4, PT ;  /* 0x000000c40000780c */ /* 0x000fe20003f25270 */
[----:B0-----:R-:W-:Y:S07]  /*0120*/  @P0 BRA `(.L_x_68) ;  /* 0x0000004000000947 */ /* 0x001fee0003800000 */
[----:B------:R-:W2:Y:S04]  /*0130*/  LDG.E R6, [R2.64] ;  /* 0x0000000402067981 */ /* 0x000ea8000c1e1900 */
[----:B0-----:R-:W2:Y:S02]  /*0140*/  LDG.E.CONSTANT R7, [R4.64] ;  /* 0x0000000404077981 */ /* 0x001ea4000c1e9900 */
[----:B--2---:R-:W-:-:S05]  /*0150*/  FMNMX R7, R6, R7, !PT ;  /* 0x0000000706077209 */ /* 0x004fca0007800000 */
[----:B------:R0:W-:Y:S02]  /*0160*/  STG.E [R2.64], R7 ;  /* 0x0000000702007986 */ /* 0x0001e4000c101904 */
.L_x_68:
[----:B------:R-:W-:Y:S05]  /*0170*/  BSYNC B0 ;  /* 0x0000000000007941 */ /* 0x000fea0003800000 */
.L_x_67:
[----:B------:R-:W-:Y:S05]  /*0180*/  @!P1 EXIT ;  /* 0x000000000000994d */ /* 0x000fea0003800000 */
[----:B------:R-:W-:Y:S01]  /*0190*/  BSSY B0, `(.L_x_69) ;  /* 0x000000a000007945 */ /* 0x000fe20003800000 */
[----:B------:R-:W-:Y:S05]  /*01a0*/  @P0 BRA `(.L_x_70) ;  /* 0x0000008000000947 */ /* 0x000fea0003800000 */
[----:B------:R-:W2:Y:S04]  /*01b0*/  LDG.E R11, [R2.64] ;  /* 0x00000004020b7981 */ /* 0x000ea8000c1e1900 */
[----:B------:R-:W2:Y:S04]  /*01c0*/  LDG.E.CONSTANT R6, [R4.64+0x4] ;  /* 0x0000040404067981 */ /* 0x000ea8000c1e9900 */
[----:B0-----:R-:W3:Y:S04]  /*01d0*/  LDG.E.CONSTANT R7, [R4.64+0x8] ;  /* 0x0000080404077981 */ /* 0x001ee8000c1e9900 */
[----:B------:R-:W4:Y:S01]  /*01e0*/  LDG.E.CONSTANT R9, [R4.64+0xc] ;  /* 0x00000c0404097981 */ /* 0x000f22000c1e9900 */
[----:B--2---:R-:W-:-:S04]  /*01f0*/  FMNMX R6, R6, R11, !PT ;  /* 0x0000000b06067209 */ /* 0x004fc80007800000 */
[----:B---3--:R-:W-:-:S04]  /*0200*/  FMNMX R6, R6, R7, !PT ;  /* 0x0000000706067209 */ /* 0x008fc80007800000 */
[----:B----4-:R-:W-:-:S05]  /*0210*/  FMNMX R9, R6, R9, !PT ;  /* 0x0000000906097209 */ /* 0x010fca0007800000 */
[----:B------:R0:W-:Y:S02]  /*0220*/  STG.E [R2.64], R9 ;  /* 0x0000000902007986 */ /* 0x0001e4000c101904 */
.L_x_70:
[----:B------:R-:W-:Y:S05]  /*0230*/  BSYNC B0 ;  /* 0x0000000000007941 */ /* 0x000fea0003800000 */
.L_x_69:
[----:B------:R-:W-:Y:S02]  /*0240*/  IADD3 R4, P1, R4, 0x10, RZ ;  /* 0x0000001004047810 */ /* 0x000fe40007f3e0ff */
[----:B------:R-:W-:-:S03]  /*0250*/  IADD3 R0, R0, 0x4, RZ ;  /* 0x0000000400007810 */ /* 0x000fc60007ffe0ff */
[----:B------:R-:W-:Y:S01]  /*0260*/  IMAD.X R5, RZ, RZ, R5, P1 ;  /* 0x000000ffff057224 */ /* 0x000fe200008e0605 */
[----:B------:R-:W-:Y:S05]  /*0270*/  BRA `(.L_x_71) ;  /* 0xfffffe8000007947 */ /* 0x000fea000383ffff */
.L_x_72:
        /* <DEDUP_REMOVED lines=16> */
.L_x_178:


//--------------------- .text.tvmgen_default_fused_variance_kernel_1 --------------------------
	.section	.text.tvmgen_default_fused_variance_kernel_1,"ax",@progbits
	.sectioninfo	@"SHI_REGISTERS=10"
	.align	128
        .global         tvmgen_default_fused_variance_kernel_1
        .type           tvmgen_default_fused_variance_kernel_1,@function
        .size           tvmgen_default_fused_variance_kernel_1,(.L_x_179 - tvmgen_default_fused_variance_kernel_1)
        .other          tvmgen_default_fused_variance_kernel_1,@"STO_CUDA_ENTRY STV_DEFAULT"
tvmgen_default_fused_variance_kernel_1:
.text.tvmgen_default_fused_variance_kernel_1:
        /* <DEDUP_REMOVED lines=10> */
.L_x_73:
        /* <DEDUP_REMOVED lines=14> */
.L_x_179:


//--------------------- .text.tvmgen_default_fused_reshape_transpose_reshape_kernel --------------------------
	.section	.text.tvmgen_default_fused_reshape_transpose_reshape_kernel,"ax",@progbits
	.sectioninfo	@"SHI_REGISTERS=12"
	.align	128
        .global         tvmgen_default_fused_reshape_transpose_reshape_kernel
        .type           tvmgen_default_fused_reshape_transpose_reshape_kernel,@function
        .size           tvmgen_default_fused_reshape_transpose_reshape_kernel,(.L_x_180 - tvmgen_default_fused_reshape_transpose_reshape_kernel)
        .other          tvmgen_default_fused_reshape_transpose_reshape_kernel,@"STO_CUDA_ENTRY STV_DEFAULT"
tvmgen_default_fused_reshape_transpose_reshape_kernel:
.text.tvmgen_default_fused_reshape_transpose_reshape_kernel:
[----:B------:R-:W-:Y:S02]  /*0000*/  IMAD.MOV.U32 R1, RZ, RZ, c[0x0][0x28] ;  /* 0x00000a00ff017624 */ /* 0x000fe400078e00ff */
[----:B------:R-:W0:Y:S04]  /*0010*/  S2R R5, SR_CTAID.X ;  /* 0x0000000000057919 */ /* 0x000e280000002500 */
[----:B------:R-:W1:Y:S01]  /*0020*/  S2R R7, SR_TID.X ;  /* 0x0000000000077919 */ /* 0x000e620000002100 */
[----:B0-----:R-:W-:-:S04]  /*0030*/  SHF.L.U32 R0, R5, 0x2, RZ ;  /* 0x0000000205007819 */ /* 0x001fc800000006ff */
[----:B-1----:R-:W-:-:S04]  /*0040*/  LEA.HI.SX32 R2, R7, R0, 0x18 ;  /* 0x0000000007027211 */ /* 0x002fc800078fc2ff */
[----:B------:R-:W-:-:S13]  /*0050*/  ISETP.GT.AND P0, PT, R2, 0x24e, PT ;  /* 0x0000024e0200780c */ /* 0x000fda0003f04270 */
[----:B------:R-:W-:Y:S05]  /*0060*/  @P0 EXIT ;  /* 0x000000000000094d */ /* 0x000fea0003800000 */
[----:B------:R-:W-:Y:S01]  /*0070*/  LEA.HI.SX32 R0, R7, R0, 0x1a ;  /* 0x0000000007007211 */ /* 0x000fe200078fd2ff */
[----:B------:R-:W-:Y:S01]  /*0080*/  IMAD.HI R3, R2, 0x55555556, RZ ;  /* 0x5555555602037827 */ /* 0x000fe200078e02ff */
[----:B------:R-:W-:Y:S01]  /*0090*/  MOV R9, 0x4 ;  /* 0x0000000400097802 */ /* 0x000fe20000000f00 */
[----:B------:R-:W-:Y:S02]  /*00a0*/  ULDC.64 UR4, c[0x0][0x118] ;  /* 0x0000460000047ab9 */ /* 0x000fe40000000a00 */
[----:B------:R-:W-:Y:S01]  /*00b0*/  IMAD.HI R2, R0, 0x2aaaaaab, RZ ;  /* 0x2aaaaaab00027827 */ /* 0x000fe200078e02ff */
[----:B------:R-:W-:-:S04]  /*00c0*/  LEA.HI R4, R3, R3, RZ, 0x1 ;  /* 0x0000000303047211 */ /* 0x000fc800078f08ff */
[----:B------:R-:W-:Y:S01]  /*00d0*/  SHF.R.S32.HI R3, RZ, 0x1, R2 ;  /* 0x00000001ff037819 */ /* 0x000fe20000011402 */
[----:B------:R-:W-:-:S03]  /*00e0*/  IMAD.SHL.U32 R4, R4, 0x40, RZ ;  /* 0x0000004004047824 */ /* 0x000fc600078e00ff */
[----:B------:R-:W-:Y:S02]  /*00f0*/  LEA.HI R3, R2, R3, RZ, 0x1 ;  /* 0x0000000302037211 */ /* 0x000fe400078f08ff */
[----:B------:R-:W-:-:S03]  /*0100*/  LOP3.LUT R2, R4, 0xffffffc0, R7, 0xe2, !PT ;  /* 0xffffffc004027812 */ /* 0x000fc600078ee207 */
[----:B------:R-:W-:-:S04]  /*0110*/  IMAD R3, R3, -0xc, R0 ;  /* 0xfffffff403037824 */ /* 0x000fc800078e0200 */
[----:B------:R-:W-:-:S04]  /*0120*/  IMAD R2, R3, 0x3140, R2 ;  /* 0x0000314003027824 */ /* 0x000fc800078e0202 */
[----:B------:R-:W-:-:S06]  /*0130*/  IMAD.WIDE R2, R2, R9, c[0x0][0x168] ;  /* 0x00005a0002027625 */ /* 0x000fcc00078e0209 */
[----:B------:R-:W2:Y:S01]  /*0140*/  LDG.E.CONSTANT R3, [R2.64] ;  /* 0x0000000402037981 */ /* 0x000ea2000c1e9900 */
[----:B------:R-:W-:-:S04]  /*0150*/  IMAD R4, R5, 0x400, R7 ;  /* 0x0000040005047824 */ /* 0x000fc800078e0207 */
[----:B------:R-:W-:-:S05]  /*0160*/  IMAD.WIDE R4, R4, R9, c[0x0][0x160] ;  /* 0x0000580004047625 */ /* 0x000fca00078e0209 */
[----:B--2---:R-:W-:Y:S01]  /*0170*/  STG.E [R4.64], R3 ;  /* 0x0000000304007986 */ /* 0x004fe2000c101904 */
[----:B------:R-:W-:Y:S05]  /*0180*/  EXIT ;  /* 0x000000000000794d */ /* 0x000fea0003800000 */
.L_x_74:
        /* <DEDUP_REMOVED lines=15> */
.L_x_180:


//--------------------- .text.tvmgen_default_fused_reshape_1_kernel --------------------------
	.section	.text.tvmgen_default_fused_reshape_1_kernel,"ax",@progbits
	.sectioninfo	@"SHI_REGISTERS=10"
	.align	128
        .global         tvmgen_default_fused_reshape_1_kernel
        .type           tvmgen_default_fused_reshape_1_kernel,@function
        .size           tvmgen_default_fused_reshape_1_kernel,(.L_x_181 - tvmgen_default_fused_reshape_1_kernel)
        .other          tvmgen_default_fused_reshape_1_kernel,@"STO_CUDA_ENTRY STV_DEFAULT"
tvmgen_default_fused_reshape_1_kernel:
.text.tvmgen_default_fused_reshape_1_kernel:
        /* <DEDUP_REMOVED lines=17> */
.L_x_76:
[----:B------:R-:W-:Y:S05]  /*0110*/  BSYNC B0 ;  /* 0x0000000000007941 */ /* 0x000fea0003800000 */
.L_x_75:
[----:B------:R-:W-:Y:S05]  /*0120*/  @P1 EXIT ;  /* 0x000000000000194d */ /* 0x000fea0003800000 */
[----:B------:R-:W2:Y:S04]  /*0130*/  LDG.E.CONSTANT R3, [R2.64+0x100000] ;  /* 0x1000000402037981 */ /* 0x000ea8000c1e9900 */
[----:B--2---:R-:W-:Y:S01]  /*0140*/  STG.E [R4.64+0x100000], R3 ;  /* 0x1000000304007986 */ /* 0x004fe2000c101904 */
[----:B------:R-:W-:Y:S05]  /*0150*/  EXIT ;  /* 0x000000000000794d */ /* 0x000fea0003800000 */
.L_x_77:
        /* <DEDUP_REMOVED lines=10> */
.L_x_181:


//--------------------- .text.tvmgen_default_fused_variance_kernel --------------------------
	.section	.text.tvmgen_default_fused_variance_kernel,"ax",@progbits
	.sectioninfo	@"SHI_REGISTERS=16"
	.align	128
        .global         tvmgen_default_fused_variance_kernel
        .type           tvmgen_default_fused_variance_kernel,@function
        .size           tvmgen_default_fused_variance_kernel,(.L_x_182 - tvmgen_default_fused_variance_kernel)
        .other          tvmgen_default_fused_variance_kernel,@"STO_CUDA_ENTRY STV_DEFAULT"
tvmgen_default_fused_variance_kernel:
.text.tvmgen_default_fused_variance_kernel:
        /* <DEDUP_REMOVED lines=10> */
[----:B------:R-:W-:Y:S02]  /*00a0*/  MOV R7, 0x4 ;  /* 0x0000000400077802 */ /* 0x000fe40000000f00 */
[----:B------:R-:W-:Y:S01]  /*00b0*/  MOV R11, 0x4 ;  /* 0x00000004000b7802 */ /* 0x000fe20000000f00 */
[----:B------:R-:W1:Y:S04]  /*00c0*/  S2R R9, SR_TID.X ;  /* 0x0000000000097919 */ /* 0x000e680000002100 */
[----:B------:R-:W-:-:S04]  /*00d0*/  IMAD.WIDE R12, R2, R11, c[0x0][0x170] ;  /* 0x00005c00020c7625 */ /* 0x000fc800078e020b */
[C---:B0-----:R-:W-:Y:S02]  /*00e0*/  IMAD R0, R4.reuse, 0x300, R5 ;  /* 0x0000030004007824 */ /* 0x041fe400078e0205 */
[----:B------:R-:W2:Y:S01]  /*00f0*/  LDG.E.CONSTANT R5, [R12.64] ;  /* 0x000000040c057981 */ /* 0x000ea2000c1e9900 */
[----:B-1----:R-:W-:Y:S02]  /*0100*/  IMAD R6, R4, 0x300, R9 ;  /* 0x0000030004067824 */ /* 0x002fe400078e0209 */
[----:B------:R-:W-:Y:S02]  /*0110*/  IMAD R0, R3, 0x6000, R0 ;  /* 0x0000600003007824 */ /* 0x000fe400078e0200 */
[----:B------:R-:W-:-:S04]  /*0120*/  IMAD.WIDE R8, R2, R7, c[0x0][0x170] ;  /* 0x00005c0002087625 */ /* 0x000fc800078e0207 */
[----:B------:R-:W-:Y:S02]  /*0130*/  IMAD R10, R3, 0x6000, R6 ;  /* 0x00006000030a7824 */ /* 0x000fe400078e0206 */
[----:B------:R-:W-:Y:S02]  /*0140*/  IMAD.WIDE R6, R0, R7, c[0x0][0x168] ;  /* 0x00005a0000067625 */ /* 0x000fe400078e0207 */
[----:B------:R-:W3:Y:S02]  /*0150*/  LDG.E.CONSTANT R0, [R8.64] ;  /* 0x0000000408007981 */ /* 0x000ee4000c1e9900 */
[----:B------:R-:W-:Y:S02]  /*0160*/  IMAD.WIDE R10, R10, R11, c[0x0][0x168] ;  /* 0x00005a000a0a7625 */ /* 0x000fe400078e020b */
[----:B------:R-:W3:Y:S04]  /*0170*/  LDG.E.CONSTANT R7, [R6.64] ;  /* 0x0000000406077981 */ /* 0x000ee8000c1e9900 */
[----:B------:R-:W2:Y:S01]  /*0180*/  LDG.E.CONSTANT R10, [R10.64+0x80] ;  /* 0x000080040a0a7981 */ /* 0x000ea2000c1e9900 */
[----:B---3--:R-:W-:Y:S01]  /*0190*/  FADD R0, -R0, R7 ;  /* 0x0000000700007221 */ /* 0x008fe20000000100 */
[----:B--2---:R-:W-:-:S03]  /*01a0*/  FADD R5, -R5, R10 ;  /* 0x0000000a05057221 */ /* 0x004fc60000000100 */
[----:B------:R-:W-:-:S04]  /*01b0*/  FFMA R0, R0, R0, RZ ;  /* 0x0000000000007223 */ /* 0x000fc800000000ff */
[----:B------:R-:W-:Y:S02]  /*01c0*/  FFMA R0, R5, R5, R0 ;  /* 0x0000000505007223 */ /* 0x000fe40000000000 */
.L_x_79:
[----:B------:R-:W-:Y:S05]  /*01d0*/  BSYNC B0 ;  /* 0x0000000000007941 */ /* 0x000fea0003800000 */
.L_x_78:
[----:B------:R-:W-:Y:S01]  /*01e0*/  BSSY B0, `(.L_x_80) ;  /* 0x00000f8000007945 */ /* 0x000fe20003800000 */
[----:B------:R-:W-:Y:S01]  /*01f0*/  BSSY B1, `(.L_x_81) ;  /* 0x00000ec000017945 */ /* 0x000fe20003800000 */
[----:B------:R-:W-:Y:S01]  /*0200*/  SHF.R.S32.HI R5, RZ, 0x1f, R2 ;  /* 0x0000001fff057819 */ /* 0x000fe20000011402 */
[----:B------:R-:W-:Y:S05]  /*0210*/  @P0 BRA `(.L_x_82) ;  /* 0x0000015000000947 */ /* 0x000fea0003800000 */
[----:B------:R-:W0:Y:S02]  /*0220*/  S2R R7, SR_TID.X ;  /* 0x0000000000077919 */ /* 0x000e240000002100 */
[----:B0-----:R-:W-:Y:S01]  /*0230*/  IMAD R6, R4, 0x300, R7 ;  /* 0x0000030004067824 */ /* 0x001fe200078e0207 */
[----:B------:R-:W-:-:S03]  /*0240*/  MOV R7, 0x4 ;  /* 0x0000000400077802 */ /* 0x000fc60000000f00 */
[----:B------:R-:W-:Y:S02]  /*0250*/  IMAD R6, R3, 0x6000, R6 ;  /* 0x0000600003067824 */ /* 0x000fe400078e0206 */
[----:B------:R-:W-:-:S04]  /*0260*/  IMAD.WIDE R8, R2, R7, c[0x0][0x170] ;  /* 0x00005c0002087625 */ /* 0x000fc800078e0207 */
[----:B------:R-:W-:Y:S02]  /*0270*/  IMAD.WIDE R6, R6, R7, c[0x0][0x168] ;  /* 0x00005a0006067625 */ /* 0x000fe400078e0207 */
[----:B------:R-:W2:Y:S04]  /*0280*/  LDG.E.CONSTANT R9, [R8.64] ;  /* 0x0000000408097981 */ /* 0x000ea8000c1e9900 */
[----:B------:R-:W2:Y:S02]  /*0290*/  LDG.E.CONSTANT R6, [R6.64+0x100] ;  /* 0x0001000406067981 */ /* 0x000ea4000c1e9900 */
[----:B--2---:R-:W-:-:S04]  /*02a0*/  FADD R11, -R9, R6 ;  /* 0x00000006090b7221 */ /* 0x004fc80000000100 */
[----:B------:R-:W-:Y:S01]  /*02b0*/  FFMA R0, R11, R11, R0 ;  /* 0x0000000b0b007223 */ /* 0x000fe20000000000 */
        /* <DEDUP_REMOVED lines=10> */
[----:B------:R-:W-:Y:S02]  /*0360*/  FFMA R0, R11, R11, R0 ;  /* 0x0000000b0b007223 */ /* 0x000fe40000000000 */
.L_x_82:
        /* <DEDUP_REMOVED lines=11> */
.L_x_83:
        /* <DEDUP_REMOVED lines=11> */
.L_x_84:
        /* <DEDUP_REMOVED lines=11> */
.L_x_85:
        /* <DEDUP_REMOVED lines=11> */
.L_x_86:
        /* <DEDUP_REMOVED lines=11> */
.L_x_87:
        /* <DEDUP_REMOVED lines=11> */
.L_x_88:
        /* <DEDUP_REMOVED lines=11> */
.L_x_89:
        /* <DEDUP_REMOVED lines=11> */
.L_x_90:
        /* <DEDUP_REMOVED lines=11> */
.L_x_91:
        /* <DEDUP_REMOVED lines=11> */
.L_x_92:
        /* <DEDUP_REMOVED lines=11> */
.L_x_93:
        /* <DEDUP_REMOVED lines=11> */
.L_x_94:
        /* <DEDUP_REMOVED lines=11> */
.L_x_95:
        /* <DEDUP_REMOVED lines=11> */
.L_x_96:
        /* <DEDUP_REMOVED lines=11> */
.L_x_97:
        /* <DEDUP_REMOVED lines=11> */
.L_x_98:
        /* <DEDUP_REMOVED lines=11> */
.L_x_99:
        /* <DEDUP_REMOVED lines=11> */
.L_x_100:
[----:B------:R-:W-:Y:S01]  /*0fd0*/  @P0 BREAK B1 ;  /* 0x0000000000010942 */ /* 0x000fe20003800000 */
        /* <DEDUP_REMOVED lines=11> */
.L_x_101:
[----:B------:R-:W-:Y:S01]  /*1090*/  @P0 BREAK B1 ;  /* 0x0000000000010942 */ /* 0x000fe20003800000 */
[----:B------:R-:W-:Y:S05]  /*10a0*/  @P0 BRA `(.L_x_102) ;  /* 0x000000b000000947 */ /* 0x000fea0003800000 */
[----:B------:R-:W-:Y:S05]  /*10b0*/  BSYNC B1 ;  /* 0x0000000000017941 */ /* 0x000fea0003800000 */
.L_x_81:
[----:B------:R-:W0:Y:S02]  /*10c0*/  S2R R7, SR_TID.X ;  /* 0x0000000000077919 */ /* 0x000e240000002100 */
[----:B0-----:R-:W-:Y:S01]  /*10d0*/  IMAD R6, R4, 0x300, R7 ;  /* 0x0000030004067824 */ /* 0x001fe200078e0207 */
[----:B------:R-:W-:-:S03]  /*10e0*/  MOV R7, 0x4 ;  /* 0x0000000400077802 */ /* 0x000fc60000000f00 */
[----:B------:R-:W-:Y:S02]  /*10f0*/  IMAD R6, R3, 0x6000, R6 ;  /* 0x0000600003067824 */ /* 0x000fe400078e0206 */
[----:B------:R-:W-:-:S04]  /*1100*/  IMAD.WIDE R8, R2, R7, c[0x0][0x170] ;  /* 0x00005c0002087625 */ /* 0x000fc800078e0207 */
[----:B------:R-:W-:Y:S01]  /*1110*/  IMAD.WIDE R6, R6, R7, c[0x0][0x168] ;  /* 0x00005a0006067625 */ /* 0x000fe200078e0207 */
[----:B------:R-:W2:Y:S05]  /*1120*/  LDG.E.CONSTANT R3, [R8.64] ;  /* 0x0000000408037981 */ /* 0x000eaa000c1e9900 */
[----:B------:R-:W2:Y:S02]  /*1130*/  LDG.E.CONSTANT R6, [R6.64+0xb80] ;  /* 0x000b800406067981 */ /* 0x000ea4000c1e9900 */
[----:B--2---:R-:W-:-:S04]  /*1140*/  FADD R3, -R3, R6 ;  /* 0x0000000603037221 */ /* 0x004fc80000000100 */
[----:B------:R-:W-:Y:S02]  /*1150*/  FFMA R0, R3, R3, R0 ;  /* 0x0000000303007223 */ /* 0x000fe40000000000 */
.L_x_102:
[----:B------:R-:W-:Y:S05]  /*1160*/  BSYNC B0 ;  /* 0x0000000000007941 */ /* 0x000fea0003800000 */
.L_x_80:
        /* <DEDUP_REMOVED lines=17> */
[----:B0-----:R-:W-:-:S04]  /*1280*/  LEA R4, P0, R2, c[0x0][0x160], 0x2 ;  /* 0x0000580002047a11 */ /* 0x001fc800078010ff */
[----:B------:R-:W-:-:S05]  /*1290*/  LEA.HI.X R5, R2, c[0x0][0x164], R5, 0x2, P0 ;  /* 0x0000590002057a11 */ /* 0x000fca00000f1405 */
[----:B-1----:R-:W-:Y:S01]  /*12a0*/  STG.E [R4.64], R7 ;  /* 0x0000000704007986 */ /* 0x002fe2000c101904 */
[----:B------:R-:W-:Y:S05]  /*12b0*/  EXIT ;  /* 0x000000000000794d */ /* 0x000fea0003800000 */
.L_x_103:
        /* <DEDUP_REMOVED lines=12> */
.L_x_182:


//--------------------- .text.tvmgen_default_fused_take_reshape_transpose_reshape_transpose_kernel --------------------------
	.section	.text.tvmgen_default_fused_take_reshape_transpose_reshape_transpose_kernel,"ax",@progbits
	.sectioninfo	@"SHI_REGISTERS=24"
	.align	128
        .global         tvmgen_default_fused_take_reshape_transpose_reshape_transpose_kernel
        .type           tvmgen_default_fused_take_reshape_transpose_reshape_transpose_kernel,@function
        .size           tvmgen_default_fused_take_reshape_transpose_reshape_transpose_kernel,(.L_x_183 - tvmgen_default_fused_take_reshape_transpose_reshape_transpose_kernel)
        .other          tvmgen_default_fused_take_reshape_transpose_reshape_transpose_kernel,@"STO_CUDA_ENTRY STV_DEFAULT"
tvmgen_default_fused_take_reshape_transpose_reshape_transpose_kernel:
.text.tvmgen_default_fused_take_reshape_transpose_reshape_transpose_kernel:
        /* <DEDUP_REMOVED lines=11> */
[----:B------:R-:W-:-:S05]  /*00b0*/  SHF.R.S32.HI R3, RZ, 0x1f, R2 ;  /* 0x0000001fff037819 */ /* 0x000fca0000011402 */
[----:B------:R-:W-:-:S06]  /*00c0*/  IMAD.WIDE R8, R5, 0x27, R2 ;  /* 0x0000002705087825 */ /* 0x000fcc00078e0202 */
[----:B------:R-:W-:-:S04]  /*00d0*/  IMAD.WIDE.U32 R12, R9, 0x25af6e75, RZ ;  /* 0x25af6e75090c7825 */ /* 0x000fc800078e00ff */
[----:B------:R-:W-:-:S04]  /*00e0*/  IMAD.WIDE R10, R5, 0x3d9, R8 ;  /* 0x000003d9050a7825 */ /* 0x000fc800078e0208 */
[----:B------:R-:W-:-:S04]  /*00f0*/  IMAD.WIDE.U32 R14, P0, R8, 0x14cab887, R12 ;  /* 0x14cab887080e7825 */ /* 0x000fc8000780000c */
[----:B------:R-:W-:-:S04]  /*0100*/  IMAD.WIDE.U32 R12, R8, 0x25af6e75, RZ ;  /* 0x25af6e75080c7825 */ /* 0x000fc800078e00ff */
[----:B------:R-:W-:-:S04]  /*0110*/  IMAD.WIDE.U32 R18, R11, 0x25af6e75, RZ ;  /* 0x25af6e750b127825 */ /* 0x000fc800078e00ff */
[----:B------:R-:W-:Y:S01]  /*0120*/  IMAD.X R17, RZ, RZ, RZ, P0 ;  /* 0x000000ffff117224 */ /* 0x000fe200000e06ff */
[----:B------:R-:W-:Y:S01]  /*0130*/  IADD3 RZ, P0, R13, R14, RZ ;  /* 0x0000000e0dff7210 */ /* 0x000fe20007f1e0ff */
[----:B------:R-:W-:Y:S02]  /*0140*/  IMAD.MOV.U32 R16, RZ, RZ, R15 ;  /* 0x000000ffff107224 */ /* 0x000fe400078e000f */
[----:B------:R-:W-:-:S04]  /*0150*/  IMAD.WIDE.U32 R20, P1, R10, 0x14cab887, R18 ;  /* 0x14cab8870a147825 */ /* 0x000fc80007820012 */
[----:B------:R-:W-:-:S04]  /*0160*/  IMAD.WIDE.U32 R18, R10, 0x25af6e75, RZ ;  /* 0x25af6e750a127825 */ /* 0x000fc800078e00ff */
[----:B------:R-:W-:Y:S01]  /*0170*/  IMAD.WIDE.U32.X R12, R9, 0x14cab887, R16, P0 ;  /* 0x14cab887090c7825 */ /* 0x000fe200000e0410 */
[----:B------:R-:W-:Y:S02]  /*0180*/  IADD3 RZ, P2, R19, R20, RZ ;  /* 0x0000001413ff7210 */ /* 0x000fe40007f5e0ff */
[----:B------:R-:W-:Y:S01]  /*0190*/  ISETP.LT.AND P0, PT, R9, RZ, PT ;  /* 0x000000ff0900720c */ /* 0x000fe20003f01270 */
[----:B------:R-:W-:Y:S01]  /*01a0*/  IMAD.X R15, RZ, RZ, RZ, P1 ;  /* 0x000000ffff0f7224 */ /* 0x000fe200008e06ff */
[----:B------:R-:W-:Y:S01]  /*01b0*/  IADD3 R3, P1, R12, -0x25af6e75, RZ ;  /* 0xda50918b0c037810 */ /* 0x000fe20007f3e0ff */
[----:B------:R-:W-:-:S03]  /*01c0*/  IMAD.MOV.U32 R14, RZ, RZ, R21 ;  /* 0x000000ffff0e7224 */ /* 0x000fc600078e0015 */
[----:B------:R-:W-:Y:S01]  /*01d0*/  IADD3.X R17, R13, -0x14cab888, RZ, P1, !PT ;  /* 0xeb3547780d117810 */ /* 0x000fe20000ffe4ff */
[----:B------:R-:W-:Y:S01]  /*01e0*/  IMAD.WIDE.U32.X R14, R11, 0x14cab887, R14, P2 ;  /* 0x14cab8870b0e7825 */ /* 0x000fe200010e040e */
[----:B------:R-:W-:Y:S02]  /*01f0*/  SEL R3, R3, R12, P0 ;  /* 0x0000000c03037207 */ /* 0x000fe40000000000 */
[----:B------:R-:W-:Y:S02]  /*0200*/  SEL R4, R17, R13, P0 ;  /* 0x0000000d11047207 */ /* 0x000fe40000000000 */
[----:B------:R-:W-:Y:S02]  /*0210*/  IADD3 R19, P1, R14, -0x25af6e75, RZ ;  /* 0xda50918b0e137810 */ /* 0x000fe40007f3e0ff */
[----:B------:R-:W-:Y:S02]  /*0220*/  ISETP.LT.AND P2, PT, R11, RZ, PT ;  /* 0x000000ff0b00720c */ /* 0x000fe40003f41270 */
[----:B------:R-:W-:-:S02]  /*0230*/  IADD3.X R11, R15, -0x14cab888, RZ, P1, !PT ;  /* 0xeb3547780f0b7810 */ /* 0x000fc40000ffe4ff */
[----:B------:R-:W-:Y:S02]  /*0240*/  SHF.R.S64 R3, R3, 0x4, R4 ;  /* 0x0000000403037819 */ /* 0x000fe40000001004 */
[----:B------:R-:W-:Y:S02]  /*0250*/  SEL R0, R19, R14, P2 ;  /* 0x0000000e13007207 */ /* 0x000fe40001000000 */
[----:B------:R-:W-:Y:S02]  /*0260*/  SEL R15, R11, R15, P2 ;  /* 0x0000000f0b0f7207 */ /* 0x000fe40001000000 */
[----:B------:R-:W-:Y:S02]  /*0270*/  LEA.HI R3, P1, R4, R3, RZ, 0x1 ;  /* 0x0000000304037211 */ /* 0x000fe400078308ff */
[----:B------:R-:W-:Y:S02]  /*0280*/  SHF.R.S64 R0, R0, 0x4, R15 ;  /* 0x0000000400007819 */ /* 0x000fe4000000100f */
[----:B------:R-:W-:Y:S01]  /*0290*/  LEA.HI.X.SX32 R4, R4, RZ, 0x1c, P1 ;  /* 0x000000ff04047211 */ /* 0x000fe200008fe6ff */
[----:B------:R-:W-:Y:S01]  /*02a0*/  IMAD.WIDE.U32 R8, R3, -0xc5, R8 ;  /* 0xffffff3b03087825 */ /* 0x000fe200078e0008 */
[----:B--2---:R-:W-:-:S04]  /*02b0*/  ISETP.GT.U32.AND P0, PT, R6, RZ, PT ;  /* 0x000000ff0600720c */ /* 0x004fc80003f04070 */
[----:B------:R-:W-:-:S04]  /*02c0*/  ISETP.GT.AND.EX P0, PT, R7, RZ, PT, P0 ;  /* 0x000000ff0700720c */ /* 0x000fc80003f04300 */
[----:B------:R-:W-:Y:S02]  /*02d0*/  SEL R10, R6, RZ, P0 ;  /* 0x000000ff060a7207 */ /* 0x000fe40000000000 */
[----:B------:R-:W-:Y:S01]  /*02e0*/  LEA.HI R6, P1, R15, R0, RZ, 0x1 ;  /* 0x000000000f067211 */ /* 0x000fe200078308ff */
[----:B------:R-:W-:Y:S01]  /*02f0*/  IMAD R0, R4, -0xc5, RZ ;  /* 0xffffff3b04007824 */ /* 0x000fe200078e02ff */
[----:B------:R-:W-:Y:S02]  /*0300*/  SEL R4, R7, RZ, P0 ;  /* 0x000000ff07047207 */ /* 0x000fe40000000000 */
[----:B------:R-:W-:Y:S02]  /*0310*/  ISETP.LT.U32.AND P0, PT, R10, 0x2, PT ;  /* 0x000000020a00780c */ /* 0x000fe40003f01070 */
[----:B------:R-:W-:Y:S02]  /*0320*/  LEA.HI.X.SX32 R7, R15, RZ, 0x1c, P1 ;  /* 0x000000ff0f077211 */ /* 0x000fe400008fe6ff */
[----:B------:R-:W-:-:S02]  /*0330*/  IADD3 R0, R9, -R3, R0 ;  /* 0x8000000309007210 */ /* 0x000fc40007ffe000 */
[----:B------:R-:W-:Y:S01]  /*0340*/  ISETP.LT.AND.EX P0, PT, R4, RZ, PT, P0 ;  /* 0x000000ff0400720c */ /* 0x000fe20003f01300 */
[----:B------:R-:W-:-:S03]  /*0350*/  IMAD.WIDE.U32 R8, R8, 0x300, R6 ;  /* 0x0000030008087825 */ /* 0x000fc600078e0006 */
[----:B------:R-:W-:Y:S01]  /*0360*/  SEL R7, R10, 0x2, P0 ;  /* 0x000000020a077807 */ /* 0x000fe20000000000 */
[----:B------:R-:W-:Y:S01]  /*0370*/  IMAD R3, R0, 0x300, RZ ;  /* 0x0000030000037824 */ /* 0x000fe200078e02ff */
[----:B------:R-:W-:-:S03]  /*0380*/  SEL R0, R4, RZ, P0 ;  /* 0x000000ff04007207 */ /* 0x000fc60000000000 */
[----:B------:R-:W-:Y:S02]  /*0390*/  IMAD.IADD R9, R9, 0x1, R3 ;  /* 0x0000000109097824 */ /* 0x000fe400078e0203 */
[----:B------:R-:W-:Y:S02]  /*03a0*/  IMAD R3, R0, 0x24f00, RZ ;  /* 0x00024f0000037824 */ /* 0x000fe400078e02ff */
[----:B------:R-:W-:-:S04]  /*03b0*/  IMAD.WIDE.U32 R6, R7, 0x24f00, R8 ;  /* 0x00024f0007067825 */ /* 0x000fc800078e0008 */
[----:B------:R-:W-:Y:S01]  /*03c0*/  IMAD.IADD R3, R7, 0x1, R3 ;  /* 0x0000000107037824 */ /* 0x000fe200078e0203 */
[----:B------:R-:W-:-:S04]  /*03d0*/  LEA R8, P0, R6, c[0x0][0x168], 0x2 ;  /* 0x00005a0006087a11 */ /* 0x000fc800078010ff */
[----:B------:R-:W-:-:S06]  /*03e0*/  LEA.HI.X R9, R6, c[0x0][0x16c], R3, 0x2, P0 ;  /* 0x00005b0006097a11 */ /* 0x000fcc00000f1403 */
[----:B------:R-:W2:Y:S01]  /*03f0*/  LDG.E.CONSTANT R9, [R8.64] ;  /* 0x0000000408097981 */ /* 0x000ea2000c1e9900 */
[----:B------:R-:W-:Y:S02]  /*0400*/  IMAD R2, R5, 0x400, R2 ;  /* 0x0000040005027824 */ /* 0x000fe400078e0202 */
[----:B------:R-:W-:-:S04]  /*0410*/  IMAD.MOV.U32 R3, RZ, RZ, 0x4 ;  /* 0x00000004ff037424 */ /* 0x000fc800078e00ff */
[----:B------:R-:W-:-:S05]  /*0420*/  IMAD.WIDE R2, R2, R3, c[0x0][0x160] ;  /* 0x0000580002027625 */ /* 0x000fca00078e0203 */
[----:B--2---:R-:W-:Y:S01]  /*0430*/  STG.E [R2.64], R9 ;  /* 0x0000000902007986 */ /* 0x004fe2000c101904 */
[----:B------:R-:W-:Y:S05]  /*0440*/  EXIT ;  /* 0x000000000000794d */ /* 0x000fea0003800000 */
.L_x_104:
        /* <DEDUP_REMOVED lines=11> */
.L_x_183:


//--------------------- .text.tvmgen_default_fused_reshape_transpose_concatenate_add_kernel --------------------------
	.section	.text.tvmgen_default_fused_reshape_transpose_concatenate_add_kernel,"ax",@progbits
	.sectioninfo	@"SHI_REGISTERS=16"
	.align	128
        .global         tvmgen_default_fused_reshape_transpose_concatenate_add_kernel
        .type           tvmgen_default_fused_reshape_transpose_concatenate_add_kernel,@function
        .size           tvmgen_default_fused_reshape_transpose_concatenate_add_kernel,(.L_x_184 - tvmgen_default_fused_reshape_transpose_concatenate_add_kernel)
        .other          tvmgen_default_fused_reshape_transpose_concatenate_add_kernel,@"STO_CUDA_ENTRY STV_DEFAULT"
tvmgen_default_fused_reshape_transpose_concatenate_add_kernel:
.text.tvmgen_default_fused_reshape_transpose_concatenate_add_kernel:
[----:B------:R-:W-:Y:S02]  /*0000*/  IMAD.MOV.U32 R1, RZ, RZ, c[0x0][0x28] ;  /* 0x00000a00ff017624 */ /* 0x000fe400078e00ff */
[----:B------:R-:W0:Y:S04]  /*0010*/  S2R R8, SR_TID.X ;  /* 0x0000000000087919 */ /* 0x000e280000002100 */
[----:B------:R-:W1:Y:S01]  /*0020*/  S2R R11, SR_CTAID.X ;  /* 0x00000000000b7919 */ /* 0x000e620000002500 */
[----:B0-----:R-:W-:-:S05]  /*0030*/  SHF.R.S32.HI R0, RZ, 0x8, R8 ;  /* 0x00000008ff007819 */ /* 0x001fca0000011408 */
[----:B-1----:R-:W-:-:S05]  /*0040*/  IMAD R0, R11, 0x4, R0 ;  /* 0x000000040b007824 */ /* 0x002fca00078e0200 */
[----:B------:R-:W-:-:S13]  /*0050*/  ISETP.GT.AND P0, PT, R0, 0x24e, PT ;  /* 0x0000024e0000780c */ /* 0x000fda0003f04270 */
[----:B------:R-:W-:Y:S05]  /*0060*/  @P0 EXIT ;  /* 0x000000000000094d */ /* 0x000fea0003800000 */
[----:B------:R-:W-:Y:S01]  /*0070*/  IMAD.MOV.U32 R10, RZ, RZ, 0x4 ;  /* 0x00000004ff0a7424 */ /* 0x000fe200078e00ff */
[----:B------:R-:W-:Y:S01]  /*0080*/  ULDC.64 UR4, c[0x0][0x118] ;  /* 0x0000460000047ab9 */ /* 0x000fe20000000a00 */
[----:B------:R-:W-:-:S04]  /*0090*/  IMAD R13, R11, 0x400, R8 ;  /* 0x000004000b0d7824 */ /* 0x000fc800078e0208 */
[----:B------:R-:W-:-:S05]  /*00a0*/  IMAD.WIDE R4, R13, R10, c[0x0][0x178] ;  /* 0x00005e000d047625 */ /* 0x000fca00078e020a */
[----:B------:R0:W5:Y:S01]  /*00b0*/  LDG.E.CONSTANT R9, [R4.64] ;  /* 0x0000000404097981 */ /* 0x000162000c1e9900 */
[----:B------:R-:W-:Y:S01]  /*00c0*/  ISETP.GT.AND P0, PT, R0, 0x2, PT ;  /* 0x000000020000780c */ /* 0x000fe20003f04270 */
[----:B------:R-:W-:-:S12]  /*00d0*/  BSSY B0, `(.L_x_105) ;  /* 0x000002e000007945 */ /* 0x000fd80003800000 */
[----:B------:R-:W-:-:S04]  /*00e0*/  @!P0 IMAD R2, R11, 0x400, R8 ;  /* 0x000004000b028824 */ /* 0x000fc800078e0208 */
[----:B------:R-:W-:Y:S01]  /*00f0*/  @!P0 IMAD.WIDE R2, R2, R10, c[0x0][0x170] ;  /* 0x00005c0002028625 */ /* 0x000fe200078e020a */
[----:B------:R-:W-:Y:S05]  /*0100*/  @!P0 BRA `(.L_x_106) ;  /* 0x000002a000008947 */ /* 0x000fea0003800000 */
[----:B0-----:R-:W-:-:S05]  /*0110*/  LOP3.LUT R0, R0, 0xffff, RZ, 0xc0, !PT ;  /* 0x0000ffff00007812 */ /* 0x001fca00078ec0ff */
[----:B------:R-:W-:-:S05]  /*0120*/  IMAD R0, R0, 0xaaab, RZ ;  /* 0x0000aaab00007824 */ /* 0x000fca00078e02ff */
[C---:B------:R-:W-:Y:S02]  /*0130*/  LEA.HI R2, R0.reuse, 0xc3, RZ, 0xf ;  /* 0x000000c300027811 */ /* 0x040fe400078f78ff */
[----:B------:R-:W-:Y:S02]  /*0140*/  LEA.HI R0, R0, 0xd, RZ, 0xf ;  /* 0x0000000d00007811 */ /* 0x000fe400078f78ff */
[----:B------:R-:W-:Y:S02]  /*0150*/  SHF.R.U32.HI R3, RZ, 0x2, R2 ;  /* 0x00000002ff037819 */ /* 0x000fe40000011602 */
[----:B------:R-:W-:-:S03]  /*0160*/  LOP3.LUT R7, R0, 0xff, RZ, 0xc0, !PT ;  /* 0x000000ff00077812 */ /* 0x000fc600078ec0ff */
[----:B------:R-:W-:-:S05]  /*0170*/  IMAD R3, R3, 0xa73, RZ ;  /* 0x00000a7303037824 */ /* 0x000fca00078e02ff */
[----:B------:R-:W-:-:S04]  /*0180*/  SHF.R.U32.HI R3, RZ, 0x11, R3 ;  /* 0x00000011ff037819 */ /* 0x000fc80000011603 */
[----:B------:R-:W-:-:S05]  /*0190*/  PRMT R3, R3, 0x9910, RZ ;  /* 0x0000991003037816 */ /* 0x000fca00000000ff */
[----:B------:R-:W-:-:S04]  /*01a0*/  IMAD R3, R3, 0xc4, RZ ;  /* 0x000000c403037824 */ /* 0x000fc800078e02ff */
[----:B------:R-:W-:-:S05]  /*01b0*/  IMAD.MOV R3, RZ, RZ, -R3 ;  /* 0x000000ffff037224 */ /* 0x000fca00078e0a03 */
[----:B------:R-:W-:-:S04]  /*01c0*/  PRMT R3, R3, 0x7710, RZ ;  /* 0x0000771003037816 */ /* 0x000fc800000000ff */
[----:B------:R-:W-:Y:S02]  /*01d0*/  IADD3 R4, R2, R3, RZ ;  /* 0x0000000302047210 */ /* 0x000fe40007ffe0ff */
[----:B------:R-:W-:Y:S02]  /*01e0*/  SHF.R.U32.HI R2, RZ, 0x1, R7 ;  /* 0x00000001ff027819 */ /* 0x000fe40000011607 */
[----:B------:R-:W-:-:S03]  /*01f0*/  LOP3.LUT R6, R4, 0xffff, RZ, 0xc0, !PT ;  /* 0x0000ffff04067812 */ /* 0x000fc600078ec0ff */
[----:B------:R-:W-:Y:S01]  /*0200*/  IMAD R2, R2, 0x4925, RZ ;  /* 0x0000492502027824 */ /* 0x000fe200078e02ff */
[----:B------:R-:W-:-:S04]  /*0210*/  SHF.R.U32.HI R0, RZ, 0x1, R6 ;  /* 0x00000001ff007819 */ /* 0x000fc80000011606 */
[----:B------:R-:W-:Y:S02]  /*0220*/  LOP3.LUT R0, R0, 0xffff, RZ, 0xc0, !PT ;  /* 0x0000ffff00007812 */ /* 0x000fe400078ec0ff */
[----:B------:R-:W-:-:S03]  /*0230*/  SHF.R.U32.HI R2, RZ, 0x11, R2 ;  /* 0x00000011ff027819 */ /* 0x000fc60000011602 */
[----:B------:R-:W-:Y:S01]  /*0240*/  IMAD R0, R0, 0x4925, RZ ;  /* 0x0000492500007824 */ /* 0x000fe200078e02ff */
[----:B------:R-:W-:-:S04]  /*0250*/  PRMT R2, R2, 0x9910, RZ ;  /* 0x0000991002027816 */ /* 0x000fc800000000ff */
[----:B------:R-:W-:-:S04]  /*0260*/  SHF.R.U32.HI R0, RZ, 0x11, R0 ;  /* 0x00000011ff007819 */ /* 0x000fc80000011600 */
[----:B------:R-:W-:Y:S01]  /*0270*/  PRMT R5, R0, 0x9910, RZ ;  /* 0x0000991000057816 */ /* 0x000fe200000000ff */
[----:B------:R-:W-:Y:S02]  /*0280*/  IMAD R0, R11, 0x100, R8 ;  /* 0x000001000b007824 */ /* 0x000fe400078e0208 */
[----:B------:R-:W-:Y:S02]  /*0290*/  IMAD.MOV.U32 R8, RZ, RZ, R2 ;  /* 0x000000ffff087224 */ /* 0x000fe400078e0002 */
[----:B------:R-:W-:-:S04]  /*02a0*/  IMAD.HI R2, R0, 0x2aaaaaab, RZ ;  /* 0x2aaaaaab00027827 */ /* 0x000fc800078e02ff */
[----:B------:R-:W-:Y:S01]  /*02b0*/  IMAD R8, R8, 0xe, RZ ;  /* 0x0000000e08087824 */ /* 0x000fe200078e02ff */
[----:B------:R-:W-:Y:S01]  /*02c0*/  SHF.R.U32.HI R3, RZ, 0x1f, R2 ;  /* 0x0000001fff037819 */ /* 0x000fe20000011602 */
[----:B------:R-:W-:Y:S02]  /*02d0*/  IMAD R5, R5, 0xe, RZ ;  /* 0x0000000e05057824 */ /* 0x000fe400078e02ff */
[----:B------:R-:W-:Y:S01]  /*02e0*/  IMAD.MOV R8, RZ, RZ, -R8 ;  /* 0x000000ffff087224 */ /* 0x000fe200078e0a08 */
[----:B------:R-:W-:Y:S02]  /*02f0*/  LEA.HI.SX32 R3, R2, R3, 0x19 ;  /* 0x0000000302037211 */ /* 0x000fe400078fcaff */
[----:B------:R-:W-:Y:S02]  /*0300*/  IADD3 R5, RZ, -R5, RZ ;  /* 0x80000005ff057210 */ /* 0x000fe40007ffe0ff */
[----:B------:R-:W-:Y:S01]  /*0310*/  PRMT R2, R8, 0x7710, RZ ;  /* 0x0000771008027816 */ /* 0x000fe200000000ff */
[----:B------:R-:W-:Y:S01]  /*0320*/  IMAD R3, R3, -0x300, R0 ;  /* 0xfffffd0003037824 */ /* 0x000fe200078e0200 */
[----:B------:R-:W-:-:S03]  /*0330*/  PRMT R5, R5, 0x7710, RZ ;  /* 0x0000771005057816 */ /* 0x000fc600000000ff */
[----:B------:R-:W-:Y:S02]  /*0340*/  IMAD.IADD R7, R7, 0x1, R2 ;  /* 0x0000000107077824 */ /* 0x000fe400078e0202 */
[----:B------:R-:W-:Y:S02]  /*0350*/  IMAD.IADD R4, R4, 0x1, R5 ;  /* 0x0000000104047824 */ /* 0x000fe400078e0205 */
[----:B------:R-:W-:Y:S01]  /*0360*/  IMAD R3, R3, 0xc4, R6 ;  /* 0x000000c403037824 */ /* 0x000fe200078e0206 */
[----:B------:R-:W-:Y:S02]  /*0370*/  LOP3.LUT R7, R7, 0xffff, RZ, 0xc0, !PT ;  /* 0x0000ffff07077812 */ /* 0x000fe400078ec0ff */
[----:B------:R-:W-:-:S04]  /*0380*/  LOP3.LUT R4, R4, 0xffff, RZ, 0xc0, !PT ;  /* 0x0000ffff04047812 */ /* 0x000fc800078ec0ff */
[----:B------:R-:W-:-:S05]  /*0390*/  IADD3 R3, -R4, R3, R7 ;  /* 0x0000000304037210 */ /* 0x000fca0007ffe107 */
[----:B------:R-:W-:-:S04]  /*03a0*/  IMAD.WIDE R2, R3, R10, c[0x0][0x168] ;  /* 0x00005a0003027625 */ /* 0x000fc800078e020a */
.L_x_106:
[----:B0-----:R-:W-:Y:S05]  /*03b0*/  BSYNC B0 ;  /* 0x0000000000007941 */ /* 0x001fea0003800000 */
.L_x_105:
[----:B------:R-:W2:Y:S01]  /*03c0*/  LDG.E.CONSTANT R2, [R2.64] ;  /* 0x0000000402027981 */ /* 0x000ea2000c1e9900 */
[----:B------:R-:W-:Y:S01]  /*03d0*/  IMAD.WIDE R4, R13, R10, c[0x0][0x160] ;  /* 0x000058000d047625 */ /* 0x000fe200078e020a */
[----:B--2--5:R-:W-:-:S05]  /*03e0*/  FADD R9, R9, R2 ;  /* 0x0000000209097221 */ /* 0x024fca0000000000 */
[----:B------:R-:W-:Y:S01]  /*03f0*/  STG.E [R4.64], R9 ;  /* 0x0000000904007986 */ /* 0x000fe2000c101904 */
[----:B------:R-:W-:Y:S05]  /*0400*/  EXIT ;  /* 0x000000000000794d */ /* 0x000fea0003800000 */
.L_x_107:
        /* <DEDUP_REMOVED lines=15> */
.L_x_184:


//--------------------- .text.tvmgen_default_fused_nn_batch_matmul_kernel --------------------------
	.section	.text.tvmgen_default_fused_nn_batch_matmul_kernel,"ax",@progbits
	.sectionflags	@"SHF_BARRIERS=1"
	.sectioninfo	@"SHI_REGISTERS=48"
	.align	128
        .global         tvmgen_default_fused_nn_batch_matmul_kernel
        .type           tvmgen_default_fused_nn_batch_matmul_kernel,@function
        .size           tvmgen_default_fused_nn_batch_matmul_kernel,(.L_x_185 - tvmgen_default_fused_nn_batch_matmul_kernel)
        .other          tvmgen_default_fused_nn_batch_matmul_kernel,@"STO_CUDA_ENTRY STV_DEFAULT"
tvmgen_default_fused_nn_batch_matmul_kernel:
.text.tvmgen_default_fused_nn_batch_matmul_kernel:
[----:B------:R-:W-:Y:S02]  /*0000*/  MOV R1, c[0x0][0x28] ;  /* 0x00000a0000017a02 */ /* 0x000fe40000000f00 */
[----:B------:R-:W0:Y:S01]  /*0010*/  S2R R0, SR_CTAID.Z ;  /* 0x0000000000007919 */ /* 0x000e220000002700 */
[----:B------:R-:W-:Y:S01]  /*0020*/  MOV R45, 0x4 ;  /* 0x00000004002d7802 */ /* 0x000fe20000000f00 */
[----:B------:R-:W-:Y:S02]  /*0030*/  ULDC.64 UR4, c[0x0][0x118] ;  /* 0x0000460000047ab9 */ /* 0x000fe40000000a00 */
[----:B------:R-:W1:Y:S04]  /*0040*/  S2R R3, SR_CTAID.Y ;  /* 0x0000000000037919 */ /* 0x000e680000002600 */
[----:B------:R-:W2:Y:S04]  /*0050*/  S2R R2, SR_CTAID.X ;  /* 0x0000000000027919 */ /* 0x000ea80000002500 */
[----:B------:R-:W-:Y:S01]  /*0060*/  BAR.SYNC.DEFER_BLOCKING 0x0 ;  /* 0x0000000000007b1d */ /* 0x000fe20000010000 */
[----:B0-----:R-:W-:-:S05]  /*0070*/  IMAD R4, R0, 0x3140, RZ ;  /* 0x0000314000047824 */ /* 0x001fca00078e02ff */
[-C--:B-1----:R-:W-:Y:S02]  /*0080*/  LEA R40, R3, R4.reuse, 0x6 ;  /* 0x0000000403287211 */ /* 0x082fe400078e30ff */
[----:B--2---:R-:W-:-:S03]  /*0090*/  LEA R44, R2, R4, 0x6 ;  /* 0x00000004022c7211 */ /* 0x004fc600078e30ff */
[----:B------:R-:W-:-:S04]  /*00a0*/  IMAD.WIDE R40, R40, R45, c[0x0][0x168] ;  /* 0x00005a0028287625 */ /* 0x000fc800078e022d */
[----:B------:R-:W-:Y:S01]  /*00b0*/  IMAD.WIDE R44, R44, R45, c[0x0][0x170] ;  /* 0x00005c002c2c7625 */ /* 0x000fe200078e022d */
[----:B------:R-:W2:Y:S04]  /*00c0*/  LDG.E.CONSTANT R4, [R40.64] ;  /* 0x0000000428047981 */ /* 0x000ea8000c1e9900 */
[----:B------:R-:W2:Y:S04]  /*00d0*/  LDG.E.CONSTANT R5, [R40.64+0x4] ;  /* 0x0000040428057981 */ /* 0x000ea8000c1e9900 */
[----:B------:R-:W2:Y:S04]  /*00e0*/  LDG.E.CONSTANT R6, [R40.64+0x8] ;  /* 0x0000080428067981 */ /* 0x000ea8000c1e9900 */
[----:B------:R-:W2:Y:S04]  /*00f0*/  LDG.E.CONSTANT R7, [R40.64+0xc] ;  /* 0x00000c0428077981 */ /* 0x000ea8000c1e9900 */
[----:B------:R-:W3:Y:S04]  /*0100*/  LDG.E.CONSTANT R8, [R40.64+0x10] ;  /* 0x0000100428087981 */ /* 0x000ee8000c1e9900 */
[----:B------:R-:W3:Y:S04]  /*0110*/  LDG.E.CONSTANT R9, [R40.64+0x14] ;  /* 0x0000140428097981 */ /* 0x000ee8000c1e9900 */
[----:B------:R-:W3:Y:S04]  /*0120*/  LDG.E.CONSTANT R10, [R40.64+0x18] ;  /* 0x00001804280a7981 */ /* 0x000ee8000c1e9900 */
[----:B------:R-:W3:Y:S04]  /*0130*/  LDG.E.CONSTANT R11, [R40.64+0x1c] ;  /* 0x00001c04280b7981 */ /* 0x000ee8000c1e9900 */
[----:B------:R-:W4:Y:S04]  /*0140*/  LDG.E.CONSTANT R20, [R44.64] ;  /* 0x000000042c147981 */ /* 0x000f28000c1e9900 */
[----:B------:R-:W4:Y:S04]  /*0150*/  LDG.E.CONSTANT R21, [R44.64+0x4] ;  /* 0x000004042c157981 */ /* 0x000f28000c1e9900 */
        /* <DEDUP_REMOVED lines=24> */
[----:B--2---:R-:W-:Y:S04]  /*02e0*/  STS.128 [RZ], R4 ;  /* 0x00000004ff007388 */ /* 0x004fe80000000c00 */
[----:B---3--:R-:W-:Y:S04]  /*02f0*/  STS.128 [0x10], R8 ;  /* 0x00001008ff007388 */ /* 0x008fe80000000c00 */
[----:B----4-:R0:W-:Y:S04]  /*0300*/  STS.128 [0x20], R20 ;  /* 0x00002014ff007388 */ /* 0x0101e80000000c00 */
[----:B0-----:R-:W2:Y:S04]  /*0310*/  LDG.E.CONSTANT R20, [R40.64+0x40] ;  /* 0x0000400428147981 */ /* 0x001ea8000c1e9900 */
[----:B-----5:R-:W-:Y:S04]  /*0320*/  STS.128 [0x30], R24 ;  /* 0x00003018ff007388 */ /* 0x020fe80000000c00 */
[----:B------:R-:W-:Y:S06]  /*0330*/  BAR.SYNC.DEFER_BLOCKING 0x0 ;  /* 0x0000000000007b1d */ /* 0x000fec0000010000 */
[----:B------:R-:W2:Y:S04]  /*0340*/  LDG.E.CONSTANT R21, [R40.64+0x44] ;  /* 0x0000440428157981 */ /* 0x000ea8000c1e9900 */
[----:B------:R-:W2:Y:S04]  /*0350*/  LDG.E.CONSTANT R22, [R40.64+0x48] ;  /* 0x0000480428167981 */ /* 0x000ea8000c1e9900 */
[----:B------:R-:W2:Y:S04]  /*0360*/  LDG.E.CONSTANT R23, [R40.64+0x4c] ;  /* 0x00004c0428177981 */ /* 0x000ea8000c1e9900 */
[----:B------:R-:W-:Y:S04]  /*0370*/  LDS.128 R4, [0x20] ;  /* 0x00002000ff047984 */ /* 0x000fe80000000c00 */
[----:B------:R-:W0:Y:S04]  /*0380*/  LDS.128 R8, [RZ] ;  /* 0x00000000ff087984 */ /* 0x000e280000000c00 */
[----:B------:R-:W-:Y:S04]  /*0390*/  LDS.128 R24, [0x30] ;  /* 0x00003000ff187984 */ /* 0x000fe80000000c00 */
[----:B------:R-:W1:Y:S04]  /*03a0*/  LDS.128 R28, [0x10] ;  /* 0x00001000ff1c7984 */ /* 0x000e680000000c00 */
[----:B------:R-:W-:Y:S06]  /*03b0*/  BAR.SYNC.DEFER_BLOCKING 0x0 ;  /* 0x0000000000007b1d */ /* 0x000fec0000010000 */
[----:B------:R3:W-:Y:S04]  /*03c0*/  STS.128 [RZ], R16 ;  /* 0x00000010ff007388 */ /* 0x0007e80000000c00 */
[----:B------:R4:W-:Y:S04]  /*03d0*/  STS.128 [0x10], R12 ;  /* 0x0000100cff007388 */ /* 0x0009e80000000c00 */
[----:B---3--:R-:W3:Y:S04]  /*03e0*/  LDG.E.CONSTANT R16, [R44.64+0x20] ;  /* 0x000020042c107981 */ /* 0x008ee8000c1e9900 */
[----:B------:R-:W3:Y:S04]  /*03f0*/  LDG.E.CONSTANT R17, [R44.64+0x24] ;  /* 0x000024042c117981 */ /* 0x000ee8000c1e9900 */
[----:B------:R-:W3:Y:S04]  /*0400*/  LDG.E.CONSTANT R18, [R44.64+0x28] ;  /* 0x000028042c127981 */ /* 0x000ee8000c1e9900 */
[----:B------:R-:W3:Y:S04]  /*0410*/  LDG.E.CONSTANT R19, [R44.64+0x2c] ;  /* 0x00002c042c137981 */ /* 0x000ee8000c1e9900 */
[----:B----4-:R-:W4:Y:S04]  /*0420*/  LDG.E.CONSTANT R12, [R44.64+0x30] ;  /* 0x000030042c0c7981 */ /* 0x010f28000c1e9900 */
[----:B------:R-:W4:Y:S04]  /*0430*/  LDG.E.CONSTANT R13, [R44.64+0x34] ;  /* 0x000034042c0d7981 */ /* 0x000f28000c1e9900 */
[----:B------:R-:W4:Y:S04]  /*0440*/  LDG.E.CONSTANT R14, [R44.64+0x38] ;  /* 0x000038042c0e7981 */ /* 0x000f28000c1e9900 */
[----:B------:R-:W4:Y:S01]  /*0450*/  LDG.E.CONSTANT R15, [R44.64+0x3c] ;  /* 0x00003c042c0f7981 */ /* 0x000f22000c1e9900 */
[----:B0-----:R-:W-:-:S04]  /*0460*/  FFMA R4, R4, R8, RZ ;  /* 0x0000000804047223 */ /* 0x001fc800000000ff */
[----:B------:R-:W-:-:S04]  /*0470*/  FFMA R5, R5, R9, R4 ;  /* 0x0000000905057223 */ /* 0x000fc80000000004 */
[----:B------:R-:W-:-:S04]  /*0480*/  FFMA R6, R6, R10, R5 ;  /* 0x0000000a06067223 */ /* 0x000fc80000000005 */
[----:B------:R-:W-:-:S04]  /*0490*/  FFMA R7, R7, R11, R6 ;  /* 0x0000000b07077223 */ /* 0x000fc80000000006 */
[----:B-1----:R-:W-:Y:S02]  /*04a0*/  FFMA R24, R24, R28, R7 ;  /* 0x0000001c18187223 */ /* 0x002fe40000000007 */
[----:B------:R-:W5:Y:S02]  /*04b0*/  LDG.E.CONSTANT R28, [R44.64+0x40] ;  /* 0x000040042c1c7981 */ /* 0x000f64000c1e9900 */
[----:B------:R-:W-:Y:S02]  /*04c0*/  FFMA R25, R25, R29, R24 ;  /* 0x0000001d19197223 */ /* 0x000fe40000000018 */
[----:B------:R-:W2:Y:S02]  /*04d0*/  LDG.E.CONSTANT R24, [R40.64+0x50] ;  /* 0x0000500428187981 */ /* 0x000ea4000c1e9900 */
[----:B------:R-:W-:Y:S02]  /*04e0*/  FFMA R26, R26, R30, R25 ;  /* 0x0000001e1a1a7223 */ /* 0x000fe40000000019 */
[----:B------:R-:W2:Y:S02]  /*04f0*/  LDG.E.CONSTANT R25, [R40.64+0x54] ;  /* 0x0000540428197981 */ /* 0x000ea4000c1e9900 */
[----:B------:R-:W-:-:S02]  /*0500*/  FFMA R27, R27, R31, R26 ;  /* 0x0000001f1b1b7223 */ /* 0x000fc4000000001a */
[----:B------:R-:W2:Y:S04]  /*0510*/  LDG.E.CONSTANT R26, [R40.64+0x58] ;  /* 0x00005804281a7981 */ /* 0x000ea8000c1e9900 */
[----:B------:R-:W5:Y:S04]  /*0520*/  LDG.E.CONSTANT R29, [R44.64+0x44] ;  /* 0x000044042c1d7981 */ /* 0x000f68000c1e9900 */
[----:B------:R-:W5:Y:S04]  /*0530*/  LDG.E.CONSTANT R30, [R44.64+0x48] ;  /* 0x000048042c1e7981 */ /* 0x000f68000c1e9900 */
[----:B------:R-:W5:Y:S04]  /*0540*/  LDG.E.CONSTANT R31, [R44.64+0x4c] ;  /* 0x00004c042c1f7981 */ /* 0x000f68000c1e9900 */
[----:B---3--:R-:W-:Y:S04]  /*0550*/  STS.128 [0x20], R16 ;  /* 0x00002010ff007388 */ /* 0x008fe80000000c00 */
[----:B----4-:R-:W-:Y:S04]  /*0560*/  STS.128 [0x30], R12 ;  /* 0x0000300cff007388 */ /* 0x010fe80000000c00 */
[----:B------:R-:W-:Y:S06]  /*0570*/  BAR.SYNC.DEFER_BLOCKING 0x0 ;  /* 0x0000000000007b1d */ /* 0x000fec0000010000 */
[----:B------:R-:W-:Y:S04]  /*0580*/  LDS.128 R12, [0x20] ;  /* 0x00002000ff0c7984 */ /* 0x000fe80000000c00 */
[----:B------:R-:W0:Y:S04]  /*0590*/  LDS.128 R16, [RZ] ;  /* 0x00000000ff107984 */ /* 0x000e280000000c00 */
[----:B------:R-:W-:Y:S04]  /*05a0*/  LDS.128 R4, [0x30] ;  /* 0x00003000ff047984 */ /* 0x000fe80000000c00 */
[----:B------:R-:W1:Y:S04]  /*05b0*/  LDS.128 R8, [0x10] ;  /* 0x00001000ff087984 */ /* 0x000e680000000c00 */
[----:B------:R-:W-:Y:S01]  /*05c0*/  BAR.SYNC.DEFER_BLOCKING 0x0 ;  /* 0x0000000000007b1d */ /* 0x000fe20000010000 */
[----:B0-----:R-:W-:-:S05]  /*05d0*/  FFMA R12, R12, R16, R27 ;  /* 0x000000100c0c7223 */ /* 0x001fca000000001b */
[----:B------:R-:W3:Y:S04]  /*05e0*/  LDG.E.CONSTANT R27, [R40.64+0x5c] ;  /* 0x00005c04281b7981 */ /* 0x000ee8000c1e9900 */
[----:B--2---:R0:W-:Y:S04]  /*05f0*/  STS.128 [RZ], R20 ;  /* 0x00000014ff007388 */ /* 0x0041e80000000c00 */
[----:B0-----:R-:W2:Y:S04]  /*0600*/  LDG.E.CONSTANT R20, [R40.64+0x60] ;  /* 0x0000600428147981 */ /* 0x001ea8000c1e9900 */
[----:B------:R-:W2:Y:S04]  /*0610*/  LDG.E.CONSTANT R21, [R40.64+0x64] ;  /* 0x0000640428157981 */ /* 0x000ea8000c1e9900 */
[----:B------:R-:W2:Y:S04]  /*0620*/  LDG.E.CONSTANT R22, [R40.64+0x68] ;  /* 0x0000680428167981 */ /* 0x000ea8000c1e9900 */
[----:B------:R-:W2:Y:S04]  /*0630*/  LDG.E.CONSTANT R23, [R40.64+0x6c] ;  /* 0x00006c0428177981 */ /* 0x000ea8000c1e9900 */
[----:B-----5:R-:W-:Y:S04]  /*0640*/  STS.128 [0x20], R28 ;  /* 0x0000201cff007388 */ /* 0x020fe80000000c00 */
[----:B------:R0:W-:Y:S01]  /*0650*/  STS.128 [0x30], R32 ;  /* 0x00003020ff007388 */ /* 0x0001e20000000c00 */
[----:B------:R-:W-:-:S04]  /*0660*/  FFMA R13, R13, R17, R12 ;  /* 0x000000110d0d7223 */ /* 0x000fc8000000000c */
[----:B------:R-:W-:-:S04]  /*0670*/  FFMA R14, R14, R18, R13 ;  /* 0x000000120e0e7223 */ /* 0x000fc8000000000d */
[----:B------:R-:W-:-:S04]  /*0680*/  FFMA R15, R15, R19, R14 ;  /* 0x000000130f0f7223 */ /* 0x000fc8000000000e */
[----:B-1----:R-:W-:Y:S01]  /*0690*/  FFMA R4, R4, R8, R15 ;  /* 0x0000000804047223 */ /* 0x002fe2000000000f */
[----:B0-----:R-:W4:Y:S04]  /*06a0*/  LDG.E.CONSTANT R32, [R44.64+0x70] ;  /* 0x000070042c207981 */ /* 0x001f28000c1e9900 */
[----:B------:R-:W4:Y:S04]  /*06b0*/  LDG.E.CONSTANT R33, [R44.64+0x74] ;  /* 0x000074042c217981 */ /* 0x000f28000c1e9900 */
[----:B------:R-:W4:Y:S04]  /*06c0*/  LDG.E.CONSTANT R34, [R44.64+0x78] ;  /* 0x000078042c227981 */ /* 0x000f28000c1e9900 */
[----:B------:R-:W4:Y:S04]  /*06d0*/  LDG.E.CONSTANT R35, [R44.64+0x7c] ;  /* 0x00007c042c237981 */ /* 0x000f28000c1e9900 */
[----:B---3--:R-:W-:Y:S04]  /*06e0*/  STS.128 [0x10], R24 ;  /* 0x00001018ff007388 */ /* 0x008fe80000000c00 */
[----:B------:R-:W-:Y:S06]  /*06f0*/  BAR.SYNC.DEFER_BLOCKING 0x0 ;  /* 0x0000000000007b1d */ /* 0x000fec0000010000 */
[----:B------:R-:W-:Y:S04]  /*0700*/  LDS.128 R12, [0x20] ;  /* 0x00002000ff0c7984 */ /* 0x000fe80000000c00 */
[----:B------:R-:W0:Y:S04]  /*0710*/  LDS.128 R16, [RZ] ;  /* 0x00000000ff107984 */ /* 0x000e280000000c00 */
[----:B------:R-:W-:Y:S04]  /*0720*/  LDS.128 R24, [0x30] ;  /* 0x00003000ff187984 */ /* 0x000fe80000000c00 */
[----:B------:R-:W1:Y:S04]  /*0730*/  LDS.128 R28, [0x10] ;  /* 0x00001000ff1c7984 */ /* 0x000e680000000c00 */
[----:B------:R-:W-:Y:S06]  /*0740*/  BAR.SYNC.DEFER_BLOCKING 0x0 ;  /* 0x0000000000007b1d */ /* 0x000fec0000010000 */
[----:B--2---:R2:W-:Y:S04]  /*0750*/  STS.128 [RZ], R20 ;  /* 0x00000014ff007388 */ /* 0x0045e80000000c00 */
[----:B--2---:R-:W2:Y:S04]  /*0760*/  LDG.E.CONSTANT R20, [R40.64+0x70] ;  /* 0x0000700428147981 */ /* 0x004ea8000c1e9900 */
[----:B------:R-:W2:Y:S04]  /*0770*/  LDG.E.CONSTANT R21, [R40.64+0x74] ;  /* 0x0000740428157981 */ /* 0x000ea8000c1e9900 */
[----:B------:R-:W2:Y:S04]  /*0780*/  LDG.E.CONSTANT R22, [R40.64+0x78] ;  /* 0x0000780428167981 */ /* 0x000ea8000c1e9900 */
[----:B------:R-:W2:Y:S04]  /*0790*/  LDG.E.CONSTANT R23, [R40.64+0x7c] ;  /* 0x00007c0428177981 */ /* 0x000ea8000c1e9900 */
[----:B------:R3:W-:Y:S04]  /*07a0*/  STS.128 [0x20], R36 ;  /* 0x00002024ff007388 */ /* 0x0007e80000000c00 */
[----:B----4-:R4:W-:Y:S01]  /*07b0*/  STS.128 [0x30], R32 ;  /* 0x00003020ff007388 */ /* 0x0109e20000000c00 */
[----:B------:R-:W-:-:S04]  /*07c0*/  FFMA R5, R5, R9, R4 ;  /* 0x0000000905057223 */ /* 0x000fc80000000004 */
[----:B------:R-:W-:-:S04]  /*07d0*/  FFMA R6, R6, R10, R5 ;  /* 0x0000000a06067223 */ /* 0x000fc80000000005 */
[----:B------:R-:W-:Y:S01]  /*07e0*/  FFMA R7, R7, R11, R6 ;  /* 0x0000000b07077223 */ /* 0x000fe20000000006 */
[----:B---3--:R-:W3:Y:S03]  /*07f0*/  LDG.E.CONSTANT R36, [R44.64+0xa0] ;  /* 0x0000a0042c247981 */ /* 0x008ee6000c1e9900 */
[----:B0-----:R-:W-:Y:S01]  /*0800*/  FFMA R12, R12, R16, R7 ;  /* 0x000000100c0c7223 */ /* 0x001fe20000000007 */
[----:B----4-:R-:W4:Y:S03]  /*0810*/  LDG.E.CONSTANT R32, [R44.64+0x90] ;  /* 0x000090042c207981 */ /* 0x010f26000c1e9900 */
[----:B------:R-:W-:Y:S01]  /*0820*/  FFMA R13, R13, R17, R12 ;  /* 0x000000110d0d7223 */ /* 0x000fe2000000000c */
[----:B------:R-:W4:Y:S03]  /*0830*/  LDG.E.CONSTANT R33, [R44.64+0x94] ;  /* 0x000094042c217981 */ /* 0x000f26000c1e9900 */
[----:B------:R-:W-:Y:S01]  /*0840*/  FFMA R14, R14, R18, R13 ;  /* 0x000000120e0e7223 */ /* 0x000fe2000000000d */
[----:B------:R-:W4:Y:S03]  /*0850*/  LDG.E.CONSTANT R34, [R44.64+0x98] ;  /* 0x000098042c227981 */ /* 0x000f26000c1e9900 */
[----:B------:R-:W-:Y:S01]  /*0860*/  FFMA R15, R15, R19, R14 ;  /* 0x000000130f0f7223 */ /* 0x000fe2000000000e */
[----:B------:R-:W4:Y:S03]  /*0870*/  LDG.E.CONSTANT R35, [R44.64+0x9c] ;  /* 0x00009c042c237981 */ /* 0x000f26000c1e9900 */
[----:B-1----:R-:W-:Y:S01]  /*0880*/  FFMA R24, R24, R28, R15 ;  /* 0x0000001c18187223 */ /* 0x002fe2000000000f */
[----:B------:R-:W3:Y:S03]  /*0890*/  LDG.E.CONSTANT R37, [R44.64+0xa4] ;  /* 0x0000a4042c257981 */ /* 0x000ee6000c1e9900 */
[----:B------:R-:W-:Y:S01]  /*08a0*/  FFMA R25, R25, R29, R24 ;  /* 0x0000001d19197223 */ /* 0x000fe20000000018 */
[----:B------:R-:W5:Y:S03]  /*08b0*/  LDG.E.CONSTANT R28, [R44.64+0x80] ;  /* 0x000080042c1c7981 */ /* 0x000f66000c1e9900 */
[----:B------:R-:W-:Y:S01]  /*08c0*/  FFMA R26, R26, R30, R25 ;  /* 0x0000001e1a1a7223 */ /* 0x000fe20000000019 */
[----:B------:R-:W3:Y:S03]  /*08d0*/  LDG.E.CONSTANT R24, [R40.64+0x90] ;  /* 0x0000900428187981 */ /* 0x000ee6000c1e9900 */
[----:B------:R-:W-:Y:S01]  /*08e0*/  FFMA R27, R27, R31, R26 ;  /* 0x0000001f1b1b7223 */ /* 0x000fe2000000001a */
[----:B------:R-:W3:Y:S04]  /*08f0*/  LDG.E.CONSTANT R25, [R40.64+0x94] ;  /* 0x0000940428197981 */ /* 0x000ee8000c1e9900 */
[----:B------:R-:W3:Y:S04]  /*0900*/  LDG.E.CONSTANT R26, [R40.64+0x98] ;  /* 0x00009804281a7981 */ /* 0x000ee8000c1e9900 */
[----:B------:R-:W5:Y:S04]  /*0910*/  LDG.E.CONSTANT R29, [R44.64+0x84] ;  /* 0x000084042c1d7981 */ /* 0x000f68000c1e9900 */
[----:B------:R-:W5:Y:S04]  /*0920*/  LDG.E.CONSTANT R30, [R44.64+0x88] ;  /* 0x000088042c1e7981 */ /* 0x000f68000c1e9900 */
[----:B------:R-:W5:Y:S04]  /*0930*/  LDG.E.CONSTANT R31, [R44.64+0x8c] ;  /* 0x00008c042c1f7981 */ /* 0x000f68000c1e9900 */
[----:B------:R-:W3:Y:S04]  /*0940*/  LDG.E.CONSTANT R38, [R44.64+0xa8] ;  /* 0x0000a8042c267981 */ /* 0x000ee8000c1e9900 */
[----:B------:R-:W3:Y:S04]  /*0950*/  LDG.E.CONSTANT R39, [R44.64+0xac] ;  /* 0x0000ac042c277981 */ /* 0x000ee8000c1e9900 */
[----:B--2---:R0:W-:Y:S04]  /*0960*/  STS.128 [0x10], R20 ;  /* 0x00001014ff007388 */ /* 0x0041e80000000c00 */
[----:B------:R-:W-:Y:S06]  /*0970*/  BAR.SYNC.DEFER_BLOCKING 0x0 ;  /* 0x0000000000007b1d */ /* 0x000fec0000010000 */
[----:B0-----:R-:W2:Y:S04]  /*0980*/  LDG.E.CONSTANT R20, [R40.64+0x80] ;  /* 0x0000800428147981 */ /* 0x001ea8000c1e9900 */
[----:B------:R-:W2:Y:S04]  /*0990*/  LDG.E.CONSTANT R21, [R40.64+0x84] ;  /* 0x0000840428157981 */ /* 0x000ea8000c1e9900 */
[----:B------:R-:W2:Y:S04]  /*09a0*/  LDG.E.CONSTANT R22, [R40.64+0x88] ;  /* 0x0000880428167981 */ /* 0x000ea8000c1e9900 */
[----:B------:R-:W2:Y:S04]  /*09b0*/  LDG.E.CONSTANT R23, [R40.64+0x8c] ;  /* 0x00008c0428177981 */ /* 0x000ea8000c1e9900 */
        /* <DEDUP_REMOVED lines=13> */
[----:B----4-:R0:W-:Y:S01]  /*0a90*/  STS.128 [0x30], R32 ;  /* 0x00003020ff007388 */ /* 0x0101e20000000c00 */
[----:B------:R-:W-:-:S03]  /*0aa0*/  FFMA R5, R5, R9, R4 ;  /* 0x0000000905057223 */ /* 0x000fc60000000004 */
[----:B---3--:R-:W-:Y:S04]  /*0ab0*/  STS.128 [0x10], R24 ;  /* 0x00001018ff007388 */ /* 0x008fe80000000c00 */
[----:B------:R-:W-:Y:S01]  /*0ac0*/  BAR.SYNC.DEFER_BLOCKING 0x0 ;  /* 0x0000000000007b1d */ /* 0x000fe20000010000 */
[----:B------:R-:W-:-:S04]  /*0ad0*/  FFMA R6, R6, R10, R5 ;  /* 0x0000000a06067223 */ /* 0x000fc80000000005 */
[----:B------:R-:W-:Y:S01]  /*0ae0*/  FFMA R7, R7, R11, R6 ;  /* 0x0000000b07077223 */ /* 0x000fe20000000006 */
[----:B0-----:R-:W3:Y:S03]  /*0af0*/  LDG.E.CONSTANT R32, [R44.64+0xb0] ;  /* 0x0000b0042c207981 */ /* 0x001ee6000c1e9900 */
[----:B-1----:R-:W-:Y:S01]  /*0b00*/  FFMA R12, R12, R16, R7 ;  /* 0x000000100c0c7223 */ /* 0x002fe20000000007 */
[----:B------:R-:W3:Y:S04]  /*0b10*/  LDG.E.CONSTANT R33, [R44.64+0xb4] ;  /* 0x0000b4042c217981 */ /* 0x000ee8000c1e9900 */
[----:B------:R-:W3:Y:S04]  /*0b20*/  LDG.E.CONSTANT R34, [R44.64+0xb8] ;  /* 0x0000b8042c227981 */ /* 0x000ee8000c1e9900 */
[----:B------:R-:W3:Y:S04]  /*0b30*/  LDG.E.CONSTANT R35, [R44.64+0xbc] ;  /* 0x0000bc042c237981 */ /* 0x000ee8000c1e9900 */
        /* <DEDUP_REMOVED lines=10> */
[----:B------:R4:W-:Y:S01]  /*0be0*/  STS.128 [0x20], R36 ;  /* 0x00002024ff007388 */ /* 0x0009e20000000c00 */
[----:B------:R-:W-:-:S03]  /*0bf0*/  FFMA R13, R13, R17, R12 ;  /* 0x000000110d0d7223 */ /* 0x000fc6000000000c */
[----:B---3--:R3:W-:Y:S01]  /*0c00*/  STS.128 [0x30], R32 ;  /* 0x00003020ff007388 */ /* 0x0087e20000000c00 */
[----:B------:R-:W-:-:S03]  /*0c10*/  FFMA R14, R14, R18, R13 ;  /* 0x000000120e0e7223 */ /* 0x000fc6000000000d */
[----:B----4-:R-:W4:Y:S01]  /*0c20*/  LDG.E.CONSTANT R36, [R44.64+0xe0] ;  /* 0x0000e0042c247981 */ /* 0x010f22000c1e9900 */
[----:B------:R-:W-:-:S03]  /*0c30*/  FFMA R15, R15, R19, R14 ;  /* 0x000000130f0f7223 */ /* 0x000fc6000000000e */
[----:B------:R-:W4:Y:S01]  /*0c40*/  LDG.E.CONSTANT R37, [R44.64+0xe4] ;  /* 0x0000e4042c257981 */ /* 0x000f22000c1e9900 */
[----:B0-----:R-:W-:-:S03]  /*0c50*/  FFMA R4, R4, R8, R15 ;  /* 0x0000000804047223 */ /* 0x001fc6000000000f */
[----:B------:R-:W4:Y:S01]  /*0c60*/  LDG.E.CONSTANT R38, [R44.64+0xe8] ;  /* 0x0000e8042c267981 */ /* 0x000f22000c1e9900 */
[----:B------:R-:W-:-:S03]  /*0c70*/  FFMA R5, R5, R9, R4 ;  /* 0x0000000905057223 */ /* 0x000fc60000000004 */
[----:B---3--:R-:W3:Y:S04]  /*0c80*/  LDG.E.CONSTANT R32, [R44.64+0xc0] ;  /* 0x0000c0042c207981 */ /* 0x008ee8000c1e9900 */
[----:B--2---:R0:W-:Y:S04]  /*0c90*/  STS.128 [0x10], R20 ;  /* 0x00001014ff007388 */ /* 0x0041e80000000c00 */
[----:B------:R-:W-:Y:S06]  /*0ca0*/  BAR.SYNC.DEFER_BLOCKING 0x0 ;  /* 0x0000000000007b1d */ /* 0x000fec0000010000 */
[----:B------:R-:W3:Y:S04]  /*0cb0*/  LDG.E.CONSTANT R33, [R44.64+0xc4] ;  /* 0x0000c4042c217981 */ /* 0x000ee8000c1e9900 */
[----:B0-----:R-:W2:Y:S04]  /*0cc0*/  LDG.E.CONSTANT R20, [R40.64+0xc0] ;  /* 0x0000c00428147981 */ /* 0x001ea8000c1e9900 */
[----:B------:R-:W2:Y:S04]  /*0cd0*/  LDG.E.CONSTANT R21, [R40.64+0xc4] ;  /* 0x0000c40428157981 */ /* 0x000ea8000c1e9900 */
[----:B------:R-:W2:Y:S04]  /*0ce0*/  LDG.E.CONSTANT R22, [R40.64+0xc8] ;  /* 0x0000c80428167981 */ /* 0x000ea8000c1e9900 */
[----:B------:R-:W2:Y:S04]  /*0cf0*/  LDG.E.CONSTANT R23, [R40.64+0xcc] ;  /* 0x0000cc0428177981 */ /* 0x000ea8000c1e9900 */
[----:B------:R-:W-:Y:S04]  /*0d00*/  LDS.128 R12, [0x20] ;  /* 0x00002000ff0c7984 */ /* 0x000fe80000000c00 */
[----:B------:R-:W0:Y:S01]  /*0d10*/  LDS.128 R16, [RZ] ;  /* 0x00000000ff107984 */ /* 0x000e220000000c00 */
[----:B------:R-:W-:-:S03]  /*0d20*/  FFMA R6, R6, R10, R5 ;  /* 0x0000000a06067223 */ /* 0x000fc60000000005 */
[----:B------:R-:W3:Y:S01]  /*0d30*/  LDG.E.CONSTANT R34, [R44.64+0xc8] ;  /* 0x0000c8042c227981 */ /* 0x000ee2000c1e9900 */
[----:B------:R-:W-:-:S03]  /*0d40*/  FFMA R7, R7, R11, R6 ;  /* 0x0000000b07077223 */ /* 0x000fc60000000006 */
[----:B------:R-:W-:Y:S01]  /*0d50*/  LDS.128 R8, [0x10] ;  /* 0x00001000ff087984 */ /* 0x000fe20000000c00 */
[----:B-1----:R-:W-:-:S03]  /*0d60*/  FFMA R24, R24, R28, R7 ;  /* 0x0000001c18187223 */ /* 0x002fc60000000007 */
[----:B------:R-:W1:Y:S04]  /*0d70*/  LDS.128 R4, [0x30] ;  /* 0x00003000ff047984 */ /* 0x000e680000000c00 */
[----:B------:R-:W-:Y:S01]  /*0d80*/  BAR.SYNC.DEFER_BLOCKING 0x0 ;  /* 0x0000000000007b1d */ /* 0x000fe20000010000 */
[----:B------:R-:W-:-:S04]  /*0d90*/  FFMA R25, R25, R29, R24 ;  /* 0x0000001d19197223 */ /* 0x000fc80000000018 */
[----:B------:R-:W-:Y:S01]  /*0da0*/  FFMA R26, R26, R30, R25 ;  /* 0x0000001e1a1a7223 */ /* 0x000fe20000000019 */
[----:B------:R-:W5:Y:S03]  /*0db0*/  LDG.E.CONSTANT R24, [R40.64+0xd0] ;  /* 0x0000d00428187981 */ /* 0x000f66000c1e9900 */
[----:B------:R-:W-:Y:S01]  /*0dc0*/  FFMA R27, R27, R31, R26 ;  /* 0x0000001f1b1b7223 */ /* 0x000fe2000000001a */
[----:B------:R-:W5:Y:S04]  /*0dd0*/  LDG.E.CONSTANT R25, [R40.64+0xd4] ;  /* 0x0000d40428197981 */ /* 0x000f68000c1e9900 */
[----:B------:R-:W5:Y:S04]  /*0de0*/  LDG.E.CONSTANT R26, [R40.64+0xd8] ;  /* 0x0000d804281a7981 */ /* 0x000f68000c1e9900 */
[----:B------:R-:W3:Y:S04]  /*0df0*/  LDG.E.CONSTANT R35, [R44.64+0xcc] ;  /* 0x0000cc042c237981 */ /* 0x000ee8000c1e9900 */
[----:B------:R-:W4:Y:S01]  /*0e00*/  LDG.E.CONSTANT R28, [R40.64+0xe0] ;  /* 0x0000e004281c7981 */ /* 0x000f22000c1e9900 */
[----:B0-----:R-:W-:-:S03]  /*0e10*/  FFMA R12, R12, R16, R27 ;  /* 0x000000100c0c7223 */ /* 0x001fc6000000001b */
[----:B------:R-:W5:Y:S04]  /*0e20*/  LDG.E.CONSTANT R27, [R40.64+0xdc] ;  /* 0x0000dc04281b7981 */ /* 0x000f68000c1e9900 */
[----:B------:R-:W4:Y:S04]  /*0e30*/  LDG.E.CONSTANT R29, [R40.64+0xe4] ;  /* 0x0000e404281d7981 */ /* 0x000f28000c1e9900 */
[----:B------:R-:W4:Y:S04]  /*0e40*/  LDG.E.CONSTANT R30, [R40.64+0xe8] ;  /* 0x0000e804281e7981 */ /* 0x000f28000c1e9900 */
[----:B------:R-:W4:Y:S04]  /*0e50*/  LDG.E.CONSTANT R31, [R40.64+0xec] ;  /* 0x0000ec04281f7981 */ /* 0x000f28000c1e9900 */
[----:B------:R-:W4:Y:S04]  /*0e60*/  LDG.E.CONSTANT R39, [R44.64+0xec] ;  /* 0x0000ec042c277981 */ /* 0x000f28000c1e9900 */
[----:B--2---:R0:W-:Y:S04]  /*0e70*/  STS.128 [RZ], R20 ;  /* 0x00000014ff007388 */ /* 0x0041e80000000c00 */
[----:B0-----:R-:W2:Y:S04]  /*0e80*/  LDG.E.CONSTANT R20, [R44.64+0xd0] ;  /* 0x0000d0042c147981 */ /* 0x001ea8000c1e9900 */
[----:B------:R-:W2:Y:S04]  /*0e90*/  LDG.E.CONSTANT R21, [R44.64+0xd4] ;  /* 0x0000d4042c157981 */ /* 0x000ea8000c1e9900 */
[----:B------:R-:W2:Y:S04]  /*0ea0*/  LDG.E.CONSTANT R22, [R44.64+0xd8] ;  /* 0x0000d8042c167981 */ /* 0x000ea8000c1e9900 */
[----:B------:R-:W2:Y:S01]  /*0eb0*/  LDG.E.CONSTANT R23, [R44.64+0xdc] ;  /* 0x0000dc042c177981 */ /* 0x000ea2000c1e9900 */
[----:B------:R-:W-:-:S03]  /*0ec0*/  FFMA R13, R13, R17, R12 ;  /* 0x000000110d0d7223 */ /* 0x000fc6000000000c */
[----:B---3--:R-:W-:Y:S04]  /*0ed0*/  STS.128 [0x20], R32 ;  /* 0x00002020ff007388 */ /* 0x008fe80000000c00 */
[----:B-----5:R-:W-:Y:S01]  /*0ee0*/  STS.128 [0x10], R24 ;  /* 0x00001018ff007388 */ /* 0x020fe20000000c00 */
[----:B------:R-:W-:-:S04]  /*0ef0*/  FFMA R14, R14, R18, R13 ;  /* 0x000000120e0e7223 */ /* 0x000fc8000000000d */
[----:B------:R-:W-:-:S04]  /*0f00*/  FFMA R15, R15, R19, R14 ;  /* 0x000000130f0f7223 */ /* 0x000fc8000000000e */
[----:B-1----:R-:W-:Y:S01]  /*0f10*/  FFMA R4, R4, R8, R15 ;  /* 0x0000000804047223 */ /* 0x002fe2000000000f */
[----:B--2---:R-:W-:Y:S04]  /*0f20*/  STS.128 [0x30], R20 ;  /* 0x00003014ff007388 */ /* 0x004fe80000000c00 */
[----:B------:R-:W-:Y:S06]  /*0f30*/  BAR.SYNC.DEFER_BLOCKING 0x0 ;  /* 0x0000000000007b1d */ /* 0x000fec0000010000 */
[----:B------:R-:W-:Y:S04]  /*0f40*/  LDS.128 R12, [0x20] ;  /* 0x00002000ff0c7984 */ /* 0x000fe80000000c00 */
[----:B------:R-:W0:Y:S04]  /*0f50*/  LDS.128 R16, [RZ] ;  /* 0x00000000ff107984 */ /* 0x000e280000000c00 */
[----:B------:R-:W-:Y:S04]  /*0f60*/  LDS.128 R20, [0x30] ;  /* 0x00003000ff147984 */ /* 0x000fe80000000c00 */
[----:B------:R-:W1:Y:S04]  /*0f70*/  LDS.128 R24, [0x10] ;  /* 0x00001000ff187984 */ /* 0x000e680000000c00 */
[----:B------:R-:W-:Y:S06]  /*0f80*/  BAR.SYNC.DEFER_BLOCKING 0x0 ;  /* 0x0000000000007b1d */ /* 0x000fec0000010000 */
[----:B----4-:R2:W-:Y:S04]  /*0f90*/  STS.128 [RZ], R28 ;  /* 0x0000001cff007388 */ /* 0x0105e80000000c00 */
[----:B--2---:R2:W3:Y:S04]  /*0fa0*/  LDG.E.CONSTANT R28, [R40.64+0xf0] ;  /* 0x0000f004281c7981 */ /* 0x0044e8000c1e9900 */
[----:B------:R2:W3:Y:S04]  /*0fb0*/  LDG.E.CONSTANT R29, [R40.64+0xf4] ;  /* 0x0000f404281d7981 */ /* 0x0004e8000c1e9900 */
[----:B------:R2:W3:Y:S04]  /*0fc0*/  LDG.E.CONSTANT R30, [R40.64+0xf8] ;  /* 0x0000f804281e7981 */ /* 0x0004e8000c1e9900 */
[----:B------:R2:W3:Y:S04]  /*0fd0*/  LDG.E.CONSTANT R31, [R40.64+0xfc] ;  /* 0x0000fc04281f7981 */ /* 0x0004e8000c1e9900 */
[----:B--2---:R-:W2:Y:S04]  /*0fe0*/  LDG.E.CONSTANT R40, [R44.64+0xf0] ;  /* 0x0000f0042c287981 */ /* 0x004ea8000c1e9900 */
[----:B------:R-:W2:Y:S04]  /*0ff0*/  LDG.E.CONSTANT R41, [R44.64+0xf4] ;  /* 0x0000f4042c297981 */ /* 0x000ea8000c1e9900 */
[----:B------:R-:W-:Y:S01]  /*1000*/  STS.128 [0x20], R36 ;  /* 0x00002024ff007388 */ /* 0x000fe20000000c00 */
[----:B------:R-:W-:-:S04]  /*1010*/  FFMA R5, R5, R9, R4 ;  /* 0x0000000905057223 */ /* 0x000fc80000000004 */
[----:B------:R-:W-:-:S04]  /*1020*/  FFMA R6, R6, R10, R5 ;  /* 0x0000000a06067223 */ /* 0x000fc80000000005 */
[----:B------:R-:W-:-:S04]  /*1030*/  FFMA R7, R7, R11, R6 ;  /* 0x0000000b07077223 */ /* 0x000fc80000000006 */
[----:B0-----:R-:W-:-:S04]  /*1040*/  FFMA R12, R12, R16, R7 ;  /* 0x000000100c0c7223 */ /* 0x001fc80000000007 */
[----:B------:R-:W-:-:S04]  /*1050*/  FFMA R13, R13, R17, R12 ;  /* 0x000000110d0d7223 */ /* 0x000fc8000000000c */
[----:B------:R-:W-:-:S04]  /*1060*/  FFMA R14, R14, R18, R13 ;  /* 0x000000120e0e7223 */ /* 0x000fc8000000000d */
[----:B------:R-:W-:-:S04]  /*1070*/  FFMA R15, R15, R19, R14 ;  /* 0x000000130f0f7223 */ /* 0x000fc8000000000e */
[----:B-1----:R-:W-:-:S04]  /*1080*/  FFMA R20, R20, R24, R15 ;  /* 0x0000001814147223 */ /* 0x002fc8000000000f */
[----:B------:R-:W-:-:S04]  /*1090*/  FFMA R21, R21, R25, R20 ;  /* 0x0000001915157223 */ /* 0x000fc80000000014 */
[----:B------:R-:W-:-:S04]  /*10a0*/  FFMA R22, R22, R26, R21 ;  /* 0x0000001a16167223 */ /* 0x000fc80000000015 */
[----:B------:R-:W-:Y:S01]  /*10b0*/  FFMA R23, R23, R27, R22 ;  /* 0x0000001b17177223 */ /* 0x000fe20000000016 */
[----:B------:R-:W-:Y:S01]  /*10c0*/  IMAD R3, R3, 0xc5, R2 ;  /* 0x000000c503037824 */ /* 0x000fe200078e0202 */
[----:B------:R-:W-:-:S03]  /*10d0*/  MOV R2, 0x4 ;  /* 0x0000000400027802 */ /* 0x000fc60000000f00 */
[----:B------:R-:W-:-:S04]  /*10e0*/  IMAD R3, R0, 0x9799, R3 ;  /* 0x0000979900037824 */ /* 0x000fc800078e0203 */
[----:B------:R-:W-:Y:S01]  /*10f0*/  IMAD.WIDE R2, R3, R2, c[0x0][0x160] ;  /* 0x0000580003027625 */ /* 0x000fe200078e0202 */
[----:B---3--:R-:W-:Y:S04]  /*1100*/  STS.128 [0x10], R28 ;  /* 0x0000101cff007388 */ /* 0x008fe80000000c00 */
[----:B--2---:R-:W-:Y:S04]  /*1110*/  STS.128 [0x30], R40 ;  /* 0x00003028ff007388 */ /* 0x004fe80000000c00 */
[----:B------:R-:W-:Y:S06]  /*1120*/  BAR.SYNC.DEFER_BLOCKING 0x0 ;  /* 0x0000000000007b1d */ /* 0x000fec0000010000 */
[----:B------:R-:W-:Y:S04]  /*1130*/  LDS.128 R28, [0x20] ;  /* 0x00002000ff1c7984 */ /* 0x000fe80000000c00 */
[----:B------:R-:W0:Y:S04]  /*1140*/  LDS.128 R32, [RZ] ;  /* 0x00000000ff207984 */ /* 0x000e280000000c00 */
[----:B------:R-:W-:Y:S04]  /*1150*/  LDS.128 R4, [0x30] ;  /* 0x00003000ff047984 */ /* 0x000fe80000000c00 */
[----:B------:R-:W1:Y:S01]  /*1160*/  LDS.128 R8, [0x10] ;  /* 0x00001000ff087984 */ /* 0x000e620000000c00 */
[----:B0-----:R-:W-:-:S04]  /*1170*/  FFMA R28, R28, R32, R23 ;  /* 0x000000201c1c7223 */ /* 0x001fc80000000017 */
[----:B------:R-:W-:-:S04]  /*1180*/  FFMA R29, R29, R33, R28 ;  /* 0x000000211d1d7223 */ /* 0x000fc8000000001c */
[----:B------:R-:W-:-:S04]  /*1190*/  FFMA R30, R30, R34, R29 ;  /* 0x000000221e1e7223 */ /* 0x000fc8000000001d */
[----:B------:R-:W-:-:S04]  /*11a0*/  FFMA R31, R31, R35, R30 ;  /* 0x000000231f1f7223 */ /* 0x000fc8000000001e */
[----:B-1----:R-:W-:-:S04]  /*11b0*/  FFMA R4, R4, R8, R31 ;  /* 0x0000000804047223 */ /* 0x002fc8000000001f */
[----:B------:R-:W-:-:S04]  /*11c0*/  FFMA R5, R5, R9, R4 ;  /* 0x0000000905057223 */ /* 0x000fc80000000004 */
[----:B------:R-:W-:-:S04]  /*11d0*/  FFMA R6, R6, R10, R5 ;  /* 0x0000000a06067223 */ /* 0x000fc80000000005 */
[----:B------:R-:W-:-:S05]  /*11e0*/  FFMA R7, R7, R11, R6 ;  /* 0x0000000b07077223 */ /* 0x000fca0000000006 */
[----:B------:R-:W-:Y:S01]  /*11f0*/  STG.E [R2.64], R7 ;  /* 0x0000000702007986 */ /* 0x000fe2000c101904 */
[----:B------:R-:W-:Y:S05]  /*1200*/  EXIT ;  /* 0x000000000000794d */ /* 0x000fea0003800000 */
.L_x_108:
        /* <DEDUP_REMOVED lines=15> */
.L_x_185:


//--------------------- .text.tvmgen_default_fused_subtract_add_rsqrt_multiply_multiply_add_reshape_kernel --------------------------
	.section	.text.tvmgen_default_fused_subtract_add_rsqrt_multiply_multiply_add_reshape_kernel,"ax",@progbits
	.sectioninfo	@"SHI_REGISTERS=16"
	.align	128
        .global         tvmgen_default_fused_subtract_add_rsqrt_multiply_multiply_add_reshape_kernel
        .type           tvmgen_default_fused_subtract_add_rsqrt_multiply_multiply_add_reshape_kernel,@function
        .size           tvmgen_default_fused_subtract_add_rsqrt_multiply_multiply_add_reshape_kernel,(.L_x_165 - tvmgen_default_fused_subtract_add_rsqrt_multiply_multiply_add_reshape_kernel)
        .other          tvmgen_default_fused_subtract_add_rsqrt_multiply_multiply_add_reshape_kernel,@"STO_CUDA_ENTRY STV_DEFAULT"
tvmgen_default_fused_subtract_add_rsqrt_multiply_multiply_add_reshape_kernel:
.text.tvmgen_default_fused_subtract_add_rsqrt_multiply_multiply_add_reshape_kernel:
        /* <DEDUP_REMOVED lines=31> */
[----:B------:R-:W-:Y:S05]  /*01f0*/  CALL.REL.NOINC `($__internal_4_$__cuda_sm20_sqrt_rn_f32_slowpath) ;  /* 0x0000053000007944 */ /* 0x000fea0003c00000 */
[----:B------:R-:W-:Y:S05]  /*0200*/  BRA `(.L_x_111) ;  /* 0x0000004000007947 */ /* 0x000fea0003800000 */
.L_x_110:
[----:B01----:R-:W-:Y:S01]  /*0210*/  FMUL.FTZ R7, R0, R13 ;  /* 0x0000000d00077220 */ /* 0x003fe20000410000 */
[----:B------:R-:W-:-:S03]  /*0220*/  FMUL.FTZ R2, R13, 0.5 ;  /* 0x3f0000000d027820 */ /* 0x000fc60000410000 */
[----:B------:R-:W-:-:S04]  /*0230*/  FFMA R0, -R7, R7, R0 ;  /* 0x0000000707007223 */ /* 0x000fc80000000100 */
[----:B------:R-:W-:Y:S02]  /*0240*/  FFMA R2, R0, R2, R7 ;  /* 0x0000000200027223 */ /* 0x000fe40000000007 */
.L_x_111:
[----:B------:R-:W-:Y:S05]  /*0250*/  BSYNC B0 ;  /* 0x0000000000007941 */ /* 0x000fea0003800000 */
.L_x_109:
[----:B------:R-:W-:Y:S01]  /*0260*/  IADD3 R0, R2, 0x1800000, RZ ;  /* 0x0180000002007810 */ /* 0x000fe20007ffe0ff */
[----:B------:R-:W-:Y:S03]  /*0270*/  BSSY B0, `(.L_x_112) ;  /* 0x000000b000007945 */ /* 0x000fe60003800000 */
[----:B------:R-:W-:-:S04]  /*0280*/  LOP3.LUT R0, R0, 0x7f800000, RZ, 0xc0, !PT ;  /* 0x7f80000000007812 */ /* 0x000fc800078ec0ff */
[----:B------:R-:W-:-:S13]  /*0290*/  ISETP.GT.U32.AND P0, PT, R0, 0x1ffffff, PT ;  /* 0x01ffffff0000780c */ /* 0x000fda0003f04070 */
[----:B------:R-:W-:Y:S05]  /*02a0*/  @P0 BRA `(.L_x_113) ;  /* 0x0000003000000947 */ /* 0x000fea0003800000 */
[----:B------:R-:W-:Y:S02]  /*02b0*/  MOV R11, 0x2d0 ;  /* 0x000002d0000b7802 */ /* 0x000fe40000000f00 */
[----:B------:R-:W-:Y:S05]  /*02c0*/  CALL.REL.NOINC `($__internal_3_$__cuda_sm20_rcp_rn_f32_slowpath) ;  /* 0x0000011000007944 */ /* 0x000fea0003c00000 */
[----:B------:R-:W-:Y:S05]  /*02d0*/  BRA `(.L_x_114) ;  /* 0x0000004000007947 */ /* 0x000fea0003800000 */
.L_x_113:
[----:B------:R-:W0:Y:S02]  /*02e0*/  MUFU.RCP R7, R2 ;  /* 0x0000000200077308 */ /* 0x000e240000001000 */
[----:B0-----:R-:W-:-:S04]  /*02f0*/  FFMA R0, R7, R2, -1 ;  /* 0xbf80000007007423 */ /* 0x001fc80000000002 */
[----:B------:R-:W-:-:S04]  /*0300*/  FADD.FTZ R0, -R0, -RZ ;  /* 0x800000ff00007221 */ /* 0x000fc80000010100 */
[----:B------:R-:W-:Y:S02]  /*0310*/  FFMA R7, R7, R0, R7 ;  /* 0x0000000007077223 */ /* 0x000fe40000000007 */
.L_x_114:
[----:B------:R-:W-:Y:S05]  /*0320*/  BSYNC B0 ;  /* 0x0000000000007941 */ /* 0x000fea0003800000 */
.L_x_112:
        /* <DEDUP_REMOVED lines=11> */
        .weak           $__internal_3_$__cuda_sm20_rcp_rn_f32_slowpath
        .type           $__internal_3_$__cuda_sm20_rcp_rn_f32_slowpath,@function
        .size           $__internal_3_$__cuda_sm20_rcp_rn_f32_slowpath,($__internal_4_$__cuda_sm20_sqrt_rn_f32_slowpath - $__internal_3_$__cuda_sm20_rcp_rn_f32_slowpath)
$__internal_3_$__cuda_sm20_rcp_rn_f32_slowpath:
        /* <DEDUP_REMOVED lines=15> */
.L_x_116:
        /* <DEDUP_REMOVED lines=33> */
.L_x_118:
[----:B------:R0:W1:Y:S02]  /*06e0*/  MUFU.RCP R7, R2 ;  /* 0x0000000200077308 */ /* 0x0000640000001000 */
.L_x_117:
[----:B------:R-:W-:Y:S05]  /*06f0*/  BSYNC B1 ;  /* 0x0000000000017941 */ /* 0x000fea0003800000 */
.L_x_115:
[----:B------:R-:W-:Y:S01]  /*0700*/  IMAD.MOV.U32 R8, RZ, RZ, R11 ;  /* 0x000000ffff087224 */ /* 0x000fe200078e000b */
[----:B------:R-:W-:-:S04]  /*0710*/  MOV R9, 0x0 ;  /* 0x0000000000097802 */ /* 0x000fc80000000f00 */
[----:B------:R-:W-:Y:S05]  /*0720*/  RET.REL.NODEC R8 `(tvmgen_default_fused_subtract_add_rsqrt_multiply_multiply_add_reshape_kernel) ;  /* 0xfffff8d008007950 */ /* 0x000fea0003c3ffff */
        .weak           $__internal_4_$__cuda_sm20_sqrt_rn_f32_slowpath
        .type           $__internal_4_$__cuda_sm20_sqrt_rn_f32_slowpath,@function
        .size           $__internal_4_$__cuda_sm20_sqrt_rn_f32_slowpath,(.L_x_165 - $__internal_4_$__cuda_sm20_sqrt_rn_f32_slowpath)
$__internal_4_$__cuda_sm20_sqrt_rn_f32_slowpath:
        /* <DEDUP_REMOVED lines=19> */
.L_x_119:
[----:B------:R-:W-:Y:S01]  /*0860*/  MOV R8, R11 ;  /* 0x0000000b00087202 */ /* 0x000fe20000000f00 */
[----:B------:R-:W-:-:S04]  /*0870*/  IMAD.MOV.U32 R9, RZ, RZ, 0x0 ;  /* 0x00000000ff097424 */ /* 0x000fc800078e00ff */
[----:B------:R-:W-:Y:S05]  /*0880*/  RET.REL.NODEC R8 `(tvmgen_default_fused_subtract_add_rsqrt_multiply_multiply_add_reshape_kernel) ;  /* 0xfffff77008007950 */ /* 0x000fea0003c3ffff */
.L_x_120:
        /* <DEDUP_REMOVED lines=15> */
.L_x_165:


//--------------------- .text.tvmgen_default_fused_reshape_add_reshape_expand_dims_transpose_squeeze_kernel --------------------------
	.section	.text.tvmgen_default_fused_reshape_add_reshape_expand_dims_transpose_squeeze_kernel,"ax",@progbits
	.sectioninfo	@"SHI_REGISTERS=16"
	.align	128
        .global         tvmgen_default_fused_reshape_add_reshape_expand_dims_transpose_squeeze_kernel
        .type           tvmgen_default_fused_reshape_add_reshape_expand_dims_transpose_squeeze_kernel,@function
        .size           tvmgen_default_fused_reshape_add_reshape_expand_dims_transpose_squeeze_kernel,(.L_x_187 - tvmgen_default_fused_reshape_add_reshape_expand_dims_transpose_squeeze_kernel)
        .other          tvmgen_default_fused_reshape_add_reshape_expand_dims_transpose_squeeze_kernel,@"STO_CUDA_ENTRY STV_DEFAULT"
tvmgen_default_fused_reshape_add_reshape_expand_dims_transpose_squeeze_kernel:
.text.tvmgen_default_fused_reshape_add_reshape_expand_dims_transpose_squeeze_kernel:
[----:B------:R-:W-:Y:S02]  /*0000*/  MOV R1, c[0x0][0x28] ;  /* 0x00000a0000017a02 */ /* 0x000fe40000000f00 */
[----:B------:R-:W0:Y:S01]  /*0010*/  S2R R0, SR_CTAID.X ;  /* 0x0000000000007919 */ /* 0x000e220000002500 */
[----:B------:R-:W-:Y:S01]  /*0020*/  MOV R13, 0x4 ;  /* 0x00000004000d7802 */ /* 0x000fe20000000f00 */
[----:B------:R-:W-:Y:S01]  /*0030*/  ULDC.64 UR4, c[0x0][0x118] ;  /* 0x0000460000047ab9 */ /* 0x000fe20000000a00 */
[----:B------:R-:W-:Y:S01]  /*0040*/  BSSY B0, `(.L_x_121) ;  /* 0x000001d000007945 */ /* 0x000fe20003800000 */
[----:B------:R-:W1:Y:S01]  /*0050*/  S2R R3, SR_TID.X ;  /* 0x0000000000037919 */ /* 0x000e620000002100 */
[----:B0-----:R-:W-:-:S04]  /*0060*/  SHF.L.U32 R4, R0, 0x2, RZ ;  /* 0x0000000200047819 */ /* 0x001fc800000006ff */
[----:B-1----:R-:W-:Y:S02]  /*0070*/  LEA.HI.SX32 R5, R3, R4, 0x18 ;  /* 0x0000000403057211 */ /* 0x002fe400078fc2ff */
[----:B------:R-:W-:Y:S02]  /*0080*/  LEA R0, R0, R3, 0xa ;  /* 0x0000000300007211 */ /* 0x000fe400078e50ff */
[C---:B------:R-:W-:Y:S02]  /*0090*/  ISETP.GT.AND P0, PT, R5.reuse, 0x6ec, PT ;  /* 0x000006ec0500780c */ /* 0x040fe40003f04270 */
[----:B------:R-:W-:Y:S01]  /*00a0*/  IADD3 R9, R5, 0x400, RZ ;  /* 0x0000040005097810 */ /* 0x000fe20007ffe0ff */
[----:B------:R-:W-:-:S03]  /*00b0*/  IMAD.WIDE R2, R0, R13, c[0x0][0x160] ;  /* 0x0000580000027625 */ /* 0x000fc600078e020d */
[----:B------:R-:W-:-:S07]  /*00c0*/  ISETP.GT.AND P1, PT, R9, 0x6ec, PT ;  /* 0x000006ec0900780c */ /* 0x000fce0003f24270 */
[----:B------:R-:W-:Y:S05]  /*00d0*/  @P0 BRA `(.L_x_122) ;  /* 0x0000013000000947 */ /* 0x000fea0003800000 */
[----:B------:R-:W-:Y:S01]  /*00e0*/  MOV R4, RZ ;  /* 0x000000ff00047202 */ /* 0x000fe20000000f00 */
[----:B------:R-:W-:-:S04]  /*00f0*/  IMAD.HI R6, R0, 0x2aaaaaab, RZ ;  /* 0x2aaaaaab00067827 */ /* 0x000fc800078e02ff */
[----:B------:R-:W-:Y:S01]  /*0100*/  IMAD.HI R4, R5, -0x22384fb3, R4 ;  /* 0xddc7b04d05047827 */ /* 0x000fe200078e0204 */
[----:B------:R-:W-:-:S04]  /*0110*/  SHF.R.U32.HI R11, RZ, 0x1f, R6 ;  /* 0x0000001fff0b7819 */ /* 0x000fc80000011606 */
[----:B------:R-:W-:Y:S02]  /*0120*/  SHF.R.U32.HI R7, RZ, 0x1f, R4 ;  /* 0x0000001fff077819 */ /* 0x000fe40000011604 */
[----:B------:R-:W-:Y:S02]  /*0130*/  LEA.HI.SX32 R11, R6, R11, 0x19 ;  /* 0x0000000b060b7211 */ /* 0x000fe400078fcaff */
[----:B------:R-:W-:-:S05]  /*0140*/  LEA.HI.SX32 R7, R4, R7, 0x17 ;  /* 0x0000000704077211 */ /* 0x000fca00078fbaff */
[----:B------:R-:W-:-:S04]  /*0150*/  IMAD R4, R7, -0x24f, R5 ;  /* 0xfffffdb107047824 */ /* 0x000fc800078e0205 */
[----:B------:R-:W-:-:S04]  /*0160*/  IMAD.HI R5, R4, 0x55555556, RZ ;  /* 0x5555555604057827 */ /* 0x000fc800078e02ff */
[----:B------:R-:W-:Y:S01]  /*0170*/  IMAD R4, R11, -0x300, R0 ;  /* 0xfffffd000b047824 */ /* 0x000fe200078e0200 */
[----:B------:R-:W-:-:S03]  /*0180*/  LEA.HI R5, R5, R5, RZ, 0x1 ;  /* 0x0000000505057211 */ /* 0x000fc600078f08ff */
[----:B------:R-:W-:-:S04]  /*0190*/  IMAD R4, R7, 0x300, R4 ;  /* 0x0000030007047824 */ /* 0x000fc800078e0204 */
[----:B------:R-:W-:Y:S02]  /*01a0*/  IMAD R6, R5, 0x900, R4 ;  /* 0x0000090005067824 */ /* 0x000fe400078e0204 */
[----:B------:R-:W-:-:S04]  /*01b0*/  IMAD.WIDE R4, R4, R13, c[0x0][0x170] ;  /* 0x00005c0004047625 */ /* 0x000fc800078e020d */
[----:B------:R-:W-:Y:S02]  /*01c0*/  IMAD.WIDE R6, R6, R13, c[0x0][0x168] ;  /* 0x00005a0006067625 */ /* 0x000fe400078e020d */
[----:B------:R-:W2:Y:S04]  /*01d0*/  LDG.E.CONSTANT R5, [R4.64] ;  /* 0x0000000404057981 */ /* 0x000ea8000c1e9900 */
[----:B------:R-:W2:Y:S02]  /*01e0*/  LDG.E.CONSTANT R6, [R6.64] ;  /* 0x0000000406067981 */ /* 0x000ea4000c1e9900 */
[----:B--2---:R-:W-:-:S05]  /*01f0*/  FADD R11, R6, R5 ;  /* 0x00000005060b7221 */ /* 0x004fca0000000000 */
[----:B------:R0:W-:Y:S02]  /*0200*/  STG.E [R2.64], R11 ;  /* 0x0000000b02007986 */ /* 0x0001e4000c101904 */
.L_x_122:
[----:B------:R-:W-:Y:S05]  /*0210*/  BSYNC B0 ;  /* 0x0000000000007941 */ /* 0x000fea0003800000 */
.L_x_121:
[----:B------:R-:W-:Y:S05]  /*0220*/  @P1 EXIT ;  /* 0x000000000000194d */ /* 0x000fea0003800000 */
[----:B------:R-:W-:Y:S02]  /*0230*/  MOV R8, RZ ;  /* 0x000000ff00087202 */ /* 0x000fe40000000f00 */
[----:B------:R-:W-:-:S03]  /*0240*/  IADD3 R0, R0, 0x40000, RZ ;  /* 0x0004000000007810 */ /* 0x000fc60007ffe0ff */
[----:B------:R-:W-:-:S04]  /*0250*/  IMAD.HI R4, R9, -0x22384fb3, R8 ;  /* 0xddc7b04d09047827 */ /* 0x000fc800078e0208 */
[----:B------:R-:W-:Y:S01]  /*0260*/  IMAD.HI R6, R0, 0x2aaaaaab, RZ ;  /* 0x2aaaaaab00067827 */ /* 0x000fe200078e02ff */
[----:B------:R-:W-:-:S04]  /*0270*/  SHF.R.U32.HI R5, RZ, 0x1f, R4 ;  /* 0x0000001fff057819 */ /* 0x000fc80000011604 */
[----:B------:R-:W-:Y:S02]  /*0280*/  LEA.HI.SX32 R5, R4, R5, 0x17 ;  /* 0x0000000504057211 */ /* 0x000fe400078fbaff */
[----:B------:R-:W-:-:S03]  /*0290*/  SHF.R.U32.HI R7, RZ, 0x1f, R6 ;  /* 0x0000001fff077819 */ /* 0x000fc60000011606 */
[----:B------:R-:W-:Y:S01]  /*02a0*/  IMAD R8, R5, -0x24f, R9 ;  /* 0xfffffdb105087824 */ /* 0x000fe200078e0209 */
[----:B------:R-:W-:-:S03]  /*02b0*/  LEA.HI.SX32 R7, R6, R7, 0x19 ;  /* 0x0000000706077211 */ /* 0x000fc600078fcaff */
        /* <DEDUP_REMOVED lines=10> */
[----:B------:R-:W-:Y:S01]  /*0360*/  STG.E [R2.64+0x100000], R9 ;  /* 0x1000000902007986 */ /* 0x000fe2000c101904 */
[----:B------:R-:W-:Y:S05]  /*0370*/  EXIT ;  /* 0x000000000000794d */ /* 0x000fea0003800000 */
.L_x_123:
        /* <DEDUP_REMOVED lines=16> */
.L_x_187:


//--------------------- .text.tvmgen_default_fused_reshape_transpose_add_kernel --------------------------
	.section	.text.tvmgen_default_fused_reshape_transpose_add_kernel,"ax",@progbits
	.sectioninfo	@"SHI_REGISTERS=12"
	.align	128
        .global         tvmgen_default_fused_reshape_transpose_add_kernel
        .type           tvmgen_default_fused_reshape_transpose_add_kernel,@function
        .size           tvmgen_default_fused_reshape_transpose_add_kernel,(.L_x_188 - tvmgen_default_fused_reshape_transpose_add_kernel)
        .other          tvmgen_default_fused_reshape_transpose_add_kernel,@"STO_CUDA_ENTRY STV_DEFAULT"
tvmgen_default_fused_reshape_transpose_add_kernel:
.text.tvmgen_default_fused_reshape_transpose_add_kernel:
[----:B------:R-:W-:Y:S02]  /*0000*/  MOV R1, c[0x0][0x28] ;  /* 0x00000a0000017a02 */ /* 0x000fe40000000f00 */
[----:B------:R-:W0:Y:S04]  /*0010*/  S2R R2, SR_TID.X ;  /* 0x0000000000027919 */ /* 0x000e280000002100 */
[----:B------:R-:W1:Y:S01]  /*0020*/  S2R R5, SR_CTAID.X ;  /* 0x0000000000057919 */ /* 0x000e620000002500 */
[----:B0-----:R-:W-:-:S04]  /*0030*/  SHF.R.S32.HI R0, RZ, 0x8, R2 ;  /* 0x00000008ff007819 */ /* 0x001fc80000011402 */
[----:B-1----:R-:W-:-:S04]  /*0040*/  LEA R0, R5, R0, 0x2 ;  /* 0x0000000005007211 */ /* 0x002fc800078e10ff */
[----:B------:R-:W-:-:S13]  /*0050*/  ISETP.GT.AND P0, PT, R0, 0x24e, PT ;  /* 0x0000024e0000780c */ /* 0x000fda0003f04270 */
[----:B------:R-:W-:Y:S05]  /*0060*/  @P0 EXIT ;  /* 0x000000000000094d */ /* 0x000fea0003800000 */
[----:B------:R-:W-:Y:S01]  /*0070*/  LEA R2, R5, R2, 0x8 ;  /* 0x0000000205027211 */ /* 0x000fe200078e40ff */
[----:B------:R-:W-:Y:S01]  /*0080*/  IMAD.HI R0, R0, 0x55555556, RZ ;  /* 0x5555555600007827 */ /* 0x000fe200078e02ff */
[----:B------:R-:W-:Y:S01]  /*0090*/  MOV R7, 0x4 ;  /* 0x0000000400077802 */ /* 0x000fe20000000f00 */
[----:B------:R-:W-:Y:S02]  /*00a0*/  ULDC.64 UR4, c[0x0][0x118] ;  /* 0x0000460000047ab9 */ /* 0x000fe40000000a00 */
[----:B------:R-:W-:Y:S01]  /*00b0*/  IMAD.HI R3, R2, 0x2aaaaaab, RZ ;  /* 0x2aaaaaab02037827 */ /* 0x000fe200078e02ff */
[----:B------:R-:W-:-:S03]  /*00c0*/  LEA.HI R0, R0, R0, RZ, 0x1 ;  /* 0x0000000000007211 */ /* 0x000fc600078f08ff */
[----:B------:R-:W-:Y:S01]  /*00d0*/  IMAD R6, R5, 0x300, R2 ;  /* 0x0000030005067824 */ /* 0x000fe200078e0202 */
[----:B------:R-:W-:-:S04]  /*00e0*/  SHF.R.U32.HI R4, RZ, 0x1f, R3 ;  /* 0x0000001fff047819 */ /* 0x000fc80000011603 */
[----:B------:R-:W-:Y:S01]  /*00f0*/  LEA.HI.SX32 R3, R3, R4, 0x19 ;  /* 0x0000000403037211 */ /* 0x000fe200078fcaff */
[----:B------:R-:W-:-:S04]  /*0100*/  IMAD.WIDE R4, R6, R7, c[0x0][0x170] ;  /* 0x00005c0006047625 */ /* 0x000fc800078e0207 */
[----:B------:R-:W-:Y:S02]  /*0110*/  IMAD R3, R3, -0x300, R2 ;  /* 0xfffffd0003037824 */ /* 0x000fe400078e0202 */
[----:B------:R-:W2:Y:S02]  /*0120*/  LDG.E.CONSTANT R4, [R4.64] ;  /* 0x0000000404047981 */ /* 0x000ea4000c1e9900 */
[----:B------:R-:W-:-:S04]  /*0130*/  IMAD R3, R0, 0x300, R3 ;  /* 0x0000030000037824 */ /* 0x000fc800078e0203 */
[----:B------:R-:W-:-:S06]  /*0140*/  IMAD.WIDE R2, R3, R7, c[0x0][0x168] ;  /* 0x00005a0003027625 */ /* 0x000fcc00078e0207 */
[----:B------:R-:W2:Y:S01]  /*0150*/  LDG.E.CONSTANT R3, [R2.64] ;  /* 0x0000000402037981 */ /* 0x000ea2000c1e9900 */
[----:B------:R-:W-:Y:S01]  /*0160*/  IMAD.WIDE R6, R6, R7, c[0x0][0x160] ;  /* 0x0000580006067625 */ /* 0x000fe200078e0207 */
[----:B--2---:R-:W-:-:S05]  /*0170*/  FADD R9, R4, R3 ;  /* 0x0000000304097221 */ /* 0x004fca0000000000 */
[----:B------:R-:W-:Y:S01]  /*0180*/  STG.E [R6.64], R9 ;  /* 0x0000000906007986 */ /* 0x000fe2000c101904 */
[----:B------:R-:W-:Y:S05]  /*0190*/  EXIT ;  /* 0x000000000000794d */ /* 0x000fea0003800000 */
.L_x_124:
        /* <DEDUP_REMOVED lines=14> */
.L_x_188:


//--------------------- .text.tvmgen_default_fused_take_reshape_transpose_reshape_multiply_reshape_kernel --------------------------
	.section	.text.tvmgen_default_fused_take_reshape_transpose_reshape_multiply_reshape_kernel,"ax",@progbits
	.sectioninfo	@"SHI_REGISTERS=16"
	.align	128
        .global         tvmgen_default_fused_take_reshape_transpose_reshape_multiply_reshape_kernel
        .type           tvmgen_default_fused_take_reshape_transpose_reshape_multiply_reshape_kernel,@function
        .size           tvmgen_default_fused_take_reshape_transpose_reshape_multiply_reshape_kernel,(.L_x_189 - tvmgen_default_fused_take_reshape_transpose_reshape_multiply_reshape_kernel)
        .other          tvmgen_default_fused_take_reshape_transpose_reshape_multiply_reshape_kernel,@"STO_CUDA_ENTRY STV_DEFAULT"
tvmgen_default_fused_take_reshape_transpose_reshape_multiply_reshape_kernel:
.text.tvmgen_default_fused_take_reshape_transpose_reshape_multiply_reshape_kernel:
        /* <DEDUP_REMOVED lines=61> */
.L_x_125:
        /* <DEDUP_REMOVED lines=11> */
.L_x_189:


//--------------------- .text.tvmgen_default_fused_nn_batch_matmul_1_kernel --------------------------
	.section	.text.tvmgen_default_fused_nn_batch_matmul_1_kernel,"ax",@progbits
	.sectionflags	@"SHF_BARRIERS=1"
	.sectioninfo	@"SHI_REGISTERS=42"
	.align	128
        .global         tvmgen_default_fused_nn_batch_matmul_1_kernel
        .type           tvmgen_default_fused_nn_batch_matmul_1_kernel,@function
        .size           tvmgen_default_fused_nn_batch_matmul_1_kernel,(.L_x_190 - tvmgen_default_fused_nn_batch_matmul_1_kernel)
        .other          tvmgen_default_fused_nn_batch_matmul_1_kernel,@"STO_CUDA_ENTRY STV_DEFAULT"
tvmgen_default_fused_nn_batch_matmul_1_kernel:
.text.tvmgen_default_fused_nn_batch_matmul_1_kernel:
[----:B------:R-:W-:Y:S02]  /*0000*/  MOV R1, c[0x0][0x28] ;  /* 0x00000a0000017a02 */ /* 0x000fe40000000f00 */
[----:B------:R-:W0:Y:S01]  /*0010*/  S2R R36, SR_CTAID.Y ;  /* 0x0000000000247919 */ /* 0x000e220000002600 */
[----:B------:R-:W-:Y:S01]  /*0020*/  MOV R7, RZ ;  /* 0x000000ff00077202 */ /* 0x000fe20000000f00 */
[----:B------:R-:W-:Y:S01]  /*0030*/  ULDC.64 UR4, c[0x0][0x118] ;  /* 0x0000460000047ab9 */ /* 0x000fe20000000a00 */
[----:B------:R-:W-:Y:S01]  /*0040*/  MOV R9, RZ ;  /* 0x000000ff00097202 */ /* 0x000fe20000000f00 */
[----:B------:R-:W0:Y:S01]  /*0050*/  S2R R33, SR_TID.X ;  /* 0x0000000000217919 */ /* 0x000e220000002100 */
[----:B------:R-:W-:Y:S02]  /*0060*/  MOV R11, RZ ;  /* 0x000000ff000b7202 */ /* 0x000fe40000000f00 */
[----:B------:R-:W-:Y:S01]  /*0070*/  MOV R13, RZ ;  /* 0x000000ff000d7202 */ /* 0x000fe20000000f00 */
[----:B------:R-:W1:Y:S01]  /*0080*/  S2R R5, SR_CTAID.Z ;  /* 0x0000000000057919 */ /* 0x000e620000002700 */
[----:B------:R-:W-:Y:S02]  /*0090*/  MOV R15, RZ ;  /* 0x000000ff000f7202 */ /* 0x000fe40000000f00 */
[----:B------:R-:W-:-:S02]  /*00a0*/  MOV R17, RZ ;  /* 0x000000ff00117202 */ /* 0x000fc40000000f00 */
[----:B------:R-:W-:Y:S02]  /*00b0*/  MOV R19, RZ ;  /* 0x000000ff00137202 */ /* 0x000fe40000000f00 */
[----:B------:R-:W-:Y:S02]  /*00c0*/  MOV R21, RZ ;  /* 0x000000ff00157202 */ /* 0x000fe40000000f00 */
[----:B------:R-:W-:Y:S01]  /*00d0*/  MOV R23, RZ ;  /* 0x000000ff00177202 */ /* 0x000fe20000000f00 */
[----:B0-----:R-:W-:Y:S01]  /*00e0*/  IMAD R0, R36, 0xc5, R33 ;  /* 0x000000c524007824 */ /* 0x001fe200078e0221 */
[----:B------:R-:W-:-:S03]  /*00f0*/  SHF.L.U32 R4, R33, 0x2, RZ ;  /* 0x0000000221047819 */ /* 0x000fc600000006ff */
[C---:B-1----:R-:W-:Y:S02]  /*0100*/  IMAD R0, R5.reuse, 0x9799, R0 ;  /* 0x0000979905007824 */ /* 0x042fe400078e0200 */
[----:B------:R-:W-:-:S05]  /*0110*/  IMAD R5, R5, 0x3140, RZ ;  /* 0x0000314005057824 */ /* 0x000fca00078e02ff */
[----:B------:R-:W-:Y:S02]  /*0120*/  IADD3 R6, R5, R33, RZ ;  /* 0x0000002105067210 */ /* 0x000fe40007ffe0ff */
.L_x_135:
[----:B------:R-:W-:Y:S01]  /*0130*/  SHF.L.U32 R35, R7, 0x3, RZ ;  /* 0x0000000307237819 */ /* 0x000fe200000006ff */
[----:B------:R-:W-:Y:S03]  /*0140*/  BAR.SYNC.DEFER_BLOCKING 0x0 ;  /* 0x0000000000007b1d */ /* 0x000fe60000010000 */
[----:B------:R-:W-:Y:S02]  /*0150*/  IADD3 R2, R35, R33, RZ ;  /* 0x0000002123027210 */ /* 0x000fe40007ffe0ff */
[----:B------:R-:W-:Y:S01]  /*0160*/  MOV R25, 0x100 ;  /* 0x0000010000197802 */ /* 0x000fe20000000f00 */
[----:B------:R-:W-:Y:S01]  /*0170*/  ULDC.64 UR6, c[0x0][0x170] ;  /* 0x00005c0000067ab9 */ /* 0x000fe20000000a00 */
[----:B------:R-:W-:-:S13]  /*0180*/  ISETP.GT.AND P1, PT, R2, 0xc4, PT ;  /* 0x000000c40200780c */ /* 0x000fda0003f24270 */
[----:B------:R-:W-:Y:S02]  /*0190*/  @!P1 IADD3 R2, R0, R35, RZ ;  /* 0x0000002300029210 */ /* 0x000fe40007ffe0ff */
[----:B------:R-:W-:-:S05]  /*01a0*/  @!P1 MOV R3, 0x4 ;  /* 0x0000000400039802 */ /* 0x000fca0000000f00 */
[----:B------:R-:W-:-:S06]  /*01b0*/  @!P1 IMAD.WIDE R2, R2, R3, c[0x0][0x168] ;  /* 0x00005a0002029625 */ /* 0x000fcc00078e0203 */
[----:B------:R-:W2:Y:S01]  /*01c0*/  @!P1 LDG.E.CONSTANT R2, [R2.64] ;  /* 0x0000000402029981 */ /* 0x000ea2000c1e9900 */
[----:B------:R-:W-:Y:S02]  /*01d0*/  IADD3 R7, R7, 0x1, RZ ;  /* 0x0000000107077810 */ /* 0x000fe40007ffe0ff */
[----:B------:R-:W-:Y:S02]  /*01e0*/  IADD3 R37, R6, R35, RZ ;  /* 0x0000002306257210 */ /* 0x000fe40007ffe0ff */
[----:B------:R-:W-:Y:S01]  /*01f0*/  ISETP.GE.U32.AND P0, PT, R7, 0x19, PT ;  /* 0x000000190700780c */ /* 0x000fe20003f06070 */
[----:B012---:R0:W-:Y:S04]  /*0200*/  @!P1 STS [R33.X4], R2 ;  /* 0x0000000221009388 */ /* 0x0071e80000004800 */
.L_x_126:
[----:B0-----:R-:W-:Y:S02]  /*0210*/  MOV R2, UR6 ;  /* 0x0000000600027c02 */ /* 0x001fe40008000f00 */
[----:B------:R-:W-:-:S05]  /*0220*/  MOV R3, UR7 ;  /* 0x0000000700037c02 */ /* 0x000fca0008000f00 */
[----:B------:R-:W-:-:S05]  /*0230*/  IMAD.WIDE R2, R37, 0x4, R2 ;  /* 0x0000000425027825 */ /* 0x000fca00078e0202 */
[----:B------:R-:W2:Y:S04]  /*0240*/  @!P1 LDG.E.CONSTANT R8, [R2.64] ;  /* 0x0000000402089981 */ /* 0x000ea8000c1e9900 */
[----:B------:R-:W3:Y:S04]  /*0250*/  @!P1 LDG.E.CONSTANT R10, [R2.64+0x314] ;  /* 0x00031404020a9981 */ /* 0x000ee8000c1e9900 */
[----:B------:R-:W4:Y:S04]  /*0260*/  @!P1 LDG.E.CONSTANT R12, [R2.64+0x628] ;  /* 0x00062804020c9981 */ /* 0x000f28000c1e9900 */
[----:B------:R-:W5:Y:S04]  /*0270*/  @!P1 LDG.E.CONSTANT R14, [R2.64+0x93c] ;  /* 0x00093c04020e9981 */ /* 0x000f68000c1e9900 */
        /* <DEDUP_REMOVED lines=11> */
[----:B------:R-:W5:Y:S01]  /*0330*/  @!P1 LDG.E.CONSTANT R32, [R2.64+0x2e2c] ;  /* 0x002e2c0402209981 */ /* 0x000f62000c1e9900 */
[----:B------:R-:W-:Y:S01]  /*0340*/  IADD3 R39, R4, R25, RZ ;  /* 0x0000001904277210 */ /* 0x000fe20007ffe0ff */
[----:B------:R-:W-:Y:S01]  /*0350*/  UIADD3 UR6, UP0, UR6, 0x3140, URZ ;  /* 0x0000314006067890 */ /* 0x000fe2000ff1e03f */
[----:B------:R-:W-:-:S03]  /*0360*/  IADD3 R25, R25, 0x200, RZ ;  /* 0x0000020019197810 */ /* 0x000fc60007ffe0ff */
[----:B------:R-:W-:Y:S01]  /*0370*/  UIADD3.X UR7, URZ, UR7, URZ, UP0, !UPT ;  /* 0x000000073f077290 */ /* 0x000fe200087fe43f */
[----:B------:R-:W-:Y:S01]  /*0380*/  ISETP.NE.AND P2, PT, R25, 0x900, PT ;  /* 0x000009001900780c */ /* 0x000fe20003f45270 */
[----:B--2---:R0:W-:Y:S04]  /*0390*/  @!P1 STS [R39+-0xe0], R8 ;  /* 0xffff200827009388 */ /* 0x0041e80000000800 */
[----:B---3--:R0:W-:Y:S04]  /*03a0*/  @!P1 STS [R39+-0xc0], R10 ;  /* 0xffff400a27009388 */ /* 0x0081e80000000800 */
[----:B----4-:R0:W-:Y:S04]  /*03b0*/  @!P1 STS [R39+-0xa0], R12 ;  /* 0xffff600c27009388 */ /* 0x0101e80000000800 */
[----:B-----5:R0:W-:Y:S04]  /*03c0*/  @!P1 STS [R39+-0x80], R14 ;  /* 0xffff800e27009388 */ /* 0x0201e80000000800 */
[----:B------:R0:W-:Y:S04]  /*03d0*/  @!P1 STS [R39+-0x60], R16 ;  /* 0xffffa01027009388 */ /* 0x0001e80000000800 */
[----:B------:R0:W-:Y:S04]  /*03e0*/  @!P1 STS [R39+-0x40], R18 ;  /* 0xffffc01227009388 */ /* 0x0001e80000000800 */
[----:B------:R0:W-:Y:S04]  /*03f0*/  @!P1 STS [R39+-0x20], R20 ;  /* 0xffffe01427009388 */ /* 0x0001e80000000800 */
[----:B------:R0:W-:Y:S04]  /*0400*/  @!P1 STS [R39], R22 ;  /* 0x0000001627009388 */ /* 0x0001e80000000800 */
[----:B------:R0:W-:Y:S04]  /*0410*/  @!P1 STS [R39+0x20], R24 ;  /* 0x0000201827009388 */ /* 0x0001e80000000800 */
[----:B------:R0:W-:Y:S04]  /*0420*/  @!P1 STS [R39+0x40], R26 ;  /* 0x0000401a27009388 */ /* 0x0001e80000000800 */
[----:B------:R0:W-:Y:S04]  /*0430*/  @!P1 STS [R39+0x60], R27 ;  /* 0x0000601b27009388 */ /* 0x0001e80000000800 */
[----:B------:R0:W-:Y:S04]  /*0440*/  @!P1 STS [R39+0x80], R28 ;  /* 0x0000801c27009388 */ /* 0x0001e80000000800 */
[----:B------:R0:W-:Y:S04]  /*0450*/  @!P1 STS [R39+0xa0], R29 ;  /* 0x0000a01d27009388 */ /* 0x0001e80000000800 */
[----:B------:R0:W-:Y:S04]  /*0460*/  @!P1 STS [R39+0xc0], R30 ;  /* 0x0000c01e27009388 */ /* 0x0001e80000000800 */
[----:B------:R0:W-:Y:S04]  /*0470*/  @!P1 STS [R39+0xe0], R31 ;  /* 0x0000e01f27009388 */ /* 0x0001e80000000800 */
[----:B------:R0:W-:Y:S01]  /*0480*/  @!P1 STS [R39+0x100], R32 ;  /* 0x0001002027009388 */ /* 0x0001e20000000800 */
[----:B------:R-:W-:Y:S05]  /*0490*/  @P2 BRA `(.L_x_126) ;  /* 0xfffffd7000002947 */ /* 0x000fea000383ffff */
[----:B------:R-:W-:Y:S01]  /*04a0*/  BAR.SYNC.DEFER_BLOCKING 0x0 ;  /* 0x0000000000007b1d */ /* 0x000fe20000010000 */
[----:B------:R-:W-:-:S02]  /*04b0*/  ISETP.GT.U32.AND P2, PT, R35, 0xc4, PT ;  /* 0x000000c42300780c */ /* 0x000fc40003f44070 */
[----:B------:R-:W-:Y:S02]  /*04c0*/  IADD3 R2, R35, 0x1, RZ ;  /* 0x0000000123027810 */ /* 0x000fe40007ffe0ff */
[----:B------:R-:W-:Y:S02]  /*04d0*/  LEA R3, R33, 0x20, 0x8 ;  /* 0x0000002021037811 */ /* 0x000fe400078e40ff */
[----:B------:R-:W-:-:S07]  /*04e0*/  ISETP.GT.U32.AND P1, PT, R2, 0xc4, PT ;  /* 0x000000c40200780c */ /* 0x000fce0003f24070 */
[----:B------:R-:W1:Y:S01]  /*04f0*/  @!P2 LDS R34, [RZ] ;  /* 0x00000000ff22a984 */ /* 0x000e620000000800 */
[----:B------:R-:W-:Y:S05]  /*0500*/  @P2 BRA `(.L_x_127) ;  /* 0x0000010000002947 */ /* 0x000fea0003800000 */
[----:B------:R-:W2:Y:S04]  /*0510*/  LDS R2, [R3] ;  /* 0x0000000003027984 */ /* 0x000ea80000000800 */
[----:B0-----:R-:W0:Y:S04]  /*0520*/  LDS R8, [R3+0x20] ;  /* 0x0000200003087984 */ /* 0x001e280000000800 */
[----:B------:R-:W3:Y:S04]  /*0530*/  LDS R10, [R3+0x40] ;  /* 0x00004000030a7984 */ /* 0x000ee80000000800 */
[----:B------:R-:W4:Y:S04]  /*0540*/  LDS R12, [R3+0x60] ;  /* 0x00006000030c7984 */ /* 0x000f280000000800 */
[----:B------:R-:W5:Y:S04]  /*0550*/  LDS R14, [R3+0x80] ;  /* 0x00008000030e7984 */ /* 0x000f680000000800 */
[----:B------:R-:W1:Y:S04]  /*0560*/  LDS R16, [R3+0xa0] ;  /* 0x0000a00003107984 */ /* 0x000e680000000800 */
[----:B------:R-:W1:Y:S04]  /*0570*/  LDS R18, [R3+0xc0] ;  /* 0x0000c00003127984 */ /* 0x000e680000000800 */
[----:B------:R-:W1:Y:S02]  /*0580*/  LDS R20, [R3+0xe0] ;  /* 0x0000e00003147984 */ /* 0x000e640000000800 */
[C---:B-12---:R-:W-:Y:S01]  /*0590*/  FFMA R23, R34.reuse, R2, R23 ;  /* 0x0000000222177223 */ /* 0x046fe20000000017 */
[C---:B0-----:R-:W-:Y:S01]  /*05a0*/  FFMA R21, R34.reuse, R8, R21 ;  /* 0x0000000822157223 */ /* 0x041fe20000000015 */
[C---:B---3--:R-:W-:Y:S01]  /*05b0*/  FFMA R19, R34.reuse, R10, R19 ;  /* 0x0000000a22137223 */ /* 0x048fe20000000013 */
[C---:B----4-:R-:W-:Y:S01]  /*05c0*/  FFMA R17, R34.reuse, R12, R17 ;  /* 0x0000000c22117223 */ /* 0x050fe20000000011 */
[C---:B-----5:R-:W-:Y:S01]  /*05d0*/  FFMA R15, R34.reuse, R14, R15 ;  /* 0x0000000e220f7223 */ /* 0x060fe2000000000f */
[C---:B------:R-:W-:Y:S01]  /*05e0*/  FFMA R13, R34.reuse, R16, R13 ;  /* 0x00000010220d7223 */ /* 0x040fe2000000000d */
[C---:B------:R-:W-:Y:S01]  /*05f0*/  FFMA R11, R34.reuse, R18, R11 ;  /* 0x00000012220b7223 */ /* 0x040fe2000000000b */
[----:B------:R-:W-:-:S02]  /*0600*/  FFMA R9, R34, R20, R9 ;  /* 0x0000001422097223 */ /* 0x000fc40000000009 */
.L_x_127:
[----:B-1----:R-:W1:Y:S01]  /*0610*/  @!P1 LDS R34, [0x4] ;  /* 0x00000400ff229984 */ /* 0x002e620000000800 */
[----:B------:R-:W-:-:S04]  /*0620*/  IADD3 R2, R35, 0x2, RZ ;  /* 0x0000000223027810 */ /* 0x000fc80007ffe0ff */
[----:B------:R-:W-:Y:S01]  /*0630*/  ISETP.GT.U32.AND P2, PT, R2, 0xc4, PT ;  /* 0x000000c40200780c */ /* 0x000fe20003f44070 */
[----:B------:R-:W-:-:S12]  /*0640*/  @P1 BRA `(.L_x_128) ;  /* 0x0000010000001947 */ /* 0x000fd80003800000 */
[----:B------:R-:W2:Y:S04]  /*0650*/  LDS R2, [R3+0x4] ;  /* 0x0000040003027984 */ /* 0x000ea80000000800 */
        /* <DEDUP_REMOVED lines=15> */
.L_x_128:
        /* <DEDUP_REMOVED lines=20> */
.L_x_129:
        /* <DEDUP_REMOVED lines=20> */
.L_x_130:
        /* <DEDUP_REMOVED lines=20> */
.L_x_131:
        /* <DEDUP_REMOVED lines=20> */
.L_x_132:
        /* <DEDUP_REMOVED lines=20> */
.L_x_133:
[----:B-1----:R-:W1:Y:S01]  /*0d90*/  @!P1 LDS R34, [0x1c] ;  /* 0x00001c00ff229984 */ /* 0x002e620000000800 */
[----:B------:R-:W-:Y:S05]  /*0da0*/  @P1 BRA `(.L_x_134) ;  /* 0x0000010000001947 */ /* 0x000fea0003800000 */
        /* <DEDUP_REMOVED lines=16> */
.L_x_134:
[----:B------:R-:W-:Y:S05]  /*0eb0*/  @!P0 BRA `(.L_x_135) ;  /* 0xfffff27000008947 */ /* 0x000fea000383ffff */
[----:B------:R-:W-:Y:S02]  /*0ec0*/  LEA R5, R36, R5, 0x6 ;  /* 0x0000000524057211 */ /* 0x000fe400078e30ff */
[----:B------:R-:W-:-:S02]  /*0ed0*/  MOV R3, 0x4 ;  /* 0x0000000400037802 */ /* 0x000fc40000000f00 */
[----:B------:R-:W-:-:S05]  /*0ee0*/  LEA R2, R33, R5, 0x3 ;  /* 0x0000000521027211 */ /* 0x000fca00078e18ff */
[----:B------:R-:W-:-:S05]  /*0ef0*/  IMAD.WIDE R2, R2, R3, c[0x0][0x160] ;  /* 0x0000580002027625 */ /* 0x000fca00078e0203 */
[----:B------:R-:W-:Y:S04]  /*0f00*/  STG.E [R2.64], R23 ;  /* 0x0000001702007986 */ /* 0x000fe8000c101904 */
[----:B------:R-:W-:Y:S04]  /*0f10*/  STG.E [R2.64+0x4], R21 ;  /* 0x0000041502007986 */ /* 0x000fe8000c101904 */
[----:B------:R-:W-:Y:S04]  /*0f20*/  STG.E [R2.64+0x8], R19 ;  /* 0x0000081302007986 */ /* 0x000fe8000c101904 */
[----:B------:R-:W-:Y:S04]  /*0f30*/  STG.E [R2.64+0xc], R17 ;  /* 0x00000c1102007986 */ /* 0x000fe8000c101904 */
[----:B------:R-:W-:Y:S04]  /*0f40*/  STG.E [R2.64+0x10], R15 ;  /* 0x0000100f02007986 */ /* 0x000fe8000c101904 */
[----:B------:R-:W-:Y:S04]  /*0f50*/  STG.E [R2.64+0x14], R13 ;  /* 0x0000140d02007986 */ /* 0x000fe8000c101904 */
[----:B------:R-:W-:Y:S04]  /*0f60*/  STG.E [R2.64+0x18], R11 ;  /* 0x0000180b02007986 */ /* 0x000fe8000c101904 */
[----:B------:R-:W-:Y:S01]  /*0f70*/  STG.E [R2.64+0x1c], R9 ;  /* 0x00001c0902007986 */ /* 0x000fe2000c101904 */
[----:B------:R-:W-:Y:S05]  /*0f80*/  EXIT ;  /* 0x000000000000794d */ /* 0x000fea0003800000 */
.L_x_136:
        /* <DEDUP_REMOVED lines=15> */
.L_x_190:


//--------------------- .text.tvmgen_default_fused_nn_softmax_kernel_2 --------------------------
	.section	.text.tvmgen_default_fused_nn_softmax_kernel_2,"ax",@progbits
	.sectioninfo	@"SHI_REGISTERS=14"
	.align	128
        .global         tvmgen_default_fused_nn_softmax_kernel_2
        .type           tvmgen_default_fused_nn_softmax_kernel_2,@function
        .size           tvmgen_default_fused_nn_softmax_kernel_2,(.L_x_191 - tvmgen_default_fused_nn_softmax_kernel_2)
        .other          tvmgen_default_fused_nn_softmax_kernel_2,@"STO_CUDA_ENTRY STV_DEFAULT"
tvmgen_default_fused_nn_softmax_kernel_2:
.text.tvmgen_default_fused_nn_softmax_kernel_2:
[----:B------:R-:W-:Y:S02]  /*0000*/  MOV R1, c[0x0][0x28] ;  /* 0x00000a0000017a02 */ /* 0x000fe40000000f00 */
[----:B------:R-:W0:Y:S01]  /*0010*/  S2R R4, SR_TID.X ;  /* 0x0000000000047919 */ /* 0x000e220000002100 */
[----:B------:R-:W-:Y:S01]  /*0020*/  MOV R5, 0x4 ;  /* 0x0000000400057802 */ /* 0x000fe20000000f00 */
[----:B------:R-:W-:Y:S02]  /*0030*/  ULDC.64 UR4, c[0x0][0x118] ;  /* 0x0000460000047ab9 */ /* 0x000fe40000000a00 */
[----:B------:R-:W1:Y:S01]  /*0040*/  S2R R3, SR_CTAID.X ;  /* 0x0000000000037919 */ /* 0x000e620000002500 */
[----:B0-----:R-:W-:-:S04]  /*0050*/  SHF.R.S32.HI R0, RZ, 0x2, R4 ;  /* 0x00000002ff007819 */ /* 0x001fc80000011404 */
[C---:B-1----:R-:W-:Y:S01]  /*0060*/  LEA R0, R3.reuse, R0, 0x8 ;  /* 0x0000000003007211 */ /* 0x042fe200078e40ff */
[----:B------:R-:W-:-:S03]  /*0070*/  IMAD R4, R3, 0x400, R4 ;  /* 0x0000040003047824 */ /* 0x000fc600078e0204 */
[----:B------:R-:W-:Y:S01]  /*0080*/  ISETP.GE.AND P0, PT, R0, 0x24f, PT ;  /* 0x0000024f0000780c */ /* 0x000fe20003f06270 */
[----:B------:R-:W-:-:S04]  /*0090*/  IMAD.WIDE R2, R4, R5, c[0x0][0x168] ;  /* 0x00005a0004027625 */ /* 0x000fc800078e0205 */
[----:B------:R-:W-:-:S04]  /*00a0*/  IMAD R4, R4, 0xc5, RZ ;  /* 0x000000c504047824 */ /* 0x000fc800078e02ff */
[----:B------:R-:W-:-:S04]  /*00b0*/  IMAD.WIDE R4, R4, R5, c[0x0][0x160] ;  /* 0x0000580004047625 */ /* 0x000fc800078e0205 */
[----:B------:R0:W-:Y:S01]  /*00c0*/  @!P0 STG.E [R2.64], RZ ;  /* 0x000000ff02008986 */ /* 0x0001e2000c101904 */
[----:B------:R-:W-:Y:S02]  /*00d0*/  ISETP.GT.AND P0, PT, R0, 0x24e, PT ;  /* 0x0000024e0000780c */ /* 0x000fe40003f04270 */
[----:B------:R-:W-:-:S09]  /*00e0*/  MOV R0, RZ ;  /* 0x000000ff00007202 */ /* 0x000fd20000000f00 */
.L_x_141:
[----:B------:R-:W-:Y:S01]  /*00f0*/  BSSY B0, `(.L_x_137) ;  /* 0x0000007000007945 */ /* 0x000fe20003800000 */
[----:B------:R-:W-:Y:S01]  /*0100*/  ISETP.NE.AND P1, PT, R0, 0xc4, PT ;  /* 0x000000c40000780c */ /* 0x000fe20003f25270 */
[----:B-1----:R-:W-:Y:S07]  /*0110*/  @P0 BRA `(.L_x_138) ;  /* 0x0000004000000947 */ /* 0x002fee0003800000 */
[----:B------:R-:W2:Y:S04]  /*0120*/  LDG.E R6, [R2.64] ;  /* 0x0000000402067981 */ /* 0x000ea8000c1e1900 */
[----:B------:R-:W2:Y:S02]  /*0130*/  LDG.E.CONSTANT R7, [R4.64] ;  /* 0x0000000404077981 */ /* 0x000ea4000c1e9900 */
[----:B--2---:R-:W-:-:S05]  /*0140*/  FADD R7, R6, R7 ;  /* 0x0000000706077221 */ /* 0x004fca0000000000 */
[----:B------:R1:W-:Y:S02]  /*0150*/  STG.E [R2.64], R7 ;  /* 0x0000000702007986 */ /* 0x0003e4000c101904 */
.L_x_138:
[----:B------:R-:W-:Y:S05]  /*0160*/  BSYNC B0 ;  /* 0x0000000000007941 */ /* 0x000fea0003800000 */
.L_x_137:
[----:B------:R-:W-:Y:S05]  /*0170*/  @!P1 EXIT ;  /* 0x000000000000994d */ /* 0x000fea0003800000 */
[----:B------:R-:W-:Y:S01]  /*0180*/  BSSY B0, `(.L_x_139) ;  /* 0x000000a000007945 */ /* 0x000fe20003800000 */
[----:B------:R-:W-:Y:S05]  /*0190*/  @P0 BRA `(.L_x_140) ;  /* 0x0000008000000947 */ /* 0x000fea0003800000 */
[----:B------:R-:W2:Y:S04]  /*01a0*/  LDG.E R11, [R2.64] ;  /* 0x00000004020b7981 */ /* 0x000ea8000c1e1900 */
[----:B------:R-:W2:Y:S04]  /*01b0*/  LDG.E.CONSTANT R6, [R4.64+0x4] ;  /* 0x0000040404067981 */ /* 0x000ea8000c1e9900 */
[----:B-1----:R-:W3:Y:S04]  /*01c0*/  LDG.E.CONSTANT R7, [R4.64+0x8] ;  /* 0x0000080404077981 */ /* 0x002ee8000c1e9900 */
[----:B------:R-:W4:Y:S01]  /*01d0*/  LDG.E.CONSTANT R9, [R4.64+0xc] ;  /* 0x00000c0404097981 */ /* 0x000f22000c1e9900 */
[----:B--2---:R-:W-:-:S04]  /*01e0*/  FADD R6, R6, R11 ;  /* 0x0000000b06067221 */ /* 0x004fc80000000000 */
[----:B---3--:R-:W-:-:S04]  /*01f0*/  FADD R6, R6, R7 ;  /* 0x0000000706067221 */ /* 0x008fc80000000000 */
[----:B----4-:R-:W-:-:S05]  /*0200*/  FADD R9, R6, R9 ;  /* 0x0000000906097221 */ /* 0x010fca0000000000 */
[----:B------:R1:W-:Y:S02]  /*0210*/  STG.E [R2.64], R9 ;  /* 0x0000000902007986 */ /* 0x0003e4000c101904 */
.L_x_140:
[----:B------:R-:W-:Y:S05]  /*0220*/  BSYNC B0 ;  /* 0x0000000000007941 */ /* 0x000fea0003800000 */
.L_x_139:
[----:B------:R-:W-:Y:S02]  /*0230*/  IADD3 R4, P1, R4, 0x10, RZ ;  /* 0x0000001004047810 */ /* 0x000fe40007f3e0ff */
[----:B------:R-:W-:-:S03]  /*0240*/  IADD3 R0, R0, 0x4, RZ ;  /* 0x0000000400007810 */ /* 0x000fc60007ffe0ff */
[----:B------:R-:W-:Y:S01]  /*0250*/  IMAD.X R5, RZ, RZ, R5, P1 ;  /* 0x000000ffff057224 */ /* 0x000fe200008e0605 */
[----:B------:R-:W-:Y:S05]  /*0260*/  BRA `(.L_x_141) ;  /* 0xfffffe8000007947 */ /* 0x000fea000383ffff */
.L_x_142:
        /* <DEDUP_REMOVED lines=9> */
.L_x_191:


//--------------------- .text.tvmgen_default_fused_nn_dense_add_1_kernel --------------------------
	.section	.text.tvmgen_default_fused_nn_dense_add_1_kernel,"ax",@progbits
	.sectionflags	@"SHF_BARRIERS=1"
	.sectioninfo	@"SHI_REGISTERS=35"
	.align	128
        .global         tvmgen_default_fused_nn_dense_add_1_kernel
        .type           tvmgen_default_fused_nn_dense_add_1_kernel,@function
        .size           tvmgen_default_fused_nn_dense_add_1_kernel,(.L_x_192 - tvmgen_default_fused_nn_dense_add_1_kernel)
        .other          tvmgen_default_fused_nn_dense_add_1_kernel,@"STO_CUDA_ENTRY STV_DEFAULT"
tvmgen_default_fused_nn_dense_add_1_kernel:
.text.tvmgen_default_fused_nn_dense_add_1_kernel:
[----:B------:R-:W-:Y:S02]  /*0000*/  MOV R1, c[0x0][0x28] ;  /* 0x00000a0000017a02 */ /* 0x000fe40000000f00 */
[----:B------:R-:W0:Y:S01]  /*0010*/  S2R R32, SR_TID.X ;  /* 0x0000000000207919 */ /* 0x000e220000002100 */
[----:B------:R-:W-:Y:S01]  /*0020*/  MOV R3, 0x4 ;  /* 0x0000000400037802 */ /* 0x000fe20000000f00 */
[----:B------:R-:W-:Y:S02]  /*0030*/  ULDC.64 UR4, c[0x0][0x118] ;  /* 0x0000460000047ab9 */ /* 0x000fe40000000a00 */
[----:B------:R-:W1:Y:S02]  /*0040*/  S2R R2, SR_CTAID.X ;  /* 0x0000000000027919 */ /* 0x000e640000002500 */
[----:B0-----:R-:W-:-:S04]  /*0050*/  IMAD.WIDE R4, R32, R3, c[0x0][0x168] ;  /* 0x00005a0020047625 */ /* 0x001fc800078e0203 */
[----:B-1----:R-:W-:Y:S01]  /*0060*/  IMAD R6, R2, 0x300, R32 ;  /* 0x0000030002067824 */ /* 0x002fe200078e0220 */
[----:B------:R0:W2:Y:S03]  /*0070*/  LDG.E.CONSTANT R9, [R4.64] ;  /* 0x0000000404097981 */ /* 0x0000a6000c1e9900 */
[----:B------:R-:W-:Y:S01]  /*0080*/  IMAD.WIDE R6, R6, R3, c[0x0][0x170] ;  /* 0x00005c0006067625 */ /* 0x000fe200078e0203 */
[----:B------:R0:W3:Y:S04]  /*0090*/  LDG.E.CONSTANT R8, [R4.64+0x100] ;  /* 0x0001000404087981 */ /* 0x0000e8000c1e9900 */
[----:B------:R-:W2:Y:S04]  /*00a0*/  LDG.E.CONSTANT R0, [R6.64] ;  /* 0x0000000406007981 */ /* 0x000ea8000c1e9900 */
        /* <DEDUP_REMOVED lines=21> */
[----:B0-----:R-:W-:-:S02]  /*0200*/  VOTE.ANY R5, PT, PT ;  /* 0x0000000000057806 */ /* 0x001fc400038e0100 */
[C---:B------:R-:W-:Y:S02]  /*0210*/  LOP3.LUT P0, RZ, R32.reuse, 0x1f, RZ, 0xc0, !PT ;  /* 0x0000001f20ff7812 */ /* 0x040fe4000780c0ff */
[----:B------:R-:W-:Y:S01]  /*0220*/  ISETP.GT.AND P1, PT, R32, 0x1, PT ;  /* 0x000000012000780c */ /* 0x000fe20003f24270 */
[----:B--2---:R-:W-:-:S04]  /*0230*/  FFMA R0, R0, R9, RZ ;  /* 0x0000000900007223 */ /* 0x004fc800000000ff */
        /* <DEDUP_REMOVED lines=19> */
[----:B------:R-:W0:Y:S01]  /*0370*/  SHFL.DOWN PT, R7, R10, 0x1, 0x1f ;  /* 0x08201f000a077f89 */ /* 0x000e2200000e0000 */
[----:B------:R-:W-:Y:S01]  /*0380*/  @!P0 SHF.R.S32.HI R0, RZ, 0x5, R32 ;  /* 0x00000005ff008819 */ /* 0x000fe20000011420 */
        /* <DEDUP_REMOVED lines=8> */
[----:B------:R-:W-:Y:S04]  /*0410*/  @!P0 STS [RZ], R4 ;  /* 0x00000004ff008388 */ /* 0x000fe80000000800 */
[----:B------:R-:W-:Y:S06]  /*0420*/  BAR.SYNC.DEFER_BLOCKING 0x0 ;  /* 0x0000000000007b1d */ /* 0x000fec0000010000 */
[----:B------:R-:W0:Y:S04]  /*0430*/  @!P0 LDS R5, [RZ] ;  /* 0x00000000ff058984 */ /* 0x000e280000000800 */
[----:B0-----:R0:W-:Y:S04]  /*0440*/  @!P0 STS [0xc], R5 ;  /* 0x00000c05ff008388 */ /* 0x0011e80000000800 */
[----:B------:R-:W-:Y:S06]  /*0450*/  BAR.SYNC.DEFER_BLOCKING 0x0 ;  /* 0x0000000000007b1d */ /* 0x000fec0000010000 */
[----:B------:R-:W-:Y:S05]  /*0460*/  @P0 EXIT ;  /* 0x000000000000094d */ /* 0x000fea0003800000 */
[CC--:B0-----:R-:W-:Y:S01]  /*0470*/  IMAD.WIDE R4, R2.reuse, R3.reuse, c[0x0][0x178] ;  /* 0x00005e0002047625 */ /* 0x0c1fe200078e0203 */
[----:B------:R-:W0:Y:S05]  /*0480*/  LDS R0, [0xc] ;  /* 0x00000c00ff007984 */ /* 0x000e2a0000000800 */
[----:B------:R-:W0:Y:S01]  /*0490*/  LDG.E.CONSTANT R5, [R4.64] ;  /* 0x0000000404057981 */ /* 0x000e22000c1e9900 */
[----:B------:R-:W-:Y:S01]  /*04a0*/  IMAD.WIDE R2, R2, R3, c[0x0][0x160] ;  /* 0x0000580002027625 */ /* 0x000fe200078e0203 */
[----:B0-----:R-:W-:-:S05]  /*04b0*/  FADD R7, R0, R5 ;  /* 0x0000000500077221 */ /* 0x001fca0000000000 */
[----:B------:R-:W-:Y:S01]  /*04c0*/  STG.E [R2.64], R7 ;  /* 0x0000000702007986 */ /* 0x000fe2000c101904 */
[----:B------:R-:W-:Y:S05]  /*04d0*/  EXIT ;  /* 0x000000000000794d */ /* 0x000fea0003800000 */
.L_x_143:
        /* <DEDUP_REMOVED lines=10> */
.L_x_192:


//--------------------- .text.tvmgen_default_fused_reshape_add_divide_erf_add_multiply_multiply_reshape_kernel --------------------------
	.section	.text.tvmgen_default_fused_reshape_add_divide_erf_add_multiply_multiply_reshape_kernel,"ax",@progbits
	.sectioninfo	@"SHI_REGISTERS=18"
	.align	128
        .global         tvmgen_default_fused_reshape_add_divide_erf_add_multiply_multiply_reshape_kernel
        .type           tvmgen_default_fused_reshape_add_divide_erf_add_multiply_multiply_reshape_kernel,@function
        .size           tvmgen_default_fused_reshape_add_divide_erf_add_multiply_multiply_reshape_kernel,(.L_x_193 - tvmgen_default_fused_reshape_add_divide_erf_add_multiply_multiply_reshape_kernel)
        .other          tvmgen_default_fused_reshape_add_divide_erf_add_multiply_multiply_reshape_kernel,@"STO_CUDA_ENTRY STV_DEFAULT"
tvmgen_default_fused_reshape_add_divide_erf_add_multiply_multiply_reshape_kernel:
.text.tvmgen_default_fused_reshape_add_divide_erf_add_multiply_multiply_reshape_kernel:
[----:B------:R-:W-:Y:S02]  /*0000*/  MOV R1, c[0x0][0x28] ;  /* 0x00000a0000017a02 */ /* 0x000fe40000000f00 */
[----:B------:R-:W0:Y:S01]  /*0010*/  S2R R4, SR_CTAID.X ;  /* 0x0000000000047919 */ /* 0x000e220000002500 */
[----:B------:R-:W-:Y:S01]  /*0020*/  IMAD.MOV.U32 R7, RZ, RZ, 0x4 ;  /* 0x00000004ff077424 */ /* 0x000fe200078e00ff */
[----:B------:R-:W-:Y:S02]  /*0030*/  ULDC.64 UR4, c[0x0][0x118] ;  /* 0x0000460000047ab9 */ /* 0x000fe40000000a00 */
[----:B------:R-:W1:Y:S01]  /*0040*/  S2R R5, SR_TID.X ;  /* 0x0000000000057919 */ /* 0x000e620000002100 */
[C---:B0-----:R-:W-:Y:S02]  /*0050*/  ISETP.GT.AND P2, PT, R4.reuse, 0x24e, PT ;  /* 0x0000024e0400780c */ /* 0x041fe40003f44270 */
[C---:B------:R-:W-:Y:S02]  /*0060*/  ISETP.GT.AND P0, PT, R4.reuse, 0x14e, PT ;  /* 0x0000014e0400780c */ /* 0x040fe40003f04270 */
[C---:B-1----:R-:W-:Y:S02]  /*0070*/  LEA R5, R4.reuse, R5, 0xa ;  /* 0x0000000504057211 */ /* 0x042fe400078e50ff */
[----:B------:R-:W-:-:S03]  /*0080*/  ISETP.GT.AND P1, PT, R4, 0x4e, PT ;  /* 0x0000004e0400780c */ /* 0x000fc60003f24270 */
[----:B------:R-:W-:-:S04]  /*0090*/  IMAD.WIDE R2, R5, R7, c[0x0][0x160] ;  /* 0x0000580005027625 */ /* 0x000fc800078e0207 */
[----:B------:R-:W-:Y:S05]  /*00a0*/  @P2 BRA `(.L_x_144) ;  /* 0x000002e000002947 */ /* 0x000fea0003800000 */
[----:B------:R-:W-:Y:S01]  /*00b0*/  MOV R4, RZ ;  /* 0x000000ff00047202 */ /* 0x000fe20000000f00 */
[----:B------:R-:W-:-:S04]  /*00c0*/  IMAD.HI R0, R5, 0x2aaaaaab, RZ ;  /* 0x2aaaaaab05007827 */ /* 0x000fc800078e02ff */
[----:B------:R-:W-:Y:S01]  /*00d0*/  IMAD.HI R6, R5, -0x22384fb3, R4 ;  /* 0xddc7b04d05067827 */ /* 0x000fe200078e0204 */
[----:B------:R-:W-:-:S04]  /*00e0*/  SHF.R.U32.HI R9, RZ, 0x1f, R0 ;  /* 0x0000001fff097819 */ /* 0x000fc80000011600 */
[----:B------:R-:W-:Y:S02]  /*00f0*/  SHF.R.U32.HI R11, RZ, 0x1f, R6 ;  /* 0x0000001fff0b7819 */ /* 0x000fe40000011606 */
[----:B------:R-:W-:Y:S02]  /*0100*/  LEA.HI.SX32 R9, R0, R9, 0x17 ;  /* 0x0000000900097211 */ /* 0x000fe400078fbaff */
[----:B------:R-:W-:-:S03]  /*0110*/  LEA.HI.SX32 R11, R6, R11, 0xd ;  /* 0x0000000b060b7211 */ /* 0x000fc600078f6aff */
[--C-:B------:R-:W-:Y:S02]  /*0120*/  IMAD R8, R9, -0xc00, R5.reuse ;  /* 0xfffff40009087824 */ /* 0x100fe400078e0205 */
[----:B------:R-:W-:Y:S02]  /*0130*/  IMAD R10, R11, -0x93c00, R5 ;  /* 0xfff6c4000b0a7824 */ /* 0x000fe400078e0205 */
[----:B------:R-:W-:-:S04]  /*0140*/  IMAD.WIDE R8, R8, R7, c[0x0][0x170] ;  /* 0x00005c0008087625 */ /* 0x000fc800078e0207 */
[----:B------:R-:W-:Y:S02]  /*0150*/  IMAD.WIDE R10, R10, R7, c[0x0][0x168] ;  /* 0x00005a000a0a7625 */ /* 0x000fe400078e0207 */
[----:B------:R-:W2:Y:S04]  /*0160*/  LDG.E.CONSTANT R9, [R8.64] ;  /* 0x0000000408097981 */ /* 0x000ea8000c1e9900 */
[----:B------:R0:W2:Y:S01]  /*0170*/  LDG.E.CONSTANT R10, [R10.64] ;  /* 0x000000040a0a7981 */ /* 0x0000a2000c1e9900 */
[----:B------:R-:W-:Y:S01]  /*0180*/  IMAD.MOV.U32 R12, RZ, RZ, 0x38eb4c3a ;  /* 0x38eb4c3aff0c7424 */ /* 0x000fe200078e00ff */
[----:B------:R-:W-:Y:S01]  /*0190*/  MOV R14, 0x3aae005b ;  /* 0x3aae005b000e7802 */ /* 0x000fe20000000f00 */
[----:B------:R-:W-:Y:S01]  /*01a0*/  IMAD.MOV.U32 R15, RZ, RZ, 0x3c09919f ;  /* 0x3c09919fff0f7424 */ /* 0x000fe200078e00ff */
[----:B0-----:R-:W-:Y:S01]  /*01b0*/  MOV R11, 0x3d24d99a ;  /* 0x3d24d99a000b7802 */ /* 0x001fe20000000f00 */
[----:B--2---:R-:W-:Y:S01]  /*01c0*/  FADD R0, R10, R9 ;  /* 0x000000090a007221 */ /* 0x004fe20000000000 */
[----:B------:R-:W-:-:S03]  /*01d0*/  MOV R10, 0x3e235519 ;  /* 0x3e235519000a7802 */ /* 0x000fc60000000f00 */
[----:B------:R-:W-:-:S04]  /*01e0*/  FMUL R6, R0, 0.70710682868957519531 ;  /* 0x3f3504f400067820 */ /* 0x000fc80000400000 */
[C---:B------:R-:W-:Y:S01]  /*01f0*/  FMUL R13, R6.reuse, R6 ;  /* 0x00000006060d7220 */ /* 0x040fe20000400000 */
[----:B------:R-:W-:-:S04]  /*0200*/  FSETP.GE.AND P2, PT, |R6|, 1.0029599666595458984, PT ;  /* 0x3f8060fe0600780b */ /* 0x000fc80003f46200 */
[----:B------:R-:W-:Y:S02]  /*0210*/  FSEL R13, |R6|, R13, P2 ;  /* 0x0000000d060d7208 */ /* 0x000fe40001000200 */
[----:B------:R-:W-:Y:S02]  /*0220*/  FSEL R12, R12, 8.4834944573231041431e-05, P2 ;  /* 0x38b1e96a0c0c7808 */ /* 0x000fe40001000000 */
[----:B------:R-:W-:Y:S02]  /*0230*/  FSEL R8, -R14, -0.00082130916416645050049, P2 ;  /* 0xba574d200e087808 */ /* 0x000fe40001000100 */
[----:B------:R-:W-:Y:S02]  /*0240*/  FSEL R9, R15, 0.0052134888246655464172, P2 ;  /* 0x3baad5ea0f097808 */ /* 0x000fe40001000000 */
[----:B------:R-:W-:Y:S01]  /*0250*/  FSEL R11, -R11, -0.026868773624300956726, P2 ;  /* 0xbcdc1be70b0b7808 */ /* 0x000fe20001000100 */
[----:B------:R-:W-:Y:S01]  /*0260*/  FFMA R8, R13, R12, R8 ;  /* 0x0000000c0d087223 */ /* 0x000fe20000000008 */
[----:B------:R-:W-:-:S03]  /*0270*/  IMAD.MOV.U32 R12, RZ, RZ, 0x3f69b4f9 ;  /* 0x3f69b4f9ff0c7424 */ /* 0x000fc600078e00ff */
[C---:B------:R-:W-:Y:S01]  /*0280*/  FFMA R8, R13.reuse, R8, R9 ;  /* 0x000000080d087223 */ /* 0x040fe20000000009 */
[----:B------:R-:W-:Y:S02]  /*0290*/  FSEL R9, R10, 0.11284004896879196167, P2 ;  /* 0x3de718af0a097808 */ /* 0x000fe40001000000 */
[----:B------:R-:W-:Y:S01]  /*02a0*/  MOV R10, 0x3f210a14 ;  /* 0x3f210a14000a7802 */ /* 0x000fe20000000f00 */
[----:B------:R-:W-:Y:S01]  /*02b0*/  FFMA R8, R13, R8, R11 ;  /* 0x000000080d087223 */ /* 0x000fe2000000000b */
[----:B------:R-:W-:-:S03]  /*02c0*/  FSEL R11, R12, -0.37612664699554443359, P2 ;  /* 0xbec093ac0c0b7808 */ /* 0x000fc60001000000 */
[----:B------:R-:W-:Y:S01]  /*02d0*/  FFMA R8, R13, R8, R9 ;  /* 0x000000080d087223 */ /* 0x000fe20000000009 */
[----:B------:R-:W-:-:S03]  /*02e0*/  FSEL R9, R10, 0.12837915122509002686, P2 ;  /* 0x3e0375d30a097808 */ /* 0x000fc60001000000 */
[----:B------:R-:W-:Y:S01]  /*02f0*/  FFMA R8, R13, R8, R11 ;  /* 0x000000080d087223 */ /* 0x000fe2000000000b */
[----:B------:R-:W-:-:S03]  /*0300*/  FSEL R11, -|R6|, R6, P2 ;  /* 0x00000006060b7208 */ /* 0x000fc60001000300 */
[----:B------:R-:W-:-:S04]  /*0310*/  FFMA R8, R13, R8, R9 ;  /* 0x000000080d087223 */ /* 0x000fc80000000009 */
[----:B------:R-:W-:-:S04]  /*0320*/  FFMA R8, R8, R11, R11 ;  /* 0x0000000b08087223 */ /* 0x000fc8000000000b */
[----:B------:R-:W0:Y:S02]  /*0330*/  @P2 MUFU.EX2 R9, R8 ;  /* 0x0000000800092308 */ /* 0x000e240000000800 */
[----:B0-----:R-:W-:-:S05]  /*0340*/  @P2 FADD R9, -R9, 1 ;  /* 0x3f80000009092421 */ /* 0x001fca0000000100 */
[----:B------:R-:W-:-:S05]  /*0350*/  @P2 LOP3.LUT R8, R9, 0x80000000, R6, 0xf8, !PT ;  /* 0x8000000009082812 */ /* 0x000fca00078ef806 */
[----:B------:R-:W-:-:S04]  /*0360*/  FADD R9, R8, 1 ;  /* 0x3f80000008097421 */ /* 0x000fc80000000000 */
[----:B------:R-:W-:-:S05]  /*0370*/  FMUL.D2 R9, R0, R9 ;  /* 0x0000000900097220 */ /* 0x000fca0000300000 */
[----:B------:R0:W-:Y:S02]  /*0380*/  STG.E [R2.64], R9 ;  /* 0x0000000902007986 */ /* 0x0001e4000c101904 */
.L_x_144:
[----:B------:R-:W-:Y:S05]  /*0390*/  @P0 BRA `(.L_x_145) ;  /* 0x000002f000000947 */ /* 0x000fea0003800000 */
[----:B0-----:R-:W-:Y:S02]  /*03a0*/  IADD3 R9, R5, 0x40000, RZ ;  /* 0x0004000005097810 */ /* 0x001fe40007ffe0ff */
[----:B------:R-:W-:-:S03]  /*03b0*/  MOV R8, RZ ;  /* 0x000000ff00087202 */ /* 0x000fc60000000f00 */
        /* <DEDUP_REMOVED lines=13> */
[----:B------:R-:W-:Y:S02]  /*0490*/  MOV R14, 0x3aae005b ;  /* 0x3aae005b000e7802 */ /* 0x000fe40000000f00 */
[----:B------:R-:W-:Y:S01]  /*04a0*/  MOV R15, 0x3c09919f ;  /* 0x3c09919f000f7802 */ /* 0x000fe20000000f00 */
[----:B0-----:R-:W-:Y:S01]  /*04b0*/  IMAD.MOV.U32 R11, RZ, RZ, 0x3d24d99a ;  /* 0x3d24d99aff0b7424 */ /* 0x001fe200078e00ff */
        /* <DEDUP_REMOVED lines=11> */
[----:B------:R-:W-:-:S03]  /*0570*/  MOV R12, 0x3f69b4f9 ;  /* 0x3f69b4f9000c7802 */ /* 0x000fc60000000f00 */
[C---:B------:R-:W-:Y:S01]  /*0580*/  FFMA R8, R13.reuse, R8, R9 ;  /* 0x000000080d087223 */ /* 0x040fe20000000009 */
[----:B------:R-:W-:Y:S01]  /*0590*/  FSEL R9, R10, 0.11284004896879196167, P0 ;  /* 0x3de718af0a097808 */ /* 0x000fe20000000000 */
[----:B------:R-:W-:Y:S02]  /*05a0*/  IMAD.MOV.U32 R10, RZ, RZ, 0x3f210a14 ;  /* 0x3f210a14ff0a7424 */ /* 0x000fe400078e00ff */
        /* <DEDUP_REMOVED lines=13> */
[----:B------:R0:W-:Y:S02]  /*0680*/  STG.E [R2.64+0x100000], R9 ;  /* 0x1000000902007986 */ /* 0x0001e4000c101904 */
.L_x_145:
[----:B------:R-:W-:Y:S05]  /*0690*/  @P1 EXIT ;  /* 0x000000000000194d */ /* 0x000fea0003800000 */
[----:B------:R-:W-:Y:S02]  /*06a0*/  IADD3 R5, R5, 0x80000, RZ ;  /* 0x0008000005057810 */ /* 0x000fe40007ffe0ff */
[----:B------:R-:W-:-:S03]  /*06b0*/  MOV R4, RZ ;  /* 0x000000ff00047202 */ /* 0x000fc60000000f00 */
[----:B------:R-:W-:-:S04]  /*06c0*/  IMAD.HI R0, R5, 0x2aaaaaab, RZ ;  /* 0x2aaaaaab05007827 */ /* 0x000fc800078e02ff */
[----:B------:R-:W-:Y:S01]  /*06d0*/  IMAD.HI R4, R5, -0x22384fb3, R4 ;  /* 0xddc7b04d05047827 */ /* 0x000fe200078e0204 */
[----:B0-----:R-:W-:-:S04]  /*06e0*/  SHF.R.U32.HI R9, RZ, 0x1f, R0 ;  /* 0x0000001fff097819 */ /* 0x001fc80000011600 */
        /* <DEDUP_REMOVED lines=11> */
[----:B------:R-:W-:-:S02]  /*07a0*/  MOV R12, 0x3c09919f ;  /* 0x3c09919f000c7802 */ /* 0x000fc40000000f00 */
[----:B0-----:R-:W-:Y:S01]  /*07b0*/  MOV R7, 0x3d24d99a ;  /* 0x3d24d99a00077802 */ /* 0x001fe20000000f00 */
[----:B--2---:R-:W-:Y:S01]  /*07c0*/  FADD R0, R6, R5 ;  /* 0x0000000506007221 */ /* 0x004fe20000000000 */
[----:B------:R-:W-:-:S03]  /*07d0*/  IMAD.MOV.U32 R6, RZ, RZ, 0x3e235519 ;  /* 0x3e235519ff067424 */ /* 0x000fc600078e00ff */
        /* <DEDUP_REMOVED lines=26> */
[----:B------:R-:W-:Y:S01]  /*0980*/  STG.E [R2.64+0x200000], R5 ;  /* 0x2000000502007986 */ /* 0x000fe2000c101904 */
[----:B------:R-:W-:Y:S05]  /*0990*/  EXIT ;  /* 0x000000000000794d */ /* 0x000fea0003800000 */
.L_x_146:
        /* <DEDUP_REMOVED lines=14> */
.L_x_193:


//--------------------- .text.tvmgen_default_fused_subtract_add_rsqrt_multiply_multiply_add_take_kernel --------------------------
	.section	.text.tvmgen_default_fused_subtract_add_rsqrt_multiply_multiply_add_take_kernel,"ax",@progbits
	.sectioninfo	@"SHI_REGISTERS=14"
	.align	128
        .global         tvmgen_default_fused_subtract_add_rsqrt_multiply_multiply_add_take_kernel
        .type           tvmgen_default_fused_subtract_add_rsqrt_multiply_multiply_add_take_kernel,@function
        .size           tvmgen_default_fused_subtract_add_rsqrt_multiply_multiply_add_take_kernel,(.L_x_167 - tvmgen_default_fused_subtract_add_rsqrt_multiply_multiply_add_take_kernel)
        .other          tvmgen_default_fused_subtract_add_rsqrt_multiply_multiply_add_take_kernel,@"STO_CUDA_ENTRY STV_DEFAULT"
tvmgen_default_fused_subtract_add_rsqrt_multiply_multiply_add_take_kernel:
.text.tvmgen_default_fused_subtract_add_rsqrt_multiply_multiply_add_take_kernel:
[----:B------:R-:W-:Y:S02]  /*0000*/  IMAD.MOV.U32 R1, RZ, RZ, c[0x0][0x28] ;  /* 0x00000a00ff017624 */ /* 0x000fe400078e00ff */
[----:B------:R-:W-:Y:S01]  /*0010*/  IMAD.MOV.U32 R4, RZ, RZ, c[0x0][0x190] ;  /* 0x00006400ff047624 */ /* 0x000fe200078e00ff */
[----:B------:R-:W-:Y:S01]  /*0020*/  ULDC.64 UR4, c[0x0][0x118] ;  /* 0x0000460000047ab9 */ /* 0x000fe20000000a00 */
[----:B------:R-:W-:-:S06]  /*0030*/  IMAD.MOV.U32 R5, RZ, RZ, c[0x0][0x194] ;  /* 0x00006500ff057624 */ /* 0x000fcc00078e00ff */
[----:B------:R-:W2:Y:S04]  /*0040*/  LDG.E.64.CONSTANT R4, [R4.64] ;  /* 0x0000000404047981 */ /* 0x000ea8000c1e9b00 */
[----:B------:R-:W0:Y:S01]  /*0050*/  S2R R2, SR_TID.X ;  /* 0x0000000000027919 */ /* 0x000e220000002100 */
[----:B--2---:R-:W-:-:S04]  /*0060*/  ISETP.GT.U32.AND P0, PT, R4, RZ, PT ;  /* 0x000000ff0400720c */ /* 0x004fc80003f04070 */
[----:B------:R-:W-:-:S04]  /*0070*/  ISETP.GT.AND.EX P0, PT, R5, RZ, PT, P0 ;  /* 0x000000ff0500720c */ /* 0x000fc80003f04300 */
[----:B------:R-:W-:Y:S02]  /*0080*/  SEL R3, R4, RZ, P0 ;  /* 0x000000ff04037207 */ /* 0x000fe40000000000 */
[----:B------:R-:W-:Y:S02]  /*0090*/  SEL R0, R5, RZ, P0 ;  /* 0x000000ff05007207 */ /* 0x000fe40000000000 */
[----:B------:R-:W-:-:S04]  /*00a0*/  ISETP.LT.U32.AND P0, PT, R3, 0xc4, PT ;  /* 0x000000c40300780c */ /* 0x000fc80003f01070 */
[----:B------:R-:W-:-:S04]  /*00b0*/  ISETP.LT.AND.EX P0, PT, R0, RZ, PT, P0 ;  /* 0x000000ff0000720c */ /* 0x000fc80003f01300 */
[----:B------:R-:W-:Y:S02]  /*00c0*/  SEL R3, R3, 0xc4, P0 ;  /* 0x000000c403037807 */ /* 0x000fe40000000000 */
[----:B------:R-:W-:-:S03]  /*00d0*/  SEL R0, R0, RZ, P0 ;  /* 0x000000ff00007207 */ /* 0x000fc60000000000 */
[C---:B------:R-:W-:Y:S01]  /*00e0*/  IMAD.SHL.U32 R6, R3.reuse, 0x4, RZ ;  /* 0x0000000403067824 */ /* 0x040fe200078e00ff */
[----:B------:R-:W-:-:S04]  /*00f0*/  SHF.L.U64.HI R0, R3, 0x2, R0 ;  /* 0x0000000203007819 */ /* 0x000fc80000010200 */
[----:B------:R-:W-:-:S04]  /*0100*/  IADD3 R8, P0, R6, c[0x0][0x178], RZ ;  /* 0x00005e0006087a10 */ /* 0x000fc80007f1e0ff */
[----:B------:R-:W-:-:S05]  /*0110*/  IADD3.X R9, R0, c[0x0][0x17c], RZ, P0, !PT ;  /* 0x00005f0000097a10 */ /* 0x000fca00007fe4ff */
[----:B------:R-:W2:Y:S01]  /*0120*/  LDG.E.CONSTANT R8, [R8.64] ;  /* 0x0000000408087981 */ /* 0x000ea2000c1e9900 */
[----:B------:R-:W-:Y:S01]  /*0130*/  IMAD.MOV.U32 R5, RZ, RZ, 0x4 ;  /* 0x00000004ff057424 */ /* 0x000fe200078e00ff */
[----:B------:R-:W-:Y:S01]  /*0140*/  IADD3 R6, P0, R6, c[0x0][0x170], RZ ;  /* 0x00005c0006067a10 */ /* 0x000fe20007f1e0ff */
[----:B0-----:R-:W-:-:S03]  /*0150*/  IMAD R4, R3, 0x300, R2 ;  /* 0x0000030003047824 */ /* 0x001fc600078e0202 */
[----:B------:R-:W-:Y:S01]  /*0160*/  IADD3.X R7, R0, c[0x0][0x174], RZ, P0, !PT ;  /* 0x00005d0000077a10 */ /* 0x000fe200007fe4ff */
[----:B------:R-:W-:-:S04]  /*0170*/  IMAD.WIDE R4, R4, R5, c[0x0][0x168] ;  /* 0x00005a0004047625 */ /* 0x000fc800078e0205 */
[----:B------:R-:W3:Y:S04]  /*0180*/  LDG.E.CONSTANT R6, [R6.64] ;  /* 0x0000000406067981 */ /* 0x000ee8000c1e9900 */
[----:B------:R-:W3:Y:S01]  /*0190*/  LDG.E.CONSTANT R3, [R4.64] ;  /* 0x0000000404037981 */ /* 0x000ee2000c1e9900 */
[----:B--2---:R-:W-:-:S05]  /*01a0*/  FADD R0, R8, 9.9999999747524270788e-07 ;  /* 0x358637bd08007421 */ /* 0x004fca0000000000 */
[----:B------:R-:W-:Y:S01]  /*01b0*/  IADD3 R10, R0, -0xd000000, RZ ;  /* 0xf3000000000a7810 */ /* 0x000fe20007ffe0ff */
[----:B------:R0:W1:Y:S03]  /*01c0*/  MUFU.RSQ R11, R0 ;  /* 0x00000000000b7308 */ /* 0x0000660000001400 */
[----:B------:R-:W-:Y:S01]  /*01d0*/  ISETP.GT.U32.AND P0, PT, R10, 0x727fffff, PT ;  /* 0x727fffff0a00780c */ /* 0x000fe20003f04070 */
[----:B---3--:R-:W-:-:S12]  /*01e0*/  FADD R3, R3, -R6 ;  /* 0x8000000603037221 */ /* 0x008fd80000000000 */
[----:B------:R-:W-:Y:S05]  /*01f0*/  @!P0 BRA `(.L_x_147) ;  /* 0x0000003000008947 */ /* 0x000fea0003800000 */
[----:B01----:R-:W-:Y:S02]  /*0200*/  MOV R6, 0x220 ;  /* 0x0000022000067802 */ /* 0x003fe40000000f00 */
[----:B------:R-:W-:Y:S05]  /*0210*/  CALL.REL.NOINC `($__internal_6_$__cuda_sm20_sqrt_rn_f32_slowpath) ;  /* 0x000004f000007944 */ /* 0x000fea0003c00000 */
[----:B------:R-:W-:Y:S05]  /*0220*/  BRA `(.L_x_148) ;  /* 0x0000004000007947 */ /* 0x000fea0003800000 */
.L_x_147:
[----:B01----:R-:W-:Y:S01]  /*0230*/  FMUL.FTZ R5, R0, R11 ;  /* 0x0000000b00057220 */ /* 0x003fe20000410000 */
[----:B------:R-:W-:-:S03]  /*0240*/  FMUL.FTZ R11, R11, 0.5 ;  /* 0x3f0000000b0b7820 */ /* 0x000fc60000410000 */
[----:B------:R-:W-:-:S04]  /*0250*/  FFMA R0, -R5, R5, R0 ;  /* 0x0000000505007223 */ /* 0x000fc80000000100 */
[----:B------:R-:W-:-:S05]  /*0260*/  FFMA R0, R0, R11, R5 ;  /* 0x0000000b00007223 */ /* 0x000fca0000000005 */
.L_x_148:
[----:B------:R-:W-:-:S04]  /*0270*/  IADD3 R4, R0, 0x1800000, RZ ;  /* 0x0180000000047810 */ /* 0x000fc80007ffe0ff */
[----:B------:R-:W-:-:S04]  /*0280*/  LOP3.LUT R4, R4, 0x7f800000, RZ, 0xc0, !PT ;  /* 0x7f80000004047812 */ /* 0x000fc800078ec0ff */
[----:B------:R-:W-:-:S13]  /*0290*/  ISETP.GT.U32.AND P0, PT, R4, 0x1ffffff, PT ;  /* 0x01ffffff0400780c */ /* 0x000fda0003f04070 */
[----:B------:R-:W-:Y:S05]  /*02a0*/  @P0 BRA `(.L_x_149) ;  /* 0x0000003000000947 */ /* 0x000fea0003800000 */
[----:B------:R-:W-:Y:S02]  /*02b0*/  MOV R9, 0x2d0 ;  /* 0x000002d000097802 */ /* 0x000fe40000000f00 */
[----:B------:R-:W-:Y:S05]  /*02c0*/  CALL.REL.NOINC `($__internal_5_$__cuda_sm20_rcp_rn_f32_slowpath) ;  /* 0x000000f000007944 */ /* 0x000fea0003c00000 */
[----:B------:R-:W-:Y:S05]  /*02d0*/  BRA `(.L_x_150) ;  /* 0x0000004000007947 */ /* 0x000fea0003800000 */
.L_x_149:
[----:B------:R-:W0:Y:S02]  /*02e0*/  MUFU.RCP R5, R0 ;  /* 0x0000000000057308 */ /* 0x000e240000001000 */
[----:B0-----:R-:W-:-:S04]  /*02f0*/  FFMA R4, R5, R0, -1 ;  /* 0xbf80000005047423 */ /* 0x001fc80000000000 */
[----:B------:R-:W-:-:S04]  /*0300*/  FADD.FTZ R4, -R4, -RZ ;  /* 0x800000ff04047221 */ /* 0x000fc80000010100 */
[----:B------:R-:W-:Y:S01]  /*0310*/  FFMA R8, R5, R4, R5 ;  /* 0x0000000405087223 */ /* 0x000fe20000000005 */
.L_x_150:
[----:B------:R-:W-:-:S05]  /*0320*/  MOV R9, 0x4 ;  /* 0x0000000400097802 */ /* 0x000fca0000000f00 */
[----:B------:R-:W-:-:S04]  /*0330*/  IMAD.WIDE R4, R2, R9, c[0x0][0x180] ;  /* 0x0000600002047625 */ /* 0x000fc800078e0209 */
[CC--:B------:R-:W-:Y:S02]  /*0340*/  IMAD.WIDE R6, R2.reuse, R9.reuse, c[0x0][0x188] ;  /* 0x0000620002067625 */ /* 0x0c0fe400078e0209 */
[----:B------:R-:W2:Y:S04]  /*0350*/  LDG.E.CONSTANT R5, [R4.64] ;  /* 0x0000000404057981 */ /* 0x000ea8000c1e9900 */
[----:B------:R-:W2:Y:S01]  /*0360*/  LDG.E.CONSTANT R7, [R6.64] ;  /* 0x0000000406077981 */ /* 0x000ea2000c1e9900 */
[----:B------:R-:W-:Y:S01]  /*0370*/  FMUL R8, R3, R8 ;  /* 0x0000000803087220 */ /* 0x000fe20000400000 */
[----:B------:R-:W-:-:S03]  /*0380*/  IMAD.WIDE R2, R2, R9, c[0x0][0x160] ;  /* 0x0000580002027625 */ /* 0x000fc600078e0209 */
[----:B--2---:R-:W-:-:S05]  /*0390*/  FFMA R9, R8, R5, R7 ;  /* 0x0000000508097223 */ /* 0x004fca0000000007 */
[----:B------:R-:W-:Y:S01]  /*03a0*/  STG.E [R2.64], R9 ;  /* 0x0000000902007986 */ /* 0x000fe2000c101904 */
[----:B------:R-:W-:Y:S05]  /*03b0*/  EXIT ;  /* 0x000000000000794d */ /* 0x000fea0003800000 */
        .weak           $__internal_5_$__cuda_sm20_rcp_rn_f32_slowpath
        .type           $__internal_5_$__cuda_sm20_rcp_rn_f32_slowpath,@function
        .size           $__internal_5_$__cuda_sm20_rcp_rn_f32_slowpath,($__internal_6_$__cuda_sm20_sqrt_rn_f32_slowpath - $__internal_5_$__cuda_sm20_rcp_rn_f32_slowpath)
$__internal_5_$__cuda_sm20_rcp_rn_f32_slowpath:
[----:B------:R-:W-:-:S05]  /*03c0*/  IMAD.SHL.U32 R4, R0, 0x2, RZ ;  /* 0x0000000200047824 */ /* 0x000fca00078e00ff */
[----:B------:R-:W-:-:S04]  /*03d0*/  SHF.R.U32.HI R10, RZ, 0x18, R4 ;  /* 0x00000018ff0a7819 */ /* 0x000fc80000011604 */
[----:B------:R-:W-:-:S13]  /*03e0*/  ISETP.NE.U32.AND P0, PT, R10, RZ, PT ;  /* 0x000000ff0a00720c */ /* 0x000fda0003f05070 */
[----:B------:R-:W-:Y:S05]  /*03f0*/  @P0 BRA `(.L_x_151) ;  /* 0x000000b000000947 */ /* 0x000fea0003800000 */
[----:B------:R-:W-:-:S05]  /*0400*/  IMAD.SHL.U32 R4, R0, 0x2, RZ ;  /* 0x0000000200047824 */ /* 0x000fca00078e00ff */
[----:B------:R-:W-:-:S13]  /*0410*/  ISETP.NE.AND P0, PT, R4, RZ, PT ;  /* 0x000000ff0400720c */ /* 0x000fda0003f05270 */
[----:B------:R0:W1:Y:S01]  /*0420*/  @!P0 MUFU.RCP R4, R0 ;  /* 0x0000000000048308 */ /* 0x0000620000001000 */
[----:B------:R-:W-:Y:S05]  /*0430*/  @!P0 BRA `(.L_x_152) ;  /* 0x0000029000008947 */ /* 0x000fea0003800000 */
[----:B------:R-:W-:-:S04]  /*0440*/  FFMA R5, R0, 1.84467440737095516160e+19, RZ ;  /* 0x5f80000000057823 */ /* 0x000fc800000000ff */
[----:B0-----:R-:W0:Y:S02]  /*0450*/  MUFU.RCP R0, R5 ;  /* 0x0000000500007308 */ /* 0x001e240000001000 */
[----:B01----:R-:W-:-:S04]  /*0460*/  FFMA R4, R5, R0, -1 ;  /* 0xbf80000005047423 */ /* 0x003fc80000000000 */
[----:B------:R-:W-:-:S04]  /*0470*/  FADD.FTZ R7, -R4, -RZ ;  /* 0x800000ff04077221 */ /* 0x000fc80000010100 */
[----:B------:R-:W-:-:S04]  /*0480*/  FFMA R0, R0, R7, R0 ;  /* 0x0000000700007223 */ /* 0x000fc80000000000 */
[----:B------:R-:W-:Y:S01]  /*0490*/  FFMA R4, R0, 1.84467440737095516160e+19, RZ ;  /* 0x5f80000000047823 */ /* 0x000fe200000000ff */
[----:B------:R-:W-:Y:S05]  /*04a0*/  BRA `(.L_x_152) ;  /* 0x0000022000007947 */ /* 0x000fea0003800000 */
.L_x_151:
        /* <DEDUP_REMOVED lines=16> */
[----:B------:R-:W-:-:S03]  /*05b0*/  LOP3.LUT R8, R8, R5, RZ, 0xc0, !PT ;  /* 0x0000000508087212 */ /* 0x000fc600078ec0ff */
[----:B------:R-:W-:Y:S01]  /*05c0*/  IMAD.MOV R6, RZ, RZ, -R6 ;  /* 0x000000ffff067224 */ /* 0x000fe200078e0a06 */
[----:B------:R-:W-:-:S04]  /*05d0*/  SHF.R.U32.HI R8, RZ, R11, R8 ;  /* 0x0000000bff087219 */ /* 0x000fc80000011608 */
[----:B------:R-:W-:Y:S02]  /*05e0*/  LOP3.LUT P1, RZ, R6, R11, R5, 0xf8, !PT ;  /* 0x0000000b06ff7212 */ /* 0x000fe4000782f805 */
[C---:B------:R-:W-:Y:S02]  /*05f0*/  LOP3.LUT P0, RZ, R8.reuse, 0x1, RZ, 0xc0, !PT ;  /* 0x0000000108ff7812 */ /* 0x040fe4000780c0ff */
[----:B------:R-:W-:-:S04]  /*0600*/  LOP3.LUT P2, RZ, R8, 0x2, RZ, 0xc0, !PT ;  /* 0x0000000208ff7812 */ /* 0x000fc8000784c0ff */
[----:B------:R-:W-:Y:S02]  /*0610*/  PLOP3.LUT P0, PT, P0, P1, P2, 0xe0, 0x0 ;  /* 0x000000000000781c */ /* 0x000fe40000703c20 */
[----:B------:R-:W-:Y:S02]  /*0620*/  LOP3.LUT P1, RZ, R0, 0x7fffff, RZ, 0xc0, !PT ;  /* 0x007fffff00ff7812 */ /* 0x000fe4000782c0ff */
[----:B------:R-:W-:-:S04]  /*0630*/  SEL R4, RZ, 0x1, !P0 ;  /* 0x00000001ff047807 */ /* 0x000fc80004000000 */
[----:B------:R-:W-:-:S04]  /*0640*/  IADD3 R4, -R4, RZ, RZ ;  /* 0x000000ff04047210 */ /* 0x000fc80007ffe1ff */
[----:B------:R-:W-:Y:S02]  /*0650*/  ISETP.GE.AND P0, PT, R4, RZ, PT ;  /* 0x000000ff0400720c */ /* 0x000fe40003f06270 */
[----:B------:R-:W-:-:S04]  /*0660*/  IADD3 R4, R10, -0xfc, RZ ;  /* 0xffffff040a047810 */ /* 0x000fc80007ffe0ff */
[----:B------:R-:W-:-:S07]  /*0670*/  SHF.R.U32.HI R5, RZ, R4, R5 ;  /* 0x00000004ff057219 */ /* 0x000fce0000011605 */
[----:B------:R-:W-:-:S05]  /*0680*/  @!P0 IADD3 R5, R5, 0x1, RZ ;  /* 0x0000000105058810 */ /* 0x000fca0007ffe0ff */
[----:B------:R-:W-:-:S05]  /*0690*/  @!P1 IMAD.SHL.U32 R5, R5, 0x2, RZ ;  /* 0x0000000205059824 */ /* 0x000fca00078e00ff */
[----:B------:R-:W-:Y:S01]  /*06a0*/  LOP3.LUT R4, R5, 0x80000000, R0, 0xf8, !PT ;  /* 0x8000000005047812 */ /* 0x000fe200078ef800 */
[----:B------:R-:W-:Y:S05]  /*06b0*/  BRA `(.L_x_152) ;  /* 0x0000001000007947 */ /* 0x000fea0003800000 */
.L_x_153:
[----:B------:R0:W1:Y:S02]  /*06c0*/  MUFU.RCP R4, R0 ;  /* 0x0000000000047308 */ /* 0x0000640000001000 */
.L_x_152:
[----:B-1----:R-:W-:Y:S01]  /*06d0*/  IMAD.MOV.U32 R8, RZ, RZ, R4 ;  /* 0x000000ffff087224 */ /* 0x002fe200078e0004 */
[----:B------:R-:W-:Y:S01]  /*06e0*/  MOV R5, 0x0 ;  /* 0x0000000000057802 */ /* 0x000fe20000000f00 */
[----:B------:R-:W-:-:S04]  /*06f0*/  IMAD.MOV.U32 R4, RZ, RZ, R9 ;  /* 0x000000ffff047224 */ /* 0x000fc800078e0009 */
[----:B------:R-:W-:Y:S05]  /*0700*/  RET.REL.NODEC R4 `(tvmgen_default_fused_subtract_add_rsqrt_multiply_multiply_add_take_kernel) ;  /* 0xfffff8f004007950 */ /* 0x000fea0003c3ffff */
        .weak           $__internal_6_$__cuda_sm20_sqrt_rn_f32_slowpath
        .type           $__internal_6_$__cuda_sm20_sqrt_rn_f32_slowpath,@function
        .size           $__internal_6_$__cuda_sm20_sqrt_rn_f32_slowpath,(.L_x_167 - $__internal_6_$__cuda_sm20_sqrt_rn_f32_slowpath)
$__internal_6_$__cuda_sm20_sqrt_rn_f32_slowpath:
[----:B------:R-:W-:-:S13]  /*0710*/  LOP3.LUT P0, RZ, R0, 0x7fffffff, RZ, 0xc0, !PT ;  /* 0x7fffffff00ff7812 */ /* 0x000fda000780c0ff */
[----:B------:R-:W-:Y:S01]  /*0720*/  @!P0 IMAD.MOV.U32 R4, RZ, RZ, R0 ;  /* 0x000000ffff048224 */ /* 0x000fe200078e0000 */
[----:B------:R-:W-:Y:S05]  /*0730*/  @!P0 BRA `(.L_x_154) ;  /* 0x0000011000008947 */ /* 0x000fea0003800000 */
[----:B------:R-:W-:-:S13]  /*0740*/  FSETP.GEU.FTZ.AND P0, PT, R0, RZ, PT ;  /* 0x000000ff0000720b */ /* 0x000fda0003f1e000 */
[----:B------:R-:W-:Y:S01]  /*0750*/  @!P0 IMAD.MOV.U32 R4, RZ, RZ, 0x7fffffff ;  /* 0x7fffffffff048424 */ /* 0x000fe200078e00ff */
[----:B------:R-:W-:Y:S05]  /*0760*/  @!P0 BRA `(.L_x_154) ;  /* 0x000000e000008947 */ /* 0x000fea0003800000 */
[----:B------:R-:W-:-:S13]  /*0770*/  FSETP.GTU.FTZ.AND P0, PT, |R0|, +INF , PT ;  /* 0x7f8000000000780b */ /* 0x000fda0003f1c200 */
[----:B------:R-:W-:Y:S01]  /*0780*/  @P0 FADD.FTZ R4, R0, 1 ;  /* 0x3f80000000040421 */ /* 0x000fe20000010000 */
[----:B------:R-:W-:Y:S05]  /*0790*/  @P0 BRA `(.L_x_154) ;  /* 0x000000b000000947 */ /* 0x000fea0003800000 */
[----:B------:R-:W-:-:S13]  /*07a0*/  FSETP.NEU.FTZ.AND P0, PT, |R0|, +INF , PT ;  /* 0x7f8000000000780b */ /* 0x000fda0003f1d200 */
[----:B------:R-:W-:Y:S01]  /*07b0*/  @!P0 IMAD.MOV.U32 R4, RZ, RZ, R0 ;  /* 0x000000ffff048224 */ /* 0x000fe200078e0000 */
[----:B------:R-:W-:Y:S05]  /*07c0*/  @!P0 BRA `(.L_x_154) ;  /* 0x0000008000008947 */ /* 0x000fea0003800000 */
[----:B------:R-:W-:-:S04]  /*07d0*/  FFMA R0, R0, 1.84467440737095516160e+19, RZ ;  /* 0x5f80000000007823 */ /* 0x000fc800000000ff */
[----:B------:R-:W0:Y:S02]  /*07e0*/  MUFU.RSQ R5, R0 ;  /* 0x0000000000057308 */ /* 0x000e240000001400 */
[----:B0-----:R-:W-:Y:S01]  /*07f0*/  FMUL.FTZ R7, R0, R5 ;  /* 0x0000000500077220 */ /* 0x001fe20000410000 */
[----:B------:R-:W-:-:S03]  /*0800*/  FMUL.FTZ R5, R5, 0.5 ;  /* 0x3f00000005057820 */ /* 0x000fc60000410000 */
[----:B------:R-:W-:-:S04]  /*0810*/  FADD.FTZ R4, -R7, -RZ ;  /* 0x800000ff07047221 */ /* 0x000fc80000010100 */
[----:B------:R-:W-:-:S04]  /*0820*/  FFMA R4, R7, R4, R0 ;  /* 0x0000000407047223 */ /* 0x000fc80000000000 */
[----:B------:R-:W-:-:S04]  /*0830*/  FFMA R4, R4, R5, R7 ;  /* 0x0000000504047223 */ /* 0x000fc80000000007 */
[----:B------:R-:W-:-:S05]  /*0840*/  FMUL.FTZ R4, R4, 2.3283064365386962891e-10 ;  /* 0x2f80000004047820 */ /* 0x000fca0000410000 */
.L_x_154:
[----:B------:R-:W-:Y:S01]  /*0850*/  MOV R0, R4 ;  /* 0x0000000400007202 */ /* 0x000fe20000000f00 */
[----:B------:R-:W-:Y:S02]  /*0860*/  IMAD.MOV.U32 R4, RZ, RZ, R6 ;  /* 0x000000ffff047224 */ /* 0x000fe400078e0006 */
[----:B------:R-:W-:-:S04]  /*0870*/  IMAD.MOV.U32 R5, RZ, RZ, 0x0 ;  /* 0x00000000ff057424 */ /* 0x000fc800078e00ff */
[----:B------:R-:W-:Y:S05]  /*0880*/  RET.REL.NODEC R4 `(tvmgen_default_fused_subtract_add_rsqrt_multiply_multiply_add_take_kernel) ;  /* 0xfffff77004007950 */ /* 0x000fea0003c3ffff */
.L_x_155:
        /* <DEDUP_REMOVED lines=15> */
.L_x_167:


//--------------------- .text.tvmgen_default_fused_nn_dense_add_kernel --------------------------
	.section	.text.tvmgen_default_fused_nn_dense_add_kernel,"ax",@progbits
	.sectionflags	@"SHF_BARRIERS=1"
	.sectioninfo	@"SHI_REGISTERS=36"
	.align	128
        .global         tvmgen_default_fused_nn_dense_add_kernel
        .type           tvmgen_default_fused_nn_dense_add_kernel,@function
        .size           tvmgen_default_fused_nn_dense_add_kernel,(.L_x_195 - tvmgen_default_fused_nn_dense_add_kernel)
        .other          tvmgen_default_fused_nn_dense_add_kernel,@"STO_CUDA_ENTRY STV_DEFAULT"
tvmgen_default_fused_nn_dense_add_kernel:
.text.tvmgen_default_fused_nn_dense_add_kernel:
        /* <DEDUP_REMOVED lines=11> */
[----:B------:R0:W2:Y:S04]  /*00b0*/  LDG.E.CONSTANT R11, [R6.64] ;  /* 0x00000004060b7981 */ /* 0x0000a8000c1e9900 */
[----:B------:R-:W3:Y:S04]  /*00c0*/  LDG.E.CONSTANT R13, [R8.64+0x100] ;  /* 0x00010004080d7981 */ /* 0x000ee8000c1e9900 */
[----:B------:R0:W3:Y:S04]  /*00d0*/  LDG.E.CONSTANT R4, [R6.64+0x100] ;  /* 0x0001000406047981 */ /* 0x0000e8000c1e9900 */
[----:B------:R-:W4:Y:S04]  /*00e0*/  LDG.E.CONSTANT R15, [R8.64+0x200] ;  /* 0x00020004080f7981 */ /* 0x000f28000c1e9900 */
[----:B------:R0:W4:Y:S04]  /*00f0*/  LDG.E.CONSTANT R10, [R6.64+0x200] ;  /* 0x00020004060a7981 */ /* 0x000128000c1e9900 */
        /* <DEDUP_REMOVED lines=17> */
[----:B------:R0:W5:Y:S01]  /*0210*/  LDG.E.CONSTANT R28, [R6.64+0xb00] ;  /* 0x000b0004061c7981 */ /* 0x000162000c1e9900 */
        /* <DEDUP_REMOVED lines=33> */
[----:B------:R-:W-:Y:S04]  /*0430*/  @!P0 STS [RZ], R4 ;  /* 0x00000004ff008388 */ /* 0x000fe80000000800 */
[----:B------:R-:W-:Y:S06]  /*0440*/  BAR.SYNC.DEFER_BLOCKING 0x0 ;  /* 0x0000000000007b1d */ /* 0x000fec0000010000 */
[----:B------:R-:W0:Y:S04]  /*0450*/  @!P0 LDS R6, [RZ] ;  /* 0x00000000ff068984 */ /* 0x000e280000000800 */
[----:B0-----:R0:W-:Y:S04]  /*0460*/  @!P0 STS [0xc], R6 ;  /* 0x00000c06ff008388 */ /* 0x0011e80000000800 */
[----:B------:R-:W-:Y:S06]  /*0470*/  BAR.SYNC.DEFER_BLOCKING 0x0 ;  /* 0x0000000000007b1d */ /* 0x000fec0000010000 */
[----:B------:R-:W-:Y:S05]  /*0480*/  @P0 EXIT ;  /* 0x000000000000094d */ /* 0x000fea0003800000 */
[----:B0-----:R-:W-:Y:S01]  /*0490*/  IMAD.WIDE R6, R2, R5, c[0x0][0x178] ;  /* 0x00005e0002067625 */ /* 0x001fe200078e0205 */
[----:B------:R-:W0:Y:S05]  /*04a0*/  LDS R0, [0xc] ;  /* 0x00000c00ff007984 */ /* 0x000e2a0000000800 */
[----:B------:R-:W0:Y:S01]  /*04b0*/  LDG.E.CONSTANT R7, [R6.64] ;  /* 0x0000000406077981 */ /* 0x000e22000c1e9900 */
[----:B------:R-:W-:-:S04]  /*04c0*/  IMAD R2, R3, 0x300, R2 ;  /* 0x0000030003027824 */ /* 0x000fc800078e0202 */
[----:B------:R-:W-:Y:S01]  /*04d0*/  IMAD.WIDE R2, R2, R5, c[0x0][0x160] ;  /* 0x0000580002027625 */ /* 0x000fe200078e0205 */
[----:B0-----:R-:W-:-:S05]  /*04e0*/  FADD R5, R0, R7 ;  /* 0x0000000700057221 */ /* 0x001fca0000000000 */
[----:B------:R-:W-:Y:S01]  /*04f0*/  STG.E [R2.64], R5 ;  /* 0x0000000502007986 */ /* 0x000fe2000c101904 */
[----:B------:R-:W-:Y:S05]  /*0500*/  EXIT ;  /* 0x000000000000794d */ /* 0x000fea0003800000 */
.L_x_156:
        /* <DEDUP_REMOVED lines=15> */
.L_x_195:


//--------------------- .text.tvmgen_default_fused_nn_dense_1_kernel --------------------------
	.section	.text.tvmgen_default_fused_nn_dense_1_kernel,"ax",@progbits
	.sectionflags	@"SHF_BARRIERS=1"
	.sectioninfo	@"SHI_REGISTERS=36"
	.align	128
        .global         tvmgen_default_fused_nn_dense_1_kernel
        .type           tvmgen_default_fused_nn_dense_1_kernel,@function
        .size           tvmgen_default_fused_nn_dense_1_kernel,(.L_x_196 - tvmgen_default_fused_nn_dense_1_kernel)
        .other          tvmgen_default_fused_nn_dense_1_kernel,@"STO_CUDA_ENTRY STV_DEFAULT"
tvmgen_default_fused_nn_dense_1_kernel:
.text.tvmgen_default_fused_nn_dense_1_kernel:
        /* <DEDUP_REMOVED lines=75> */
.L_x_157:
        /* <DEDUP_REMOVED lines=13> */
.L_x_196:


//--------------------- .text.tvmgen_default_fused_nn_softmax_kernel_1 --------------------------
	.section	.text.tvmgen_default_fused_nn_softmax_kernel_1,"ax",@progbits
	.sectioninfo	@"SHI_REGISTERS=13"
	.align	128
        .global         tvmgen_default_fused_nn_softmax_kernel_1
        .type           tvmgen_default_fused_nn_softmax_kernel_1,@function
        .size           tvmgen_default_fused_nn_softmax_kernel_1,(.L_x_197 - tvmgen_default_fused_nn_softmax_kernel_1)
        .other          tvmgen_default_fused_nn_softmax_kernel_1,@"STO_CUDA_ENTRY STV_DEFAULT"
tvmgen_default_fused_nn_softmax_kernel_1:
.text.tvmgen_default_fused_nn_softmax_kernel_1:
        /* <DEDUP_REMOVED lines=12> */
[----:B------:R-:W-:Y:S01]  /*00c0*/  ISETP.GT.AND P0, PT, R2, 0x1c6ca, PT ;  /* 0x0001c6ca0200780c */ /* 0x000fe20003f04270 */
[----:B------:R-:W-:-:S06]  /*00d0*/  IMAD.WIDE R2, R8, R10, c[0x0][0x170] ;  /* 0x00005c0008027625 */ /* 0x000fcc00078e020a */
[----:B------:R-:W-:Y:S05]  /*00e0*/  @P1 BRA `(.L_x_159) ;  /* 0x000000d000001947 */ /* 0x000fea0003800000 */
[----:B------:R-:W-:-:S05]  /*00f0*/  IMAD.HI R0, R8, 0x532ae21d, RZ ;  /* 0x532ae21d08007827 */ /* 0x000fca00078e02ff */
[----:B------:R-:W-:-:S04]  /*0100*/  SHF.R.U32.HI R7, RZ, 0x1f, R0 ;  /* 0x0000001fff077819 */ /* 0x000fc80000011600 */
[----:B------:R-:W-:Y:S02]  /*0110*/  LEA.HI.SX32 R7, R0, R7, 0x1a ;  /* 0x0000000700077211 */ /* 0x000fe400078fd2ff */
[----:B------:R-:W2:Y:S03]  /*0120*/  LDG.E.CONSTANT R0, [R2.64] ;  /* 0x0000000402007981 */ /* 0x000ea6000c1e9900 */
[----:B------:R-:W-:-:S06]  /*0130*/  IMAD.WIDE R6, R7, R10, c[0x0][0x168] ;  /* 0x00005a0007067625 */ /* 0x000fcc00078e020a */
[----:B------:R-:W2:Y:S02]  /*0140*/  LDG.E.CONSTANT R7, [R6.64] ;  /* 0x0000000406077981 */ /* 0x000ea4000c1e9900 */
[----:B--2---:R-:W-:-:S04]  /*0150*/  FADD R0, R0, -R7 ;  /* 0x8000000700007221 */ /* 0x004fc80000000000 */
[----:B------:R-:W-:-:S05]  /*0160*/  FMUL R0, R0, 1.4426950216293334961 ;  /* 0x3fb8aa3b00007820 */ /* 0x000fca0000400000 */
[----:B------:R-:W-:-:S13]  /*0170*/  FSETP.GEU.AND P1, PT, R0, -126, PT ;  /* 0xc2fc00000000780b */ /* 0x000fda0003f2e000 */
[----:B------:R-:W-:-:S04]  /*0180*/  @!P1 FMUL R0, R0, 0.5 ;  /* 0x3f00000000009820 */ /* 0x000fc80000400000 */
[----:B------:R-:W0:Y:S02]  /*0190*/  MUFU.EX2 R9, R0 ;  /* 0x0000000000097308 */ /* 0x000e240000000800 */
[----:B0-----:R-:W-:-:S05]  /*01a0*/  @!P1 FMUL R9, R9, R9 ;  /* 0x0000000909099220 */ /* 0x001fca0000400000 */
[----:B------:R0:W-:Y:S02]  /*01b0*/  STG.E [R4.64], R9 ;  /* 0x0000000904007986 */ /* 0x0001e4000c101904 */
.L_x_159:
[----:B------:R-:W-:Y:S05]  /*01c0*/  BSYNC B0 ;  /* 0x0000000000007941 */ /* 0x000fea0003800000 */
.L_x_158:
[----:B------:R-:W-:Y:S05]  /*01d0*/  @P0 EXIT ;  /* 0x000000000000094d */ /* 0x000fea0003800000 */
[----:B------:R-:W-:Y:S01]  /*01e0*/  IADD3 R8, R8, 0x40000, RZ ;  /* 0x0004000008087810 */ /* 0x000fe20007ffe0ff */
[----:B------:R-:W2:Y:S04]  /*01f0*/  LDG.E.CONSTANT R3, [R2.64+0x100000] ;  /* 0x1000000402037981 */ /* 0x000ea8000c1e9900 */
[----:B------:R-:W-:-:S05]  /*0200*/  IMAD.HI R8, R8, 0x532ae21d, RZ ;  /* 0x532ae21d08087827 */ /* 0x000fca00078e02ff */
[----:B------:R-:W-:-:S04]  /*0210*/  SHF.R.U32.HI R7, RZ, 0x1f, R8 ;  /* 0x0000001fff077819 */ /* 0x000fc80000011608 */
[----:B------:R-:W-:-:S05]  /*0220*/  LEA.HI.SX32 R7, R8, R7, 0x1a ;  /* 0x0000000708077211 */ /* 0x000fca00078fd2ff */
[----:B------:R-:W-:-:S06]  /*0230*/  IMAD.WIDE R6, R7, R10, c[0x0][0x168] ;  /* 0x00005a0007067625 */ /* 0x000fcc00078e020a */
[----:B------:R-:W2:Y:S02]  /*0240*/  LDG.E.CONSTANT R6, [R6.64] ;  /* 0x0000000406067981 */ /* 0x000ea4000c1e9900 */
[----:B--2---:R-:W-:-:S04]  /*0250*/  FADD R0, -R6, R3 ;  /* 0x0000000306007221 */ /* 0x004fc80000000100 */
[----:B------:R-:W-:-:S05]  /*0260*/  FMUL R0, R0, 1.4426950216293334961 ;  /* 0x3fb8aa3b00007820 */ /* 0x000fca0000400000 */
[----:B------:R-:W-:-:S13]  /*0270*/  FSETP.GEU.AND P0, PT, R0, -126, PT ;  /* 0xc2fc00000000780b */ /* 0x000fda0003f0e000 */
[----:B------:R-:W-:-:S04]  /*0280*/  @!P0 FMUL R0, R0, 0.5 ;  /* 0x3f00000000008820 */ /* 0x000fc80000400000 */
[----:B0-----:R-:W0:Y:S02]  /*0290*/  MUFU.EX2 R9, R0 ;  /* 0x0000000000097308 */ /* 0x001e240000000800 */
[----:B0-----:R-:W-:-:S05]  /*02a0*/  @!P0 FMUL R9, R9, R9 ;  /* 0x0000000909098220 */ /* 0x001fca0000400000 */
[----:B------:R-:W-:Y:S01]  /*02b0*/  STG.E [R4.64+0x100000], R9 ;  /* 0x1000000904007986 */ /* 0x000fe2000c101904 */
[----:B------:R-:W-:Y:S05]  /*02c0*/  EXIT ;  /* 0x000000000000794d */ /* 0x000fea0003800000 */
.L_x_160:
        /* <DEDUP_REMOVED lines=11> */
.L_x_197:


//--------------------- .nv.shared.tvmgen_default_fused_nn_dense_kernel --------------------------
	.section	.nv.shared.tvmgen_default_fused_nn_dense_kernel,"aw",@nobits
	.sectionflags	@""
	.align	4
.nv.shared.tvmgen_default_fused_nn_dense_kernel:
	.zero		12


//--------------------- .nv.shared.tvmgen_default_fused_nn_dense_2_kernel --------------------------
	.section	.nv.shared.tvmgen_default_fused_nn_dense_2_kernel,"aw",@nobits
	.sectionflags	@""
	.align	4
.nv.shared.tvmgen_default_fused_nn_dense_2_kernel:
	.zero		12


//--------------------- .nv.shared.tvmgen_default_fused_nn_conv2d_add_kernel --------------------------
	.section	.nv.shared.tvmgen_default_fused_nn_conv2d_add_kernel,"aw",@nobits
	.sectionflags	@""
	.align	4
.nv.shared.tvmgen_default_fused_nn_conv2d_add_kernel:
	.zero		1376


//--------------------- .nv.shared.tvmgen_default_fused_nn_batch_matmul_kernel --------------------------
	.section	.nv.shared.tvmgen_default_fused_nn_batch_matmul_kernel,"aw",@nobits
	.sectionflags	@""
	.align	4
.nv.shared.tvmgen_default_fused_nn_batch_matmul_kernel:
	.zero		64


//--------------------- .nv.shared.tvmgen_default_fused_nn_batch_matmul_1_kernel --------------------------
	.section	.nv.shared.tvmgen_default_fused_nn_batch_matmul_1_kernel,"aw",@nobits
	.sectionflags	@""
	.align	4
.nv.shared.tvmgen_default_fused_nn_batch_matmul_1_kernel:
	.zero		2080


//--------------------- .nv.shared.tvmgen_default_fused_nn_dense_add_1_kernel --------------------------
	.section	.nv.shared.tvmgen_default_fused_nn_dense_add_1_kernel,"aw",@nobits
	.sectionflags	@""
	.align	4
.nv.shared.tvmgen_default_fused_nn_dense_add_1_kernel:
	.zero		16


//--------------------- .nv.shared.tvmgen_default_fused_nn_dense_add_kernel --------------------------
	.section	.nv.shared.tvmgen_default_fused_nn_dense_add_kernel,"aw",@nobits
	.sectionflags	@""
	.align	4
.nv.shared.tvmgen_default_fused_nn_dense_add_kernel:
	.zero		16


//--------------------- .nv.shared.tvmgen_default_fused_nn_dense_1_kernel --------------------------
	.section	.nv.shared.tvmgen_default_fused_nn_dense_1_kernel,"aw",@nobits
	.sectionflags	@""
	.align	4
.nv.shared.tvmgen_default_fused_nn_dense_1_kernel:
	.zero		12
